//
// Generated by NVIDIA NVVM Compiler
//
// Compiler Build ID: CL-36424714
// Cuda compilation tools, release 13.0, V13.0.88
// Based on NVVM 20.0.0
//

.version 9.0
.target sm_100
.address_size 64

	// .globl	_Z25euclideanDifferenceKernelPfS_mPhmmPmPd
.func  (.param .align 16 .b8 func_retval0[16]) __internal_trig_reduction_slowpathd
(
	.param .b64 __internal_trig_reduction_slowpathd_param_0
)
;
.func  (.param .b64 func_retval0) __internal_accurate_pow
(
	.param .b64 __internal_accurate_pow_param_0,
	.param .b64 __internal_accurate_pow_param_1
)
;
.global .align 8 .b8 __cudart_i2opi_d[144] = {8, 93, 141, 31, 177, 95, 251, 107, 234, 146, 82, 138, 247, 57, 7, 61, 123, 241, 229, 235, 199, 186, 39, 117, 45, 234, 95, 158, 102, 63, 70, 79, 183, 9, 203, 39, 207, 126, 54, 109, 31, 109, 10, 90, 139, 17, 47, 239, 15, 152, 5, 222, 255, 151, 248, 31, 59, 40, 249, 189, 139, 95, 132, 156, 244, 57, 83, 131, 57, 214, 145, 57, 65, 126, 95, 180, 38, 112, 156, 233, 132, 68, 187, 46, 245, 53, 130, 232, 62, 167, 41, 177, 28, 235, 29, 254, 28, 146, 209, 9, 234, 46, 73, 6, 224, 210, 77, 66, 58, 110, 36, 183, 97, 197, 187, 222, 171, 99, 81, 254, 65, 144, 67, 60, 153, 149, 98, 219, 192, 221, 52, 245, 209, 87, 39, 252, 41, 21, 68, 78, 110, 131, 249, 162};
.global .align 16 .b8 __cudart_sin_cos_coeffs[128] = {70, 210, 176, 44, 241, 229, 90, 190, 146, 227, 172, 105, 227, 29, 199, 62, 161, 98, 219, 25, 160, 1, 42, 191, 24, 8, 17, 17, 17, 17, 129, 63, 84, 85, 85, 85, 85, 85, 197, 191, 0, 0, 0, 0, 0, 0, 0, 0, 0, 0, 0, 0, 0, 0, 0, 0, 100, 129, 253, 32, 131, 255, 168, 189, 40, 133, 239, 193, 167, 238, 33, 62, 217, 230, 6, 142, 79, 126, 146, 190, 233, 188, 221, 25, 160, 1, 250, 62, 71, 93, 193, 22, 108, 193, 86, 191, 81, 85, 85, 85, 85, 85, 165, 63, 0, 0, 0, 0, 0, 0, 224, 191, 0, 0, 0, 0, 0, 0, 240, 63};

.visible .entry _Z25euclideanDifferenceKernelPfS_mPhmmPmPd(
	.param .u64 .ptr .align 1 _Z25euclideanDifferenceKernelPfS_mPhmmPmPd_param_0,
	.param .u64 .ptr .align 1 _Z25euclideanDifferenceKernelPfS_mPhmmPmPd_param_1,
	.param .u64 _Z25euclideanDifferenceKernelPfS_mPhmmPmPd_param_2,
	.param .u64 .ptr .align 1 _Z25euclideanDifferenceKernelPfS_mPhmmPmPd_param_3,
	.param .u64 _Z25euclideanDifferenceKernelPfS_mPhmmPmPd_param_4,
	.param .u64 _Z25euclideanDifferenceKernelPfS_mPhmmPmPd_param_5,
	.param .u64 .ptr .align 1 _Z25euclideanDifferenceKernelPfS_mPhmmPmPd_param_6,
	.param .u64 .ptr .align 1 _Z25euclideanDifferenceKernelPfS_mPhmmPmPd_param_7
)
{
	.reg .pred 	%p<50>;
	.reg .b16 	%rs<2>;
	.reg .b32 	%r<66>;
	.reg .b32 	%f<10>;
	.reg .b64 	%rd<94>;
	.reg .b64 	%fd<53>;

	ld.param.u64 	%rd38, [_Z25euclideanDifferenceKernelPfS_mPhmmPmPd_param_1];
	ld.param.u64 	%rd42, [_Z25euclideanDifferenceKernelPfS_mPhmmPmPd_param_2];
	ld.param.u64 	%rd40, [_Z25euclideanDifferenceKernelPfS_mPhmmPmPd_param_4];
	ld.param.u64 	%rd41, [_Z25euclideanDifferenceKernelPfS_mPhmmPmPd_param_5];
	ld.param.u64 	%rd43, [_Z25euclideanDifferenceKernelPfS_mPhmmPmPd_param_6];
	ld.param.u64 	%rd44, [_Z25euclideanDifferenceKernelPfS_mPhmmPmPd_param_7];
	cvta.to.global.u64 	%rd1, %rd44;
	cvta.to.global.u64 	%rd2, %rd43;
	mov.u32 	%r8, %ctaid.x;
	mov.u32 	%r9, %ntid.x;
	mov.u32 	%r10, %tid.x;
	mad.lo.s32 	%r11, %r8, %r9, %r10;
	cvt.u64.u32 	%rd45, %r11;
	mul.lo.s64 	%rd85, %rd41, %rd45;
	mov.u32 	%r12, %nctaid.x;
	mul.lo.s32 	%r13, %r9, %r12;
	cvt.u64.u32 	%rd4, %r13;
	mul.lo.s64 	%rd46, %rd40, %rd40;
	mul.lo.s64 	%rd5, %rd46, %rd41;
	mul.lo.s64 	%rd6, %rd5, %rd42;
	setp.ge.u64 	%p2, %rd85, %rd6;
	@%p2 bra 	$L__BB0_51;
	mov.f64 	%fd22, 0d4000000000000000;
	{
	.reg .b32 %temp; 
	mov.b64 	{%temp, %r1}, %fd22;
	}
	and.b32  	%r2, %r1, 2146435072;
	setp.eq.s32 	%p3, %r2, 1062207488;
	setp.lt.s32 	%p4, %r1, 0;
	selp.b32 	%r3, 0, 2146435072, %p4;
	and.b32  	%r14, %r1, 2147483647;
	setp.ne.s32 	%p5, %r14, 1071644672;
	and.pred  	%p1, %p3, %p5;
	or.b32  	%r4, %r3, -2147483648;
	mul.lo.s64 	%rd7, %rd41, %rd4;
	cvta.to.global.u64 	%rd8, %rd38;
	cvt.u32.u64 	%r15, %rd5;
$L__BB0_2:
	or.b64  	%rd47, %rd85, %rd5;
	and.b64  	%rd48, %rd47, -4294967296;
	setp.ne.s64 	%p6, %rd48, 0;
	@%p6 bra 	$L__BB0_4;
	cvt.u32.u64 	%r16, %rd85;
	rem.u32 	%r17, %r16, %r15;
	cvt.u64.u32 	%rd12, %r17;
	bra.uni 	$L__BB0_5;
$L__BB0_4:
	rem.u64 	%rd12, %rd85, %rd5;
$L__BB0_5:
	or.b64  	%rd49, %rd12, %rd41;
	and.b64  	%rd50, %rd49, -4294967296;
	setp.ne.s64 	%p7, %rd50, 0;
	@%p7 bra 	$L__BB0_7;
	cvt.u32.u64 	%r18, %rd41;
	cvt.u32.u64 	%r19, %rd12;
	div.u32 	%r20, %r19, %r18;
	cvt.u64.u32 	%rd15, %r20;
	bra.uni 	$L__BB0_8;
$L__BB0_7:
	div.u64 	%rd15, %rd12, %rd41;
$L__BB0_8:
	or.b64  	%rd51, %rd15, %rd40;
	and.b64  	%rd52, %rd51, -4294967296;
	setp.ne.s64 	%p8, %rd52, 0;
	@%p8 bra 	$L__BB0_10;
	cvt.u32.u64 	%r21, %rd40;
	cvt.u32.u64 	%r22, %rd15;
	div.u32 	%r23, %r22, %r21;
	cvt.u64.u32 	%rd88, %r23;
	bra.uni 	$L__BB0_11;
$L__BB0_10:
	div.u64 	%rd88, %rd15, %rd40;
$L__BB0_11:
	ld.global.u64 	%rd53, [%rd2];
	setp.lt.u64 	%p9, %rd88, %rd53;
	@%p9 bra 	$L__BB0_13;
	ld.global.u64 	%rd54, [%rd2+8];
	setp.lt.u64 	%p10, %rd88, %rd54;
	@%p10 bra 	$L__BB0_17;
$L__BB0_13:
	or.b64  	%rd78, %rd85, %rd41;
	and.b64  	%rd79, %rd78, -4294967296;
	setp.ne.s64 	%p48, %rd79, 0;
	@%p48 bra 	$L__BB0_15;
	cvt.u32.u64 	%r63, %rd41;
	cvt.u32.u64 	%r64, %rd85;
	div.u32 	%r65, %r64, %r63;
	cvt.u64.u32 	%rd89, %r65;
	bra.uni 	$L__BB0_16;
$L__BB0_15:
	div.u64 	%rd89, %rd85, %rd41;
$L__BB0_16:
	shl.b64 	%rd80, %rd89, 3;
	add.s64 	%rd81, %rd1, %rd80;
	mov.b64 	%rd82, 0;
	st.global.u64 	[%rd81], %rd82;
	bra.uni 	$L__BB0_50;
$L__BB0_17:
	or.b64  	%rd55, %rd15, %rd40;
	and.b64  	%rd56, %rd55, -4294967296;
	setp.ne.s64 	%p11, %rd56, 0;
	@%p11 bra 	$L__BB0_19;
	cvt.u32.u64 	%r24, %rd40;
	cvt.u32.u64 	%r25, %rd15;
	rem.u32 	%r26, %r25, %r24;
	cvt.u64.u32 	%rd90, %r26;
	bra.uni 	$L__BB0_20;
$L__BB0_19:
	rem.u64 	%rd90, %rd15, %rd40;
$L__BB0_20:
	ld.global.u64 	%rd57, [%rd2+16];
	setp.lt.u64 	%p12, %rd90, %rd57;
	@%p12 bra 	$L__BB0_22;
	ld.global.u64 	%rd58, [%rd2+24];
	setp.lt.u64 	%p13, %rd90, %rd58;
	@%p13 bra 	$L__BB0_26;
$L__BB0_22:
	or.b64  	%rd73, %rd85, %rd41;
	and.b64  	%rd74, %rd73, -4294967296;
	setp.ne.s64 	%p47, %rd74, 0;
	@%p47 bra 	$L__BB0_24;
	cvt.u32.u64 	%r60, %rd41;
	cvt.u32.u64 	%r61, %rd85;
	div.u32 	%r62, %r61, %r60;
	cvt.u64.u32 	%rd91, %r62;
	bra.uni 	$L__BB0_25;
$L__BB0_24:
	div.u64 	%rd91, %rd85, %rd41;
$L__BB0_25:
	shl.b64 	%rd75, %rd91, 3;
	add.s64 	%rd76, %rd1, %rd75;
	mov.b64 	%rd77, 0;
	st.global.u64 	[%rd76], %rd77;
	bra.uni 	$L__BB0_50;
$L__BB0_26:
	ld.param.u64 	%rd84, [_Z25euclideanDifferenceKernelPfS_mPhmmPmPd_param_3];
	cvta.to.global.u64 	%rd59, %rd84;
	add.s64 	%rd60, %rd59, %rd15;
	ld.global.u8 	%rs1, [%rd60];
	setp.ne.s16 	%p14, %rs1, 0;
	@%p14 bra 	$L__BB0_31;
	or.b64  	%rd68, %rd85, %rd41;
	and.b64  	%rd69, %rd68, -4294967296;
	setp.ne.s64 	%p46, %rd69, 0;
	@%p46 bra 	$L__BB0_29;
	cvt.u32.u64 	%r57, %rd41;
	cvt.u32.u64 	%r58, %rd85;
	div.u32 	%r59, %r58, %r57;
	cvt.u64.u32 	%rd92, %r59;
	bra.uni 	$L__BB0_30;
$L__BB0_29:
	div.u64 	%rd92, %rd85, %rd41;
$L__BB0_30:
	shl.b64 	%rd70, %rd92, 3;
	add.s64 	%rd71, %rd1, %rd70;
	mov.b64 	%rd72, 0;
	st.global.u64 	[%rd71], %rd72;
	bra.uni 	$L__BB0_50;
$L__BB0_31:
	ld.param.u64 	%rd83, [_Z25euclideanDifferenceKernelPfS_mPhmmPmPd_param_0];
	setp.lt.s32 	%p15, %r1, 0;
	setp.eq.s32 	%p16, %r2, 1062207488;
	cvta.to.global.u64 	%rd61, %rd83;
	shl.b64 	%rd62, %rd12, 2;
	add.s64 	%rd31, %rd61, %rd62;
	ld.global.f32 	%f4, [%rd31];
	shl.b64 	%rd63, %rd85, 2;
	add.s64 	%rd32, %rd8, %rd63;
	ld.global.f32 	%f5, [%rd32];
	sub.f32 	%f1, %f4, %f5;
	cvt.f64.f32 	%fd1, %f1;
	{
	.reg .b32 %temp; 
	mov.b64 	{%temp, %r5}, %fd1;
	}
	abs.f64 	%fd2, %fd1;
	{ // callseq 0, 0
	.param .b64 param0;
	st.param.f64 	[param0], %fd2;
	.param .b64 param1;
	st.param.f64 	[param1], 0d4000000000000000;
	.param .b64 retval0;
	call.uni (retval0), 
	__internal_accurate_pow, 
	(
	param0, 
	param1
	);
	ld.param.f64 	%fd23, [retval0];
	} // callseq 0
	setp.lt.s32 	%p18, %r5, 0;
	neg.f64 	%fd25, %fd23;
	selp.f64 	%fd26, %fd25, %fd23, %p16;
	selp.f64 	%fd27, %fd26, %fd23, %p18;
	setp.eq.f32 	%p19, %f1, 0f00000000;
	selp.b32 	%r27, %r5, 0, %p16;
	or.b32  	%r28, %r27, 2146435072;
	selp.b32 	%r29, %r28, %r27, %p15;
	mov.b32 	%r30, 0;
	mov.b64 	%fd28, {%r30, %r29};
	selp.f64 	%fd50, %fd28, %fd27, %p19;
	add.f64 	%fd29, %fd1, 0d4000000000000000;
	{
	.reg .b32 %temp; 
	mov.b64 	{%temp, %r31}, %fd29;
	}
	and.b32  	%r32, %r31, 2146435072;
	setp.ne.s32 	%p20, %r32, 2146435072;
	@%p20 bra 	$L__BB0_36;
	setp.num.f32 	%p21, %f1, %f1;
	@%p21 bra 	$L__BB0_34;
	mov.f64 	%fd30, 0d4000000000000000;
	add.rn.f64 	%fd50, %fd1, %fd30;
	bra.uni 	$L__BB0_36;
$L__BB0_34:
	setp.neu.f64 	%p22, %fd2, 0d7FF0000000000000;
	@%p22 bra 	$L__BB0_36;
	selp.b32 	%r33, %r4, %r3, %p1;
	selp.b32 	%r34, %r33, %r3, %p18;
	mov.b32 	%r35, 0;
	mov.b64 	%fd50, {%r35, %r34};
$L__BB0_36:
	setp.eq.f32 	%p27, %f1, 0f3F800000;
	selp.f64 	%fd7, 0d3FF0000000000000, %fd50, %p27;
	ld.global.f32 	%f6, [%rd31+4];
	ld.global.f32 	%f7, [%rd32+4];
	sub.f32 	%f2, %f6, %f7;
	cvt.f64.f32 	%fd8, %f2;
	{
	.reg .b32 %temp; 
	mov.b64 	{%temp, %r6}, %fd8;
	}
	abs.f64 	%fd9, %fd8;
	{ // callseq 1, 0
	.param .b64 param0;
	st.param.f64 	[param0], %fd9;
	.param .b64 param1;
	st.param.f64 	[param1], 0d4000000000000000;
	.param .b64 retval0;
	call.uni (retval0), 
	__internal_accurate_pow, 
	(
	param0, 
	param1
	);
	ld.param.f64 	%fd31, [retval0];
	} // callseq 1
	setp.lt.s32 	%p28, %r6, 0;
	neg.f64 	%fd33, %fd31;
	selp.f64 	%fd34, %fd33, %fd31, %p16;
	selp.f64 	%fd35, %fd34, %fd31, %p28;
	setp.eq.f32 	%p29, %f2, 0f00000000;
	selp.b32 	%r36, %r6, 0, %p16;
	or.b32  	%r37, %r36, 2146435072;
	selp.b32 	%r38, %r37, %r36, %p15;
	mov.b32 	%r39, 0;
	mov.b64 	%fd36, {%r39, %r38};
	selp.f64 	%fd51, %fd36, %fd35, %p29;
	add.f64 	%fd37, %fd8, 0d4000000000000000;
	{
	.reg .b32 %temp; 
	mov.b64 	{%temp, %r40}, %fd37;
	}
	and.b32  	%r41, %r40, 2146435072;
	setp.ne.s32 	%p30, %r41, 2146435072;
	@%p30 bra 	$L__BB0_41;
	setp.num.f32 	%p31, %f2, %f2;
	@%p31 bra 	$L__BB0_39;
	mov.f64 	%fd38, 0d4000000000000000;
	add.rn.f64 	%fd51, %fd8, %fd38;
	bra.uni 	$L__BB0_41;
$L__BB0_39:
	setp.neu.f64 	%p32, %fd9, 0d7FF0000000000000;
	@%p32 bra 	$L__BB0_41;
	selp.b32 	%r42, %r4, %r3, %p1;
	selp.b32 	%r43, %r42, %r3, %p28;
	mov.b32 	%r44, 0;
	mov.b64 	%fd51, {%r44, %r43};
$L__BB0_41:
	setp.eq.f32 	%p37, %f2, 0f3F800000;
	selp.f64 	%fd39, 0d3FF0000000000000, %fd51, %p37;
	add.f64 	%fd14, %fd7, %fd39;
	ld.global.f32 	%f8, [%rd31+8];
	ld.global.f32 	%f9, [%rd32+8];
	sub.f32 	%f3, %f8, %f9;
	cvt.f64.f32 	%fd15, %f3;
	{
	.reg .b32 %temp; 
	mov.b64 	{%temp, %r7}, %fd15;
	}
	abs.f64 	%fd16, %fd15;
	{ // callseq 2, 0
	.param .b64 param0;
	st.param.f64 	[param0], %fd16;
	.param .b64 param1;
	st.param.f64 	[param1], 0d4000000000000000;
	.param .b64 retval0;
	call.uni (retval0), 
	__internal_accurate_pow, 
	(
	param0, 
	param1
	);
	ld.param.f64 	%fd40, [retval0];
	} // callseq 2
	setp.lt.s32 	%p38, %r7, 0;
	neg.f64 	%fd42, %fd40;
	selp.f64 	%fd43, %fd42, %fd40, %p16;
	selp.f64 	%fd44, %fd43, %fd40, %p38;
	setp.eq.f32 	%p39, %f3, 0f00000000;
	selp.b32 	%r45, %r7, 0, %p16;
	or.b32  	%r46, %r45, 2146435072;
	selp.b32 	%r47, %r46, %r45, %p15;
	mov.b32 	%r48, 0;
	mov.b64 	%fd45, {%r48, %r47};
	selp.f64 	%fd52, %fd45, %fd44, %p39;
	add.f64 	%fd46, %fd15, 0d4000000000000000;
	{
	.reg .b32 %temp; 
	mov.b64 	{%temp, %r49}, %fd46;
	}
	and.b32  	%r50, %r49, 2146435072;
	setp.ne.s32 	%p40, %r50, 2146435072;
	@%p40 bra 	$L__BB0_46;
	setp.num.f32 	%p41, %f3, %f3;
	@%p41 bra 	$L__BB0_44;
	mov.f64 	%fd47, 0d4000000000000000;
	add.rn.f64 	%fd52, %fd15, %fd47;
	bra.uni 	$L__BB0_46;
$L__BB0_44:
	setp.neu.f64 	%p42, %fd16, 0d7FF0000000000000;
	@%p42 bra 	$L__BB0_46;
	selp.b32 	%r51, %r4, %r3, %p1;
	selp.b32 	%r52, %r51, %r3, %p38;
	mov.b32 	%r53, 0;
	mov.b64 	%fd52, {%r53, %r52};
$L__BB0_46:
	setp.eq.f32 	%p44, %f3, 0f3F800000;
	selp.f64 	%fd48, 0d3FF0000000000000, %fd52, %p44;
	add.f64 	%fd21, %fd14, %fd48;
	or.b64  	%rd64, %rd85, %rd41;
	and.b64  	%rd65, %rd64, -4294967296;
	setp.ne.s64 	%p45, %rd65, 0;
	@%p45 bra 	$L__BB0_48;
	cvt.u32.u64 	%r54, %rd41;
	cvt.u32.u64 	%r55, %rd85;
	div.u32 	%r56, %r55, %r54;
	cvt.u64.u32 	%rd93, %r56;
	bra.uni 	$L__BB0_49;
$L__BB0_48:
	div.u64 	%rd93, %rd85, %rd41;
$L__BB0_49:
	shl.b64 	%rd66, %rd93, 3;
	add.s64 	%rd67, %rd1, %rd66;
	sqrt.rn.f64 	%fd49, %fd21;
	st.global.f64 	[%rd67], %fd49;
$L__BB0_50:
	add.s64 	%rd85, %rd85, %rd7;
	setp.lt.u64 	%p49, %rd85, %rd6;
	@%p49 bra 	$L__BB0_2;
$L__BB0_51:
	ret;

}
	// .globl	_Z25CIEDE2000DifferenceKernelPfS_mPhmmPmPd
.visible .entry _Z25CIEDE2000DifferenceKernelPfS_mPhmmPmPd(
	.param .u64 .ptr .align 1 _Z25CIEDE2000DifferenceKernelPfS_mPhmmPmPd_param_0,
	.param .u64 .ptr .align 1 _Z25CIEDE2000DifferenceKernelPfS_mPhmmPmPd_param_1,
	.param .u64 _Z25CIEDE2000DifferenceKernelPfS_mPhmmPmPd_param_2,
	.param .u64 .ptr .align 1 _Z25CIEDE2000DifferenceKernelPfS_mPhmmPmPd_param_3,
	.param .u64 _Z25CIEDE2000DifferenceKernelPfS_mPhmmPmPd_param_4,
	.param .u64 _Z25CIEDE2000DifferenceKernelPfS_mPhmmPmPd_param_5,
	.param .u64 .ptr .align 1 _Z25CIEDE2000DifferenceKernelPfS_mPhmmPmPd_param_6,
	.param .u64 .ptr .align 1 _Z25CIEDE2000DifferenceKernelPfS_mPhmmPmPd_param_7
)
{
	.reg .pred 	%p<151>;
	.reg .b16 	%rs<2>;
	.reg .b32 	%r<206>;
	.reg .b32 	%f<15>;
	.reg .b64 	%rd<120>;
	.reg .b64 	%fd<518>;

	ld.param.u64 	%rd35, [_Z25CIEDE2000DifferenceKernelPfS_mPhmmPmPd_param_2];
	ld.param.u64 	%rd37, [_Z25CIEDE2000DifferenceKernelPfS_mPhmmPmPd_param_4];
	ld.param.u64 	%rd38, [_Z25CIEDE2000DifferenceKernelPfS_mPhmmPmPd_param_5];
	ld.param.u64 	%rd39, [_Z25CIEDE2000DifferenceKernelPfS_mPhmmPmPd_param_6];
	ld.param.u64 	%rd40, [_Z25CIEDE2000DifferenceKernelPfS_mPhmmPmPd_param_7];
	cvta.to.global.u64 	%rd1, %rd40;
	cvta.to.global.u64 	%rd2, %rd39;
	mov.u32 	%r43, %ctaid.x;
	mov.u32 	%r44, %ntid.x;
	mov.u32 	%r45, %tid.x;
	mad.lo.s32 	%r46, %r43, %r44, %r45;
	cvt.u64.u32 	%rd41, %r46;
	mul.lo.s64 	%rd111, %rd38, %rd41;
	mul.lo.s64 	%rd42, %rd37, %rd37;
	mul.lo.s64 	%rd4, %rd42, %rd38;
	mul.lo.s64 	%rd43, %rd4, %rd35;
	setp.ge.u64 	%p3, %rd111, %rd43;
	@%p3 bra 	$L__BB1_128;
	mov.f64 	%fd143, 0d401C000000000000;
	{
	.reg .b32 %temp; 
	mov.b64 	{%temp, %r1}, %fd143;
	}
	and.b32  	%r47, %r1, 2146435072;
	setp.eq.s32 	%p4, %r47, 1074790400;
	setp.lt.s32 	%p5, %r1, 0;
	selp.b32 	%r2, 0, 2146435072, %p5;
	and.b32  	%r48, %r1, 2147483647;
	setp.ne.s32 	%p6, %r48, 1071644672;
	and.pred  	%p1, %p4, %p6;
	mov.f64 	%fd144, 0d4000000000000000;
	{
	.reg .b32 %temp; 
	mov.b64 	{%temp, %r3}, %fd144;
	}
	and.b32  	%r4, %r3, 2146435072;
	setp.eq.s32 	%p7, %r4, 1062207488;
	setp.lt.s32 	%p8, %r3, 0;
	selp.b32 	%r5, 0, 2146435072, %p8;
	and.b32  	%r49, %r3, 2147483647;
	setp.ne.s32 	%p9, %r49, 1071644672;
	and.pred  	%p2, %p7, %p9;
	cvt.u32.u64 	%r50, %rd4;
$L__BB1_2:
	or.b64  	%rd44, %rd111, %rd4;
	and.b64  	%rd45, %rd44, -4294967296;
	setp.ne.s64 	%p10, %rd45, 0;
	@%p10 bra 	$L__BB1_4;
	cvt.u32.u64 	%r51, %rd111;
	rem.u32 	%r52, %r51, %r50;
	cvt.u64.u32 	%rd8, %r52;
	bra.uni 	$L__BB1_5;
$L__BB1_4:
	rem.u64 	%rd8, %rd111, %rd4;
$L__BB1_5:
	or.b64  	%rd46, %rd8, %rd38;
	and.b64  	%rd47, %rd46, -4294967296;
	setp.ne.s64 	%p11, %rd47, 0;
	@%p11 bra 	$L__BB1_7;
	cvt.u32.u64 	%r53, %rd38;
	cvt.u32.u64 	%r54, %rd8;
	div.u32 	%r55, %r54, %r53;
	cvt.u64.u32 	%rd11, %r55;
	bra.uni 	$L__BB1_8;
$L__BB1_7:
	div.u64 	%rd11, %rd8, %rd38;
$L__BB1_8:
	or.b64  	%rd48, %rd11, %rd37;
	and.b64  	%rd49, %rd48, -4294967296;
	setp.ne.s64 	%p12, %rd49, 0;
	@%p12 bra 	$L__BB1_10;
	cvt.u32.u64 	%r56, %rd37;
	cvt.u32.u64 	%r57, %rd11;
	div.u32 	%r58, %r57, %r56;
	cvt.u64.u32 	%rd114, %r58;
	bra.uni 	$L__BB1_11;
$L__BB1_10:
	div.u64 	%rd114, %rd11, %rd37;
$L__BB1_11:
	ld.global.u64 	%rd50, [%rd2];
	setp.lt.u64 	%p13, %rd114, %rd50;
	@%p13 bra 	$L__BB1_13;
	ld.global.u64 	%rd51, [%rd2+8];
	setp.lt.u64 	%p14, %rd114, %rd51;
	@%p14 bra 	$L__BB1_17;
$L__BB1_13:
	or.b64  	%rd100, %rd111, %rd38;
	and.b64  	%rd101, %rd100, -4294967296;
	setp.ne.s64 	%p149, %rd101, 0;
	@%p149 bra 	$L__BB1_15;
	cvt.u32.u64 	%r190, %rd38;
	cvt.u32.u64 	%r191, %rd111;
	div.u32 	%r192, %r191, %r190;
	cvt.u64.u32 	%rd115, %r192;
	bra.uni 	$L__BB1_16;
$L__BB1_15:
	div.u64 	%rd115, %rd111, %rd38;
$L__BB1_16:
	shl.b64 	%rd102, %rd115, 3;
	add.s64 	%rd103, %rd1, %rd102;
	mov.b64 	%rd104, 0;
	st.global.u64 	[%rd103], %rd104;
	bra.uni 	$L__BB1_127;
$L__BB1_17:
	setp.ne.s64 	%p15, %rd49, 0;
	@%p15 bra 	$L__BB1_19;
	cvt.u32.u64 	%r59, %rd37;
	cvt.u32.u64 	%r60, %rd11;
	rem.u32 	%r61, %r60, %r59;
	cvt.u64.u32 	%rd116, %r61;
	bra.uni 	$L__BB1_20;
$L__BB1_19:
	rem.u64 	%rd116, %rd11, %rd37;
$L__BB1_20:
	ld.global.u64 	%rd54, [%rd2+16];
	setp.lt.u64 	%p16, %rd116, %rd54;
	@%p16 bra 	$L__BB1_22;
	ld.global.u64 	%rd55, [%rd2+24];
	setp.lt.u64 	%p17, %rd116, %rd55;
	@%p17 bra 	$L__BB1_26;
$L__BB1_22:
	or.b64  	%rd95, %rd111, %rd38;
	and.b64  	%rd96, %rd95, -4294967296;
	setp.ne.s64 	%p148, %rd96, 0;
	@%p148 bra 	$L__BB1_24;
	cvt.u32.u64 	%r187, %rd38;
	cvt.u32.u64 	%r188, %rd111;
	div.u32 	%r189, %r188, %r187;
	cvt.u64.u32 	%rd117, %r189;
	bra.uni 	$L__BB1_25;
$L__BB1_24:
	div.u64 	%rd117, %rd111, %rd38;
$L__BB1_25:
	shl.b64 	%rd97, %rd117, 3;
	add.s64 	%rd98, %rd1, %rd97;
	mov.b64 	%rd99, 0;
	st.global.u64 	[%rd98], %rd99;
	bra.uni 	$L__BB1_127;
$L__BB1_26:
	ld.param.u64 	%rd110, [_Z25CIEDE2000DifferenceKernelPfS_mPhmmPmPd_param_3];
	cvta.to.global.u64 	%rd56, %rd110;
	add.s64 	%rd57, %rd56, %rd11;
	ld.global.u8 	%rs1, [%rd57];
	setp.ne.s16 	%p18, %rs1, 0;
	@%p18 bra 	$L__BB1_31;
	or.b64  	%rd90, %rd111, %rd38;
	and.b64  	%rd91, %rd90, -4294967296;
	setp.ne.s64 	%p147, %rd91, 0;
	@%p147 bra 	$L__BB1_29;
	cvt.u32.u64 	%r184, %rd38;
	cvt.u32.u64 	%r185, %rd111;
	div.u32 	%r186, %r185, %r184;
	cvt.u64.u32 	%rd118, %r186;
	bra.uni 	$L__BB1_30;
$L__BB1_29:
	div.u64 	%rd118, %rd111, %rd38;
$L__BB1_30:
	shl.b64 	%rd92, %rd118, 3;
	add.s64 	%rd93, %rd1, %rd92;
	mov.b64 	%rd94, 0;
	st.global.u64 	[%rd93], %rd94;
	bra.uni 	$L__BB1_127;
$L__BB1_31:
	ld.param.u64 	%rd108, [_Z25CIEDE2000DifferenceKernelPfS_mPhmmPmPd_param_1];
	ld.param.u64 	%rd107, [_Z25CIEDE2000DifferenceKernelPfS_mPhmmPmPd_param_0];
	setp.lt.s32 	%p19, %r1, 0;
	and.b32  	%r62, %r1, 2146435072;
	setp.eq.s32 	%p20, %r62, 1074790400;
	cvta.to.global.u64 	%rd58, %rd107;
	shl.b64 	%rd59, %rd8, 2;
	add.s64 	%rd27, %rd58, %rd59;
	ld.global.f32 	%f1, [%rd27+4];
	mul.f32 	%f8, %f1, %f1;
	cvt.f64.f32 	%fd145, %f8;
	ld.global.f32 	%f2, [%rd27+8];
	mul.f32 	%f9, %f2, %f2;
	cvt.f64.f32 	%fd1, %f9;
	add.f64 	%fd146, %fd145, %fd1;
	sqrt.rn.f64 	%fd147, %fd146;
	cvta.to.global.u64 	%rd60, %rd108;
	shl.b64 	%rd61, %rd111, 2;
	add.s64 	%rd28, %rd60, %rd61;
	ld.global.f32 	%f3, [%rd28+4];
	mul.f32 	%f10, %f3, %f3;
	cvt.f64.f32 	%fd148, %f10;
	ld.global.f32 	%f4, [%rd28+8];
	mul.f32 	%f11, %f4, %f4;
	cvt.f64.f32 	%fd2, %f11;
	add.f64 	%fd149, %fd148, %fd2;
	sqrt.rn.f64 	%fd150, %fd149;
	add.f64 	%fd151, %fd147, %fd150;
	mul.f64 	%fd3, %fd151, 0d3FE0000000000000;
	{
	.reg .b32 %temp; 
	mov.b64 	{%temp, %r6}, %fd3;
	}
	abs.f64 	%fd4, %fd3;
	{ // callseq 3, 0
	.param .b64 param0;
	st.param.f64 	[param0], %fd4;
	.param .b64 param1;
	st.param.f64 	[param1], 0d401C000000000000;
	.param .b64 retval0;
	call.uni (retval0), 
	__internal_accurate_pow, 
	(
	param0, 
	param1
	);
	ld.param.f64 	%fd152, [retval0];
	} // callseq 3
	setp.lt.s32 	%p21, %r6, 0;
	neg.f64 	%fd154, %fd152;
	selp.f64 	%fd155, %fd154, %fd152, %p20;
	selp.f64 	%fd156, %fd155, %fd152, %p21;
	setp.eq.f64 	%p22, %fd3, 0d0000000000000000;
	selp.b32 	%r63, %r6, 0, %p20;
	or.b32  	%r64, %r63, 2146435072;
	selp.b32 	%r65, %r64, %r63, %p19;
	mov.b32 	%r66, 0;
	mov.b64 	%fd157, {%r66, %r65};
	selp.f64 	%fd492, %fd157, %fd156, %p22;
	add.f64 	%fd158, %fd3, 0d401C000000000000;
	{
	.reg .b32 %temp; 
	mov.b64 	{%temp, %r67}, %fd158;
	}
	and.b32  	%r68, %r67, 2146435072;
	setp.ne.s32 	%p23, %r68, 2146435072;
	@%p23 bra 	$L__BB1_36;
	setp.num.f64 	%p24, %fd3, %fd3;
	@%p24 bra 	$L__BB1_34;
	mov.f64 	%fd159, 0d401C000000000000;
	add.rn.f64 	%fd492, %fd3, %fd159;
	bra.uni 	$L__BB1_36;
$L__BB1_34:
	setp.neu.f64 	%p25, %fd4, 0d7FF0000000000000;
	@%p25 bra 	$L__BB1_36;
	setp.lt.s32 	%p26, %r6, 0;
	or.b32  	%r69, %r2, -2147483648;
	selp.b32 	%r70, %r69, %r2, %p1;
	selp.b32 	%r71, %r70, %r2, %p26;
	mov.b32 	%r72, 0;
	mov.b64 	%fd492, {%r72, %r71};
$L__BB1_36:
	setp.eq.f64 	%p27, %fd3, 0d3FF0000000000000;
	selp.f64 	%fd161, 0d3FF0000000000000, %fd492, %p27;
	add.f64 	%fd162, %fd161, 0d41F6BCC41E900000;
	div.rn.f64 	%fd163, %fd161, %fd162;
	sqrt.rn.f64 	%fd164, %fd163;
	mov.f64 	%fd165, 0d3FF0000000000000;
	sub.f64 	%fd166, %fd165, %fd164;
	fma.rn.f64 	%fd167, %fd166, 0d3FE0000000000000, 0d3FF0000000000000;
	cvt.f64.f32 	%fd168, %f1;
	mul.f64 	%fd169, %fd167, %fd168;
	cvt.f64.f32 	%fd170, %f3;
	mul.f64 	%fd10, %fd167, %fd170;
	fma.rn.f64 	%fd171, %fd169, %fd169, %fd1;
	sqrt.rn.f64 	%fd11, %fd171;
	fma.rn.f64 	%fd172, %fd10, %fd10, %fd2;
	sqrt.rn.f64 	%fd12, %fd172;
	setp.eq.f32 	%p28, %f2, 0f00000000;
	setp.eq.f64 	%p29, %fd169, 0d0000000000000000;
	and.pred  	%p30, %p28, %p29;
	mov.f64 	%fd495, 0d0000000000000000;
	@%p30 bra 	$L__BB1_44;
	cvt.f64.f32 	%fd13, %f2;
	abs.f64 	%fd14, %fd169;
	abs.f64 	%fd15, %fd13;
	setp.leu.f64 	%p31, %fd15, %fd14;
	setp.gt.f64 	%p32, %fd15, %fd14;
	selp.f64 	%fd16, %fd15, %fd14, %p32;
	selp.f64 	%fd173, %fd14, %fd15, %p32;
	div.rn.f64 	%fd174, %fd173, %fd16;
	mul.f64 	%fd175, %fd174, %fd174;
	fma.rn.f64 	%fd176, %fd175, 0dBEF53E1D2A25FF7E, 0d3F2D3B63DBB65B49;
	fma.rn.f64 	%fd177, %fd176, %fd175, 0dBF5312788DDE082E;
	fma.rn.f64 	%fd178, %fd177, %fd175, 0d3F6F9690C8249315;
	fma.rn.f64 	%fd179, %fd178, %fd175, 0dBF82CF5AABC7CF0D;
	fma.rn.f64 	%fd180, %fd179, %fd175, 0d3F9162B0B2A3BFDE;
	fma.rn.f64 	%fd181, %fd180, %fd175, 0dBF9A7256FEB6FC6B;
	fma.rn.f64 	%fd182, %fd181, %fd175, 0d3FA171560CE4A489;
	fma.rn.f64 	%fd183, %fd182, %fd175, 0dBFA4F44D841450E4;
	fma.rn.f64 	%fd184, %fd183, %fd175, 0d3FA7EE3D3F36BB95;
	fma.rn.f64 	%fd185, %fd184, %fd175, 0dBFAAD32AE04A9FD1;
	fma.rn.f64 	%fd186, %fd185, %fd175, 0d3FAE17813D66954F;
	fma.rn.f64 	%fd187, %fd186, %fd175, 0dBFB11089CA9A5BCD;
	fma.rn.f64 	%fd188, %fd187, %fd175, 0d3FB3B12B2DB51738;
	fma.rn.f64 	%fd189, %fd188, %fd175, 0dBFB745D022F8DC5C;
	fma.rn.f64 	%fd190, %fd189, %fd175, 0d3FBC71C709DFE927;
	fma.rn.f64 	%fd191, %fd190, %fd175, 0dBFC2492491FA1744;
	fma.rn.f64 	%fd192, %fd191, %fd175, 0d3FC99999999840D2;
	fma.rn.f64 	%fd193, %fd192, %fd175, 0dBFD555555555544C;
	mul.f64 	%fd194, %fd175, %fd193;
	fma.rn.f64 	%fd17, %fd194, %fd174, %fd174;
	@%p31 bra 	$L__BB1_39;
	{
	.reg .b32 %temp; 
	mov.b64 	{%temp, %r74}, %fd169;
	}
	setp.lt.s32 	%p34, %r74, 0;
	neg.f64 	%fd197, %fd17;
	selp.f64 	%fd198, %fd17, %fd197, %p34;
	add.f64 	%fd493, %fd198, 0d3FF921FB54442D18;
	bra.uni 	$L__BB1_40;
$L__BB1_39:
	{
	.reg .b32 %temp; 
	mov.b64 	{%temp, %r73}, %fd169;
	}
	setp.lt.s32 	%p33, %r73, 0;
	mov.f64 	%fd195, 0d400921FB54442D18;
	sub.f64 	%fd196, %fd195, %fd17;
	selp.f64 	%fd493, %fd196, %fd17, %p33;
$L__BB1_40:
	setp.neu.f64 	%p35, %fd16, 0d0000000000000000;
	@%p35 bra 	$L__BB1_42;
	{
	.reg .b32 %temp; 
	mov.b64 	{%temp, %r76}, %fd169;
	}
	setp.lt.s32 	%p38, %r76, 0;
	selp.f64 	%fd494, 0d400921FB54442D18, 0d0000000000000000, %p38;
	bra.uni 	$L__BB1_43;
$L__BB1_42:
	setp.eq.f64 	%p36, %fd14, %fd15;
	{
	.reg .b32 %temp; 
	mov.b64 	{%temp, %r75}, %fd169;
	}
	setp.lt.s32 	%p37, %r75, 0;
	selp.f64 	%fd199, 0d4002D97C7F3321D2, 0d3FE921FB54442D18, %p37;
	selp.f64 	%fd494, %fd199, %fd493, %p36;
$L__BB1_43:
	add.rn.f64 	%fd200, %fd14, %fd15;
	setp.nan.f64 	%p39, %fd200, %fd200;
	copysign.f64 	%fd201, %fd13, %fd494;
	selp.f64 	%fd202, %fd200, %fd201, %p39;
	setp.lt.f64 	%p40, %fd202, 0d0000000000000000;
	add.f64 	%fd203, %fd202, 0d401921FB54442D18;
	selp.f64 	%fd495, %fd203, %fd202, %p40;
$L__BB1_44:
	setp.eq.f32 	%p41, %f4, 0f00000000;
	setp.eq.f64 	%p42, %fd10, 0d0000000000000000;
	and.pred  	%p43, %p41, %p42;
	mov.f64 	%fd498, 0d0000000000000000;
	@%p43 bra 	$L__BB1_52;
	cvt.f64.f32 	%fd26, %f4;
	abs.f64 	%fd27, %fd10;
	abs.f64 	%fd28, %fd26;
	setp.leu.f64 	%p44, %fd28, %fd27;
	setp.gt.f64 	%p45, %fd28, %fd27;
	selp.f64 	%fd29, %fd28, %fd27, %p45;
	selp.f64 	%fd205, %fd27, %fd28, %p45;
	div.rn.f64 	%fd206, %fd205, %fd29;
	mul.f64 	%fd207, %fd206, %fd206;
	fma.rn.f64 	%fd208, %fd207, 0dBEF53E1D2A25FF7E, 0d3F2D3B63DBB65B49;
	fma.rn.f64 	%fd209, %fd208, %fd207, 0dBF5312788DDE082E;
	fma.rn.f64 	%fd210, %fd209, %fd207, 0d3F6F9690C8249315;
	fma.rn.f64 	%fd211, %fd210, %fd207, 0dBF82CF5AABC7CF0D;
	fma.rn.f64 	%fd212, %fd211, %fd207, 0d3F9162B0B2A3BFDE;
	fma.rn.f64 	%fd213, %fd212, %fd207, 0dBF9A7256FEB6FC6B;
	fma.rn.f64 	%fd214, %fd213, %fd207, 0d3FA171560CE4A489;
	fma.rn.f64 	%fd215, %fd214, %fd207, 0dBFA4F44D841450E4;
	fma.rn.f64 	%fd216, %fd215, %fd207, 0d3FA7EE3D3F36BB95;
	fma.rn.f64 	%fd217, %fd216, %fd207, 0dBFAAD32AE04A9FD1;
	fma.rn.f64 	%fd218, %fd217, %fd207, 0d3FAE17813D66954F;
	fma.rn.f64 	%fd219, %fd218, %fd207, 0dBFB11089CA9A5BCD;
	fma.rn.f64 	%fd220, %fd219, %fd207, 0d3FB3B12B2DB51738;
	fma.rn.f64 	%fd221, %fd220, %fd207, 0dBFB745D022F8DC5C;
	fma.rn.f64 	%fd222, %fd221, %fd207, 0d3FBC71C709DFE927;
	fma.rn.f64 	%fd223, %fd222, %fd207, 0dBFC2492491FA1744;
	fma.rn.f64 	%fd224, %fd223, %fd207, 0d3FC99999999840D2;
	fma.rn.f64 	%fd225, %fd224, %fd207, 0dBFD555555555544C;
	mul.f64 	%fd226, %fd207, %fd225;
	fma.rn.f64 	%fd30, %fd226, %fd206, %fd206;
	@%p44 bra 	$L__BB1_47;
	{
	.reg .b32 %temp; 
	mov.b64 	{%temp, %r78}, %fd10;
	}
	setp.lt.s32 	%p47, %r78, 0;
	neg.f64 	%fd229, %fd30;
	selp.f64 	%fd230, %fd30, %fd229, %p47;
	add.f64 	%fd496, %fd230, 0d3FF921FB54442D18;
	bra.uni 	$L__BB1_48;
$L__BB1_47:
	{
	.reg .b32 %temp; 
	mov.b64 	{%temp, %r77}, %fd10;
	}
	setp.lt.s32 	%p46, %r77, 0;
	mov.f64 	%fd227, 0d400921FB54442D18;
	sub.f64 	%fd228, %fd227, %fd30;
	selp.f64 	%fd496, %fd228, %fd30, %p46;
$L__BB1_48:
	setp.neu.f64 	%p48, %fd29, 0d0000000000000000;
	@%p48 bra 	$L__BB1_50;
	{
	.reg .b32 %temp; 
	mov.b64 	{%temp, %r80}, %fd10;
	}
	setp.lt.s32 	%p51, %r80, 0;
	selp.f64 	%fd497, 0d400921FB54442D18, 0d0000000000000000, %p51;
	bra.uni 	$L__BB1_51;
$L__BB1_50:
	setp.eq.f64 	%p49, %fd27, %fd28;
	{
	.reg .b32 %temp; 
	mov.b64 	{%temp, %r79}, %fd10;
	}
	setp.lt.s32 	%p50, %r79, 0;
	selp.f64 	%fd231, 0d4002D97C7F3321D2, 0d3FE921FB54442D18, %p50;
	selp.f64 	%fd497, %fd231, %fd496, %p49;
$L__BB1_51:
	add.rn.f64 	%fd232, %fd27, %fd28;
	setp.nan.f64 	%p52, %fd232, %fd232;
	copysign.f64 	%fd233, %fd26, %fd497;
	selp.f64 	%fd234, %fd232, %fd233, %p52;
	setp.lt.f64 	%p53, %fd234, 0d0000000000000000;
	add.f64 	%fd235, %fd234, 0d401921FB54442D18;
	selp.f64 	%fd498, %fd235, %fd234, %p53;
$L__BB1_52:
	ld.global.f32 	%f5, [%rd28];
	ld.global.f32 	%f6, [%rd27];
	mul.f64 	%fd39, %fd11, %fd12;
	setp.eq.f64 	%p54, %fd39, 0d0000000000000000;
	mov.f64 	%fd499, 0d0000000000000000;
	@%p54 bra 	$L__BB1_56;
	sub.f64 	%fd40, %fd498, %fd495;
	setp.geu.f64 	%p55, %fd40, 0dC00921FB54442D18;
	@%p55 bra 	$L__BB1_55;
	add.f64 	%fd499, %fd40, 0d401921FB54442D18;
	bra.uni 	$L__BB1_56;
$L__BB1_55:
	setp.gt.f64 	%p56, %fd40, 0d400921FB54442D18;
	add.f64 	%fd237, %fd40, 0dC01921FB54442D18;
	selp.f64 	%fd499, %fd237, %fd40, %p56;
$L__BB1_56:
	mul.f64 	%fd44, %fd499, 0d3FE0000000000000;
	abs.f64 	%fd45, %fd44;
	setp.neu.f64 	%p57, %fd45, 0d7FF0000000000000;
	@%p57 bra 	$L__BB1_58;
	mov.f64 	%fd243, 0d0000000000000000;
	mul.rn.f64 	%fd500, %fd44, %fd243;
	mov.b32 	%r196, 0;
	bra.uni 	$L__BB1_60;
$L__BB1_58:
	mul.f64 	%fd238, %fd44, 0d3FE45F306DC9C883;
	cvt.rni.s32.f64 	%r196, %fd238;
	cvt.rn.f64.s32 	%fd239, %r196;
	fma.rn.f64 	%fd240, %fd239, 0dBFF921FB54442D18, %fd44;
	fma.rn.f64 	%fd241, %fd239, 0dBC91A62633145C00, %fd240;
	fma.rn.f64 	%fd500, %fd239, 0dB97B839A252049C0, %fd241;
	setp.ltu.f64 	%p58, %fd45, 0d41E0000000000000;
	@%p58 bra 	$L__BB1_60;
	{ // callseq 4, 0
	.param .b64 param0;
	st.param.f64 	[param0], %fd44;
	.param .align 16 .b8 retval0[16];
	call.uni (retval0), 
	__internal_trig_reduction_slowpathd, 
	(
	param0
	);
	ld.param.f64 	%fd500, [retval0];
	ld.param.b32 	%r196, [retval0+8];
	} // callseq 4
$L__BB1_60:
	setp.eq.f64 	%p59, %fd39, 0d0000000000000000;
	shl.b32 	%r83, %r196, 6;
	cvt.u64.u32 	%rd62, %r83;
	and.b64  	%rd63, %rd62, 64;
	mov.u64 	%rd64, __cudart_sin_cos_coeffs;
	add.s64 	%rd65, %rd64, %rd63;
	mul.rn.f64 	%fd244, %fd500, %fd500;
	and.b32  	%r84, %r196, 1;
	setp.eq.b32 	%p60, %r84, 1;
	selp.f64 	%fd245, 0dBDA8FF8320FD8164, 0d3DE5DB65F9785EBA, %p60;
	ld.global.nc.v2.f64 	{%fd246, %fd247}, [%rd65];
	fma.rn.f64 	%fd248, %fd245, %fd244, %fd246;
	fma.rn.f64 	%fd249, %fd248, %fd244, %fd247;
	ld.global.nc.v2.f64 	{%fd250, %fd251}, [%rd65+16];
	fma.rn.f64 	%fd252, %fd249, %fd244, %fd250;
	fma.rn.f64 	%fd253, %fd252, %fd244, %fd251;
	ld.global.nc.v2.f64 	{%fd254, %fd255}, [%rd65+32];
	fma.rn.f64 	%fd256, %fd253, %fd244, %fd254;
	fma.rn.f64 	%fd257, %fd256, %fd244, %fd255;
	fma.rn.f64 	%fd258, %fd257, %fd500, %fd500;
	fma.rn.f64 	%fd259, %fd257, %fd244, 0d3FF0000000000000;
	selp.f64 	%fd260, %fd259, %fd258, %p60;
	and.b32  	%r85, %r196, 2;
	setp.eq.s32 	%p61, %r85, 0;
	mov.f64 	%fd261, 0d0000000000000000;
	sub.f64 	%fd262, %fd261, %fd260;
	selp.f64 	%fd263, %fd260, %fd262, %p61;
	sqrt.rn.f64 	%fd264, %fd39;
	add.f64 	%fd265, %fd264, %fd264;
	mul.f64 	%fd50, %fd265, %fd263;
	add.f64 	%fd266, %fd11, %fd12;
	mul.f64 	%fd51, %fd266, 0d3FE0000000000000;
	add.f64 	%fd501, %fd495, %fd498;
	@%p59 bra 	$L__BB1_66;
	sub.f64 	%fd267, %fd495, %fd498;
	abs.f64 	%fd268, %fd267;
	setp.gtu.f64 	%p62, %fd268, 0d400921FB54442D18;
	@%p62 bra 	$L__BB1_63;
	mul.f64 	%fd501, %fd501, 0d3FE0000000000000;
	bra.uni 	$L__BB1_66;
$L__BB1_63:
	setp.geu.f64 	%p63, %fd501, 0d401921FB54442D18;
	@%p63 bra 	$L__BB1_65;
	add.f64 	%fd270, %fd501, 0d401921FB54442D18;
	mul.f64 	%fd501, %fd270, 0d3FE0000000000000;
	bra.uni 	$L__BB1_66;
$L__BB1_65:
	add.f64 	%fd269, %fd501, 0dC01921FB54442D18;
	mul.f64 	%fd501, %fd269, 0d3FE0000000000000;
$L__BB1_66:
	add.f64 	%fd57, %fd501, 0dBFE0C152382D7365;
	abs.f64 	%fd58, %fd57;
	setp.neu.f64 	%p64, %fd58, 0d7FF0000000000000;
	@%p64 bra 	$L__BB1_68;
	mov.f64 	%fd276, 0d0000000000000000;
	mul.rn.f64 	%fd503, %fd57, %fd276;
	mov.b32 	%r198, 1;
	bra.uni 	$L__BB1_71;
$L__BB1_68:
	mul.f64 	%fd271, %fd57, 0d3FE45F306DC9C883;
	cvt.rni.s32.f64 	%r197, %fd271;
	cvt.rn.f64.s32 	%fd272, %r197;
	fma.rn.f64 	%fd273, %fd272, 0dBFF921FB54442D18, %fd57;
	fma.rn.f64 	%fd274, %fd272, 0dBC91A62633145C00, %fd273;
	fma.rn.f64 	%fd503, %fd272, 0dB97B839A252049C0, %fd274;
	setp.ltu.f64 	%p65, %fd58, 0d41E0000000000000;
	@%p65 bra 	$L__BB1_70;
	{ // callseq 5, 0
	.param .b64 param0;
	st.param.f64 	[param0], %fd57;
	.param .align 16 .b8 retval0[16];
	call.uni (retval0), 
	__internal_trig_reduction_slowpathd, 
	(
	param0
	);
	ld.param.f64 	%fd503, [retval0];
	ld.param.b32 	%r197, [retval0+8];
	} // callseq 5
$L__BB1_70:
	add.s32 	%r198, %r197, 1;
$L__BB1_71:
	shl.b32 	%r88, %r198, 6;
	cvt.u64.u32 	%rd66, %r88;
	and.b64  	%rd67, %rd66, 64;
	add.s64 	%rd69, %rd64, %rd67;
	mul.rn.f64 	%fd277, %fd503, %fd503;
	and.b32  	%r89, %r198, 1;
	setp.eq.b32 	%p66, %r89, 1;
	selp.f64 	%fd278, 0dBDA8FF8320FD8164, 0d3DE5DB65F9785EBA, %p66;
	ld.global.nc.v2.f64 	{%fd279, %fd280}, [%rd69];
	fma.rn.f64 	%fd281, %fd278, %fd277, %fd279;
	fma.rn.f64 	%fd282, %fd281, %fd277, %fd280;
	ld.global.nc.v2.f64 	{%fd283, %fd284}, [%rd69+16];
	fma.rn.f64 	%fd285, %fd282, %fd277, %fd283;
	fma.rn.f64 	%fd286, %fd285, %fd277, %fd284;
	ld.global.nc.v2.f64 	{%fd287, %fd288}, [%rd69+32];
	fma.rn.f64 	%fd289, %fd286, %fd277, %fd287;
	fma.rn.f64 	%fd290, %fd289, %fd277, %fd288;
	fma.rn.f64 	%fd291, %fd290, %fd503, %fd503;
	fma.rn.f64 	%fd292, %fd290, %fd277, 0d3FF0000000000000;
	selp.f64 	%fd293, %fd292, %fd291, %p66;
	and.b32  	%r90, %r198, 2;
	setp.eq.s32 	%p67, %r90, 0;
	mov.f64 	%fd294, 0d0000000000000000;
	sub.f64 	%fd295, %fd294, %fd293;
	selp.f64 	%fd296, %fd293, %fd295, %p67;
	mul.f64 	%fd64, %fd296, 0d3FC5C28F5C28F5C3;
	add.f64 	%fd65, %fd501, %fd501;
	abs.f64 	%fd66, %fd65;
	setp.neu.f64 	%p68, %fd66, 0d7FF0000000000000;
	@%p68 bra 	$L__BB1_73;
	mov.f64 	%fd302, 0d0000000000000000;
	mul.rn.f64 	%fd505, %fd65, %fd302;
	mov.b32 	%r200, 1;
	bra.uni 	$L__BB1_76;
$L__BB1_73:
	mul.f64 	%fd297, %fd65, 0d3FE45F306DC9C883;
	cvt.rni.s32.f64 	%r199, %fd297;
	cvt.rn.f64.s32 	%fd298, %r199;
	fma.rn.f64 	%fd299, %fd298, 0dBFF921FB54442D18, %fd65;
	fma.rn.f64 	%fd300, %fd298, 0dBC91A62633145C00, %fd299;
	fma.rn.f64 	%fd505, %fd298, 0dB97B839A252049C0, %fd300;
	setp.ltu.f64 	%p69, %fd66, 0d41E0000000000000;
	@%p69 bra 	$L__BB1_75;
	{ // callseq 6, 0
	.param .b64 param0;
	st.param.f64 	[param0], %fd65;
	.param .align 16 .b8 retval0[16];
	call.uni (retval0), 
	__internal_trig_reduction_slowpathd, 
	(
	param0
	);
	ld.param.f64 	%fd505, [retval0];
	ld.param.b32 	%r199, [retval0+8];
	} // callseq 6
$L__BB1_75:
	add.s32 	%r200, %r199, 1;
$L__BB1_76:
	shl.b32 	%r93, %r200, 6;
	cvt.u64.u32 	%rd70, %r93;
	and.b64  	%rd71, %rd70, 64;
	mov.u64 	%rd72, __cudart_sin_cos_coeffs;
	add.s64 	%rd73, %rd72, %rd71;
	mul.rn.f64 	%fd303, %fd505, %fd505;
	and.b32  	%r94, %r200, 1;
	setp.eq.b32 	%p70, %r94, 1;
	selp.f64 	%fd304, 0dBDA8FF8320FD8164, 0d3DE5DB65F9785EBA, %p70;
	ld.global.nc.v2.f64 	{%fd305, %fd306}, [%rd73];
	fma.rn.f64 	%fd307, %fd304, %fd303, %fd305;
	fma.rn.f64 	%fd308, %fd307, %fd303, %fd306;
	ld.global.nc.v2.f64 	{%fd309, %fd310}, [%rd73+16];
	fma.rn.f64 	%fd311, %fd308, %fd303, %fd309;
	fma.rn.f64 	%fd312, %fd311, %fd303, %fd310;
	ld.global.nc.v2.f64 	{%fd313, %fd314}, [%rd73+32];
	fma.rn.f64 	%fd315, %fd312, %fd303, %fd313;
	fma.rn.f64 	%fd316, %fd315, %fd303, %fd314;
	fma.rn.f64 	%fd317, %fd316, %fd505, %fd505;
	fma.rn.f64 	%fd318, %fd316, %fd303, 0d3FF0000000000000;
	selp.f64 	%fd319, %fd318, %fd317, %p70;
	and.b32  	%r95, %r200, 2;
	setp.eq.s32 	%p71, %r95, 0;
	mov.f64 	%fd320, 0d0000000000000000;
	sub.f64 	%fd321, %fd320, %fd319;
	selp.f64 	%fd322, %fd319, %fd321, %p71;
	mov.f64 	%fd323, 0d3FF0000000000000;
	sub.f64 	%fd324, %fd323, %fd64;
	fma.rn.f64 	%fd72, %fd322, 0d3FCEB851EB851EB8, %fd324;
	fma.rn.f64 	%fd73, %fd501, 0d4008000000000000, 0d3FBACEE9F37BEBD5;
	abs.f64 	%fd74, %fd73;
	setp.neu.f64 	%p72, %fd74, 0d7FF0000000000000;
	@%p72 bra 	$L__BB1_78;
	mov.f64 	%fd330, 0d0000000000000000;
	mul.rn.f64 	%fd507, %fd73, %fd330;
	mov.b32 	%r202, 1;
	bra.uni 	$L__BB1_81;
$L__BB1_78:
	mul.f64 	%fd325, %fd73, 0d3FE45F306DC9C883;
	cvt.rni.s32.f64 	%r201, %fd325;
	cvt.rn.f64.s32 	%fd326, %r201;
	fma.rn.f64 	%fd327, %fd326, 0dBFF921FB54442D18, %fd73;
	fma.rn.f64 	%fd328, %fd326, 0dBC91A62633145C00, %fd327;
	fma.rn.f64 	%fd507, %fd326, 0dB97B839A252049C0, %fd328;
	setp.ltu.f64 	%p73, %fd74, 0d41E0000000000000;
	@%p73 bra 	$L__BB1_80;
	{ // callseq 7, 0
	.param .b64 param0;
	st.param.f64 	[param0], %fd73;
	.param .align 16 .b8 retval0[16];
	call.uni (retval0), 
	__internal_trig_reduction_slowpathd, 
	(
	param0
	);
	ld.param.f64 	%fd507, [retval0];
	ld.param.b32 	%r201, [retval0+8];
	} // callseq 7
$L__BB1_80:
	add.s32 	%r202, %r201, 1;
$L__BB1_81:
	shl.b32 	%r98, %r202, 6;
	cvt.u64.u32 	%rd74, %r98;
	and.b64  	%rd75, %rd74, 64;
	mov.u64 	%rd76, __cudart_sin_cos_coeffs;
	add.s64 	%rd77, %rd76, %rd75;
	mul.rn.f64 	%fd331, %fd507, %fd507;
	and.b32  	%r99, %r202, 1;
	setp.eq.b32 	%p74, %r99, 1;
	selp.f64 	%fd332, 0dBDA8FF8320FD8164, 0d3DE5DB65F9785EBA, %p74;
	ld.global.nc.v2.f64 	{%fd333, %fd334}, [%rd77];
	fma.rn.f64 	%fd335, %fd332, %fd331, %fd333;
	fma.rn.f64 	%fd336, %fd335, %fd331, %fd334;
	ld.global.nc.v2.f64 	{%fd337, %fd338}, [%rd77+16];
	fma.rn.f64 	%fd339, %fd336, %fd331, %fd337;
	fma.rn.f64 	%fd340, %fd339, %fd331, %fd338;
	ld.global.nc.v2.f64 	{%fd341, %fd342}, [%rd77+32];
	fma.rn.f64 	%fd343, %fd340, %fd331, %fd341;
	fma.rn.f64 	%fd344, %fd343, %fd331, %fd342;
	fma.rn.f64 	%fd345, %fd344, %fd507, %fd507;
	fma.rn.f64 	%fd346, %fd344, %fd331, 0d3FF0000000000000;
	selp.f64 	%fd347, %fd346, %fd345, %p74;
	and.b32  	%r100, %r202, 2;
	setp.eq.s32 	%p75, %r100, 0;
	mov.f64 	%fd348, 0d0000000000000000;
	sub.f64 	%fd349, %fd348, %fd347;
	selp.f64 	%fd350, %fd347, %fd349, %p75;
	fma.rn.f64 	%fd80, %fd350, 0d3FD47AE147AE147B, %fd72;
	fma.rn.f64 	%fd81, %fd501, 0d4010000000000000, 0dBFF197C987C952C4;
	abs.f64 	%fd82, %fd81;
	setp.neu.f64 	%p76, %fd82, 0d7FF0000000000000;
	@%p76 bra 	$L__BB1_83;
	mov.f64 	%fd356, 0d0000000000000000;
	mul.rn.f64 	%fd509, %fd81, %fd356;
	mov.b32 	%r204, 1;
	bra.uni 	$L__BB1_86;
$L__BB1_83:
	mul.f64 	%fd351, %fd81, 0d3FE45F306DC9C883;
	cvt.rni.s32.f64 	%r203, %fd351;
	cvt.rn.f64.s32 	%fd352, %r203;
	fma.rn.f64 	%fd353, %fd352, 0dBFF921FB54442D18, %fd81;
	fma.rn.f64 	%fd354, %fd352, 0dBC91A62633145C00, %fd353;
	fma.rn.f64 	%fd509, %fd352, 0dB97B839A252049C0, %fd354;
	setp.ltu.f64 	%p77, %fd82, 0d41E0000000000000;
	@%p77 bra 	$L__BB1_85;
	{ // callseq 8, 0
	.param .b64 param0;
	st.param.f64 	[param0], %fd81;
	.param .align 16 .b8 retval0[16];
	call.uni (retval0), 
	__internal_trig_reduction_slowpathd, 
	(
	param0
	);
	ld.param.f64 	%fd509, [retval0];
	ld.param.b32 	%r203, [retval0+8];
	} // callseq 8
$L__BB1_85:
	add.s32 	%r204, %r203, 1;
$L__BB1_86:
	setp.lt.s32 	%p78, %r3, 0;
	setp.eq.s32 	%p79, %r4, 1062207488;
	shl.b32 	%r103, %r204, 6;
	cvt.u64.u32 	%rd78, %r103;
	and.b64  	%rd79, %rd78, 64;
	mov.u64 	%rd80, __cudart_sin_cos_coeffs;
	add.s64 	%rd81, %rd80, %rd79;
	mul.rn.f64 	%fd357, %fd509, %fd509;
	and.b32  	%r104, %r204, 1;
	setp.eq.b32 	%p81, %r104, 1;
	selp.f64 	%fd358, 0dBDA8FF8320FD8164, 0d3DE5DB65F9785EBA, %p81;
	ld.global.nc.v2.f64 	{%fd359, %fd360}, [%rd81];
	fma.rn.f64 	%fd361, %fd358, %fd357, %fd359;
	fma.rn.f64 	%fd362, %fd361, %fd357, %fd360;
	ld.global.nc.v2.f64 	{%fd363, %fd364}, [%rd81+16];
	fma.rn.f64 	%fd365, %fd362, %fd357, %fd363;
	fma.rn.f64 	%fd366, %fd365, %fd357, %fd364;
	ld.global.nc.v2.f64 	{%fd367, %fd368}, [%rd81+32];
	fma.rn.f64 	%fd369, %fd366, %fd357, %fd367;
	fma.rn.f64 	%fd370, %fd369, %fd357, %fd368;
	fma.rn.f64 	%fd371, %fd370, %fd509, %fd509;
	fma.rn.f64 	%fd372, %fd370, %fd357, 0d3FF0000000000000;
	selp.f64 	%fd373, %fd372, %fd371, %p81;
	and.b32  	%r105, %r204, 2;
	setp.eq.s32 	%p82, %r105, 0;
	mov.f64 	%fd374, 0d0000000000000000;
	sub.f64 	%fd375, %fd374, %fd373;
	selp.f64 	%fd376, %fd373, %fd375, %p82;
	fma.rn.f64 	%fd88, %fd376, 0dBFC999999999999A, %fd80;
	add.f64 	%fd377, %fd501, 0dC01332D8E05EBEE4;
	div.rn.f64 	%fd89, %fd377, 0d3FDBECDE5DA115A9;
	{
	.reg .b32 %temp; 
	mov.b64 	{%temp, %r30}, %fd89;
	}
	abs.f64 	%fd90, %fd89;
	{ // callseq 9, 0
	.param .b64 param0;
	st.param.f64 	[param0], %fd90;
	.param .b64 param1;
	st.param.f64 	[param1], 0d4000000000000000;
	.param .b64 retval0;
	call.uni (retval0), 
	__internal_accurate_pow, 
	(
	param0, 
	param1
	);
	ld.param.f64 	%fd378, [retval0];
	} // callseq 9
	setp.lt.s32 	%p83, %r30, 0;
	neg.f64 	%fd380, %fd378;
	selp.f64 	%fd381, %fd380, %fd378, %p79;
	selp.f64 	%fd382, %fd381, %fd378, %p83;
	setp.eq.f64 	%p84, %fd89, 0d0000000000000000;
	selp.b32 	%r106, %r30, 0, %p79;
	or.b32  	%r107, %r106, 2146435072;
	selp.b32 	%r108, %r107, %r106, %p78;
	mov.b32 	%r109, 0;
	mov.b64 	%fd383, {%r109, %r108};
	selp.f64 	%fd510, %fd383, %fd382, %p84;
	add.f64 	%fd384, %fd89, 0d4000000000000000;
	{
	.reg .b32 %temp; 
	mov.b64 	{%temp, %r110}, %fd384;
	}
	and.b32  	%r111, %r110, 2146435072;
	setp.ne.s32 	%p85, %r111, 2146435072;
	@%p85 bra 	$L__BB1_91;
	setp.num.f64 	%p86, %fd89, %fd89;
	@%p86 bra 	$L__BB1_89;
	mov.f64 	%fd385, 0d4000000000000000;
	add.rn.f64 	%fd510, %fd89, %fd385;
	bra.uni 	$L__BB1_91;
$L__BB1_89:
	setp.neu.f64 	%p87, %fd90, 0d7FF0000000000000;
	@%p87 bra 	$L__BB1_91;
	setp.lt.s32 	%p88, %r30, 0;
	or.b32  	%r112, %r5, -2147483648;
	selp.b32 	%r113, %r112, %r5, %p2;
	selp.b32 	%r114, %r113, %r5, %p88;
	mov.b32 	%r115, 0;
	mov.b64 	%fd510, {%r115, %r114};
$L__BB1_91:
	setp.eq.f64 	%p89, %fd89, 0d3FF0000000000000;
	neg.f64 	%fd386, %fd510;
	selp.f64 	%fd95, 0dBFF0000000000000, %fd386, %p89;
	fma.rn.f64 	%fd387, %fd95, 0d3FF71547652B82FE, 0d4338000000000000;
	{
	.reg .b32 %temp; 
	mov.b64 	{%r31, %temp}, %fd387;
	}
	mov.f64 	%fd388, 0dC338000000000000;
	add.rn.f64 	%fd389, %fd387, %fd388;
	fma.rn.f64 	%fd390, %fd389, 0dBFE62E42FEFA39EF, %fd95;
	fma.rn.f64 	%fd391, %fd389, 0dBC7ABC9E3B39803F, %fd390;
	fma.rn.f64 	%fd392, %fd391, 0d3E5ADE1569CE2BDF, 0d3E928AF3FCA213EA;
	fma.rn.f64 	%fd393, %fd392, %fd391, 0d3EC71DEE62401315;
	fma.rn.f64 	%fd394, %fd393, %fd391, 0d3EFA01997C89EB71;
	fma.rn.f64 	%fd395, %fd394, %fd391, 0d3F2A01A014761F65;
	fma.rn.f64 	%fd396, %fd395, %fd391, 0d3F56C16C1852B7AF;
	fma.rn.f64 	%fd397, %fd396, %fd391, 0d3F81111111122322;
	fma.rn.f64 	%fd398, %fd397, %fd391, 0d3FA55555555502A1;
	fma.rn.f64 	%fd399, %fd398, %fd391, 0d3FC5555555555511;
	fma.rn.f64 	%fd400, %fd399, %fd391, 0d3FE000000000000B;
	fma.rn.f64 	%fd401, %fd400, %fd391, 0d3FF0000000000000;
	fma.rn.f64 	%fd402, %fd401, %fd391, 0d3FF0000000000000;
	{
	.reg .b32 %temp; 
	mov.b64 	{%r32, %temp}, %fd402;
	}
	{
	.reg .b32 %temp; 
	mov.b64 	{%temp, %r33}, %fd402;
	}
	shl.b32 	%r116, %r31, 20;
	add.s32 	%r117, %r116, %r33;
	mov.b64 	%fd511, {%r32, %r117};
	{
	.reg .b32 %temp; 
	mov.b64 	{%temp, %r118}, %fd95;
	}
	mov.b32 	%f12, %r118;
	abs.f32 	%f7, %f12;
	setp.lt.f32 	%p90, %f7, 0f4086232B;
	@%p90 bra 	$L__BB1_94;
	setp.lt.f64 	%p91, %fd95, 0d0000000000000000;
	add.f64 	%fd403, %fd95, 0d7FF0000000000000;
	selp.f64 	%fd511, 0d0000000000000000, %fd403, %p91;
	setp.geu.f32 	%p92, %f7, 0f40874800;
	@%p92 bra 	$L__BB1_94;
	shr.u32 	%r119, %r31, 31;
	add.s32 	%r120, %r31, %r119;
	shr.s32 	%r121, %r120, 1;
	shl.b32 	%r122, %r121, 20;
	add.s32 	%r123, %r33, %r122;
	mov.b64 	%fd404, {%r32, %r123};
	sub.s32 	%r124, %r31, %r121;
	shl.b32 	%r125, %r124, 20;
	add.s32 	%r126, %r125, 1072693248;
	mov.b32 	%r127, 0;
	mov.b64 	%fd405, {%r127, %r126};
	mul.f64 	%fd511, %fd405, %fd404;
$L__BB1_94:
	setp.lt.s32 	%p93, %r1, 0;
	setp.eq.s32 	%p94, %r62, 1074790400;
	{
	.reg .b32 %temp; 
	mov.b64 	{%temp, %r34}, %fd51;
	}
	abs.f64 	%fd100, %fd51;
	{ // callseq 10, 0
	.param .b64 param0;
	st.param.f64 	[param0], %fd100;
	.param .b64 param1;
	st.param.f64 	[param1], 0d401C000000000000;
	.param .b64 retval0;
	call.uni (retval0), 
	__internal_accurate_pow, 
	(
	param0, 
	param1
	);
	ld.param.f64 	%fd406, [retval0];
	} // callseq 10
	setp.lt.s32 	%p95, %r34, 0;
	neg.f64 	%fd408, %fd406;
	selp.f64 	%fd409, %fd408, %fd406, %p94;
	selp.f64 	%fd410, %fd409, %fd406, %p95;
	setp.eq.f64 	%p96, %fd51, 0d0000000000000000;
	selp.b32 	%r129, %r34, 0, %p94;
	or.b32  	%r130, %r129, 2146435072;
	selp.b32 	%r131, %r130, %r129, %p93;
	mov.b32 	%r132, 0;
	mov.b64 	%fd411, {%r132, %r131};
	selp.f64 	%fd512, %fd411, %fd410, %p96;
	add.f64 	%fd412, %fd51, 0d401C000000000000;
	{
	.reg .b32 %temp; 
	mov.b64 	{%temp, %r133}, %fd412;
	}
	and.b32  	%r134, %r133, 2146435072;
	setp.ne.s32 	%p97, %r134, 2146435072;
	@%p97 bra 	$L__BB1_99;
	setp.num.f64 	%p98, %fd51, %fd51;
	@%p98 bra 	$L__BB1_97;
	mov.f64 	%fd413, 0d401C000000000000;
	add.rn.f64 	%fd512, %fd51, %fd413;
	bra.uni 	$L__BB1_99;
$L__BB1_97:
	setp.neu.f64 	%p99, %fd100, 0d7FF0000000000000;
	@%p99 bra 	$L__BB1_99;
	setp.lt.s32 	%p100, %r34, 0;
	or.b32  	%r135, %r2, -2147483648;
	selp.b32 	%r136, %r135, %r2, %p1;
	selp.b32 	%r137, %r136, %r2, %p100;
	mov.b32 	%r138, 0;
	mov.b64 	%fd512, {%r138, %r137};
$L__BB1_99:
	setp.lt.s32 	%p101, %r3, 0;
	setp.eq.s32 	%p102, %r4, 1062207488;
	setp.eq.f64 	%p104, %fd51, 0d3FF0000000000000;
	selp.f64 	%fd414, 0d3FF0000000000000, %fd512, %p104;
	add.f64 	%fd415, %fd414, 0d41F6BCC41E900000;
	div.rn.f64 	%fd416, %fd414, %fd415;
	sqrt.rn.f64 	%fd105, %fd416;
	add.f32 	%f13, %f6, %f5;
	cvt.f64.f32 	%fd417, %f13;
	fma.rn.f64 	%fd106, %fd417, 0d3FE0000000000000, 0dC049000000000000;
	{
	.reg .b32 %temp; 
	mov.b64 	{%temp, %r35}, %fd106;
	}
	abs.f64 	%fd107, %fd106;
	{ // callseq 11, 0
	.param .b64 param0;
	st.param.f64 	[param0], %fd107;
	.param .b64 param1;
	st.param.f64 	[param1], 0d4000000000000000;
	.param .b64 retval0;
	call.uni (retval0), 
	__internal_accurate_pow, 
	(
	param0, 
	param1
	);
	ld.param.f64 	%fd418, [retval0];
	} // callseq 11
	setp.lt.s32 	%p105, %r35, 0;
	neg.f64 	%fd420, %fd418;
	selp.f64 	%fd421, %fd420, %fd418, %p102;
	selp.f64 	%fd422, %fd421, %fd418, %p105;
	setp.eq.f64 	%p106, %fd106, 0d0000000000000000;
	selp.b32 	%r139, %r35, 0, %p102;
	or.b32  	%r140, %r139, 2146435072;
	selp.b32 	%r141, %r140, %r139, %p101;
	mov.b32 	%r142, 0;
	mov.b64 	%fd423, {%r142, %r141};
	selp.f64 	%fd513, %fd423, %fd422, %p106;
	add.f64 	%fd424, %fd106, 0d4000000000000000;
	{
	.reg .b32 %temp; 
	mov.b64 	{%temp, %r143}, %fd424;
	}
	and.b32  	%r144, %r143, 2146435072;
	setp.ne.s32 	%p107, %r144, 2146435072;
	@%p107 bra 	$L__BB1_104;
	setp.num.f64 	%p108, %fd106, %fd106;
	@%p108 bra 	$L__BB1_102;
	mov.f64 	%fd425, 0d4000000000000000;
	add.rn.f64 	%fd513, %fd106, %fd425;
	bra.uni 	$L__BB1_104;
$L__BB1_102:
	setp.neu.f64 	%p109, %fd107, 0d7FF0000000000000;
	@%p109 bra 	$L__BB1_104;
	or.b32  	%r145, %r5, -2147483648;
	selp.b32 	%r146, %r145, %r5, %p2;
	selp.b32 	%r147, %r146, %r5, %p105;
	mov.b32 	%r148, 0;
	mov.b64 	%fd513, {%r148, %r147};
$L__BB1_104:
	setp.eq.f64 	%p111, %fd106, 0d3FF0000000000000;
	selp.f64 	%fd426, 0d3FF0000000000000, %fd513, %p111;
	mul.f64 	%fd427, %fd426, 0d3F8EB851EB851EB8;
	add.f64 	%fd428, %fd426, 0d4034000000000000;
	sqrt.rn.f64 	%fd429, %fd428;
	div.rn.f64 	%fd112, %fd427, %fd429;
	fma.rn.f64 	%fd113, %fd51, 0d3FA70A3D70A3D70A, 0d3FF0000000000000;
	mul.f64 	%fd430, %fd51, 0d3F8EB851EB851EB8;
	fma.rn.f64 	%fd114, %fd430, %fd88, 0d3FF0000000000000;
	mul.f64 	%fd431, %fd511, 0d3FE0C152382D7365;
	fma.rn.f64 	%fd115, %fd511, 0d3FE0C152382D7365, %fd431;
	abs.f64 	%fd116, %fd115;
	setp.neu.f64 	%p112, %fd116, 0d7FF0000000000000;
	@%p112 bra 	$L__BB1_106;
	mov.f64 	%fd437, 0d0000000000000000;
	mul.rn.f64 	%fd514, %fd115, %fd437;
	mov.b32 	%r205, 0;
	bra.uni 	$L__BB1_108;
$L__BB1_106:
	mul.f64 	%fd432, %fd115, 0d3FE45F306DC9C883;
	cvt.rni.s32.f64 	%r205, %fd432;
	cvt.rn.f64.s32 	%fd433, %r205;
	fma.rn.f64 	%fd434, %fd433, 0dBFF921FB54442D18, %fd115;
	fma.rn.f64 	%fd435, %fd433, 0dBC91A62633145C00, %fd434;
	fma.rn.f64 	%fd514, %fd433, 0dB97B839A252049C0, %fd435;
	setp.ltu.f64 	%p113, %fd116, 0d41E0000000000000;
	@%p113 bra 	$L__BB1_108;
	{ // callseq 12, 0
	.param .b64 param0;
	st.param.f64 	[param0], %fd115;
	.param .align 16 .b8 retval0[16];
	call.uni (retval0), 
	__internal_trig_reduction_slowpathd, 
	(
	param0
	);
	ld.param.f64 	%fd514, [retval0];
	ld.param.b32 	%r205, [retval0+8];
	} // callseq 12
$L__BB1_108:
	or.b32  	%r39, %r5, -2147483648;
	shl.b32 	%r151, %r205, 6;
	cvt.u64.u32 	%rd82, %r151;
	and.b64  	%rd83, %rd82, 64;
	mov.u64 	%rd84, __cudart_sin_cos_coeffs;
	add.s64 	%rd85, %rd84, %rd83;
	mul.rn.f64 	%fd438, %fd514, %fd514;
	and.b32  	%r152, %r205, 1;
	setp.eq.b32 	%p117, %r152, 1;
	selp.f64 	%fd439, 0dBDA8FF8320FD8164, 0d3DE5DB65F9785EBA, %p117;
	ld.global.nc.v2.f64 	{%fd440, %fd441}, [%rd85];
	fma.rn.f64 	%fd442, %fd439, %fd438, %fd440;
	fma.rn.f64 	%fd443, %fd442, %fd438, %fd441;
	ld.global.nc.v2.f64 	{%fd444, %fd445}, [%rd85+16];
	fma.rn.f64 	%fd446, %fd443, %fd438, %fd444;
	fma.rn.f64 	%fd447, %fd446, %fd438, %fd445;
	ld.global.nc.v2.f64 	{%fd448, %fd449}, [%rd85+32];
	fma.rn.f64 	%fd450, %fd447, %fd438, %fd448;
	fma.rn.f64 	%fd451, %fd450, %fd438, %fd449;
	fma.rn.f64 	%fd452, %fd451, %fd514, %fd514;
	fma.rn.f64 	%fd453, %fd451, %fd438, 0d3FF0000000000000;
	selp.f64 	%fd454, %fd453, %fd452, %p117;
	and.b32  	%r153, %r205, 2;
	setp.eq.s32 	%p118, %r153, 0;
	mov.f64 	%fd455, 0d0000000000000000;
	sub.f64 	%fd456, %fd455, %fd454;
	selp.f64 	%fd457, %fd454, %fd456, %p118;
	neg.f64 	%fd458, %fd457;
	add.f64 	%fd459, %fd105, %fd105;
	mul.f64 	%fd121, %fd459, %fd458;
	sub.f32 	%f14, %f5, %f6;
	cvt.f64.f32 	%fd460, %f14;
	add.f64 	%fd461, %fd112, 0d3FF0000000000000;
	div.rn.f64 	%fd122, %fd460, %fd461;
	{
	.reg .b32 %temp; 
	mov.b64 	{%temp, %r40}, %fd122;
	}
	abs.f64 	%fd123, %fd122;
	{ // callseq 13, 0
	.param .b64 param0;
	st.param.f64 	[param0], %fd123;
	.param .b64 param1;
	st.param.f64 	[param1], 0d4000000000000000;
	.param .b64 retval0;
	call.uni (retval0), 
	__internal_accurate_pow, 
	(
	param0, 
	param1
	);
	ld.param.f64 	%fd462, [retval0];
	} // callseq 13
	setp.lt.s32 	%p119, %r40, 0;
	neg.f64 	%fd464, %fd462;
	selp.f64 	%fd465, %fd464, %fd462, %p102;
	selp.f64 	%fd466, %fd465, %fd462, %p119;
	setp.eq.f64 	%p120, %fd122, 0d0000000000000000;
	selp.b32 	%r154, %r40, 0, %p102;
	or.b32  	%r155, %r154, 2146435072;
	selp.b32 	%r156, %r155, %r154, %p101;
	mov.b32 	%r157, 0;
	mov.b64 	%fd467, {%r157, %r156};
	selp.f64 	%fd515, %fd467, %fd466, %p120;
	add.f64 	%fd468, %fd122, 0d4000000000000000;
	{
	.reg .b32 %temp; 
	mov.b64 	{%temp, %r158}, %fd468;
	}
	and.b32  	%r159, %r158, 2146435072;
	setp.ne.s32 	%p121, %r159, 2146435072;
	@%p121 bra 	$L__BB1_113;
	setp.num.f64 	%p122, %fd122, %fd122;
	@%p122 bra 	$L__BB1_111;
	mov.f64 	%fd469, 0d4000000000000000;
	add.rn.f64 	%fd515, %fd122, %fd469;
	bra.uni 	$L__BB1_113;
$L__BB1_111:
	setp.neu.f64 	%p123, %fd123, 0d7FF0000000000000;
	@%p123 bra 	$L__BB1_113;
	setp.lt.s32 	%p124, %r40, 0;
	selp.b32 	%r160, %r39, %r5, %p2;
	selp.b32 	%r161, %r160, %r5, %p124;
	mov.b32 	%r162, 0;
	mov.b64 	%fd515, {%r162, %r161};
$L__BB1_113:
	setp.lt.s32 	%p125, %r3, 0;
	setp.eq.s32 	%p126, %r4, 1062207488;
	setp.eq.f64 	%p128, %fd122, 0d3FF0000000000000;
	selp.f64 	%fd128, 0d3FF0000000000000, %fd515, %p128;
	sub.f64 	%fd470, %fd12, %fd11;
	div.rn.f64 	%fd129, %fd470, %fd113;
	{
	.reg .b32 %temp; 
	mov.b64 	{%temp, %r41}, %fd129;
	}
	abs.f64 	%fd130, %fd129;
	{ // callseq 14, 0
	.param .b64 param0;
	st.param.f64 	[param0], %fd130;
	.param .b64 param1;
	st.param.f64 	[param1], 0d4000000000000000;
	.param .b64 retval0;
	call.uni (retval0), 
	__internal_accurate_pow, 
	(
	param0, 
	param1
	);
	ld.param.f64 	%fd471, [retval0];
	} // callseq 14
	setp.lt.s32 	%p129, %r41, 0;
	neg.f64 	%fd473, %fd471;
	selp.f64 	%fd474, %fd473, %fd471, %p126;
	selp.f64 	%fd475, %fd474, %fd471, %p129;
	setp.eq.f64 	%p130, %fd129, 0d0000000000000000;
	selp.b32 	%r163, %r41, 0, %p126;
	or.b32  	%r164, %r163, 2146435072;
	selp.b32 	%r165, %r164, %r163, %p125;
	mov.b32 	%r166, 0;
	mov.b64 	%fd476, {%r166, %r165};
	selp.f64 	%fd516, %fd476, %fd475, %p130;
	add.f64 	%fd477, %fd129, 0d4000000000000000;
	{
	.reg .b32 %temp; 
	mov.b64 	{%temp, %r167}, %fd477;
	}
	and.b32  	%r168, %r167, 2146435072;
	setp.ne.s32 	%p131, %r168, 2146435072;
	@%p131 bra 	$L__BB1_118;
	setp.num.f64 	%p132, %fd129, %fd129;
	@%p132 bra 	$L__BB1_116;
	mov.f64 	%fd478, 0d4000000000000000;
	add.rn.f64 	%fd516, %fd129, %fd478;
	bra.uni 	$L__BB1_118;
$L__BB1_116:
	setp.neu.f64 	%p133, %fd130, 0d7FF0000000000000;
	@%p133 bra 	$L__BB1_118;
	setp.lt.s32 	%p134, %r41, 0;
	selp.b32 	%r169, %r39, %r5, %p2;
	selp.b32 	%r170, %r169, %r5, %p134;
	mov.b32 	%r171, 0;
	mov.b64 	%fd516, {%r171, %r170};
$L__BB1_118:
	setp.lt.s32 	%p135, %r3, 0;
	setp.eq.s32 	%p136, %r4, 1062207488;
	setp.eq.f64 	%p138, %fd129, 0d3FF0000000000000;
	selp.f64 	%fd479, 0d3FF0000000000000, %fd516, %p138;
	add.f64 	%fd135, %fd128, %fd479;
	div.rn.f64 	%fd136, %fd50, %fd114;
	{
	.reg .b32 %temp; 
	mov.b64 	{%temp, %r42}, %fd136;
	}
	abs.f64 	%fd137, %fd136;
	{ // callseq 15, 0
	.param .b64 param0;
	st.param.f64 	[param0], %fd137;
	.param .b64 param1;
	st.param.f64 	[param1], 0d4000000000000000;
	.param .b64 retval0;
	call.uni (retval0), 
	__internal_accurate_pow, 
	(
	param0, 
	param1
	);
	ld.param.f64 	%fd480, [retval0];
	} // callseq 15
	setp.lt.s32 	%p139, %r42, 0;
	neg.f64 	%fd482, %fd480;
	selp.f64 	%fd483, %fd482, %fd480, %p136;
	selp.f64 	%fd484, %fd483, %fd480, %p139;
	setp.eq.f64 	%p140, %fd136, 0d0000000000000000;
	selp.b32 	%r172, %r42, 0, %p136;
	or.b32  	%r173, %r172, 2146435072;
	selp.b32 	%r174, %r173, %r172, %p135;
	mov.b32 	%r175, 0;
	mov.b64 	%fd485, {%r175, %r174};
	selp.f64 	%fd517, %fd485, %fd484, %p140;
	add.f64 	%fd486, %fd136, 0d4000000000000000;
	{
	.reg .b32 %temp; 
	mov.b64 	{%temp, %r176}, %fd486;
	}
	and.b32  	%r177, %r176, 2146435072;
	setp.ne.s32 	%p141, %r177, 2146435072;
	@%p141 bra 	$L__BB1_123;
	setp.num.f64 	%p142, %fd136, %fd136;
	@%p142 bra 	$L__BB1_121;
	mov.f64 	%fd487, 0d4000000000000000;
	add.rn.f64 	%fd517, %fd136, %fd487;
	bra.uni 	$L__BB1_123;
$L__BB1_121:
	setp.neu.f64 	%p143, %fd137, 0d7FF0000000000000;
	@%p143 bra 	$L__BB1_123;
	setp.lt.s32 	%p144, %r42, 0;
	selp.b32 	%r178, %r39, %r5, %p2;
	selp.b32 	%r179, %r178, %r5, %p144;
	mov.b32 	%r180, 0;
	mov.b64 	%fd517, {%r180, %r179};
$L__BB1_123:
	setp.eq.f64 	%p145, %fd136, 0d3FF0000000000000;
	selp.f64 	%fd488, 0d3FF0000000000000, %fd517, %p145;
	add.f64 	%fd489, %fd135, %fd488;
	mul.f64 	%fd490, %fd129, %fd121;
	fma.rn.f64 	%fd142, %fd136, %fd490, %fd489;
	or.b64  	%rd86, %rd111, %rd38;
	and.b64  	%rd87, %rd86, -4294967296;
	setp.ne.s64 	%p146, %rd87, 0;
	@%p146 bra 	$L__BB1_125;
	cvt.u32.u64 	%r181, %rd38;
	cvt.u32.u64 	%r182, %rd111;
	div.u32 	%r183, %r182, %r181;
	cvt.u64.u32 	%rd119, %r183;
	bra.uni 	$L__BB1_126;
$L__BB1_125:
	div.u64 	%rd119, %rd111, %rd38;
$L__BB1_126:
	shl.b64 	%rd88, %rd119, 3;
	add.s64 	%rd89, %rd1, %rd88;
	sqrt.rn.f64 	%fd491, %fd142;
	st.global.f64 	[%rd89], %fd491;
$L__BB1_127:
	ld.param.u64 	%rd109, [_Z25CIEDE2000DifferenceKernelPfS_mPhmmPmPd_param_2];
	mov.u32 	%r193, %ntid.x;
	mov.u32 	%r194, %nctaid.x;
	mul.lo.s32 	%r195, %r193, %r194;
	cvt.u64.u32 	%rd105, %r195;
	mad.lo.s64 	%rd111, %rd38, %rd105, %rd111;
	mul.lo.s64 	%rd106, %rd4, %rd109;
	setp.lt.u64 	%p150, %rd111, %rd106;
	@%p150 bra 	$L__BB1_2;
$L__BB1_128:
	ret;

}
	// .globl	_Z16calculateRepeatsPdPmmmiiim
.visible .entry _Z16calculateRepeatsPdPmmmiiim(
	.param .u64 .ptr .align 1 _Z16calculateRepeatsPdPmmmiiim_param_0,
	.param .u64 .ptr .align 1 _Z16calculateRepeatsPdPmmmiiim_param_1,
	.param .u64 _Z16calculateRepeatsPdPmmmiiim_param_2,
	.param .u64 _Z16calculateRepeatsPdPmmmiiim_param_3,
	.param .u32 _Z16calculateRepeatsPdPmmmiiim_param_4,
	.param .u32 _Z16calculateRepeatsPdPmmmiiim_param_5,
	.param .u32 _Z16calculateRepeatsPdPmmmiiim_param_6,
	.param .u64 _Z16calculateRepeatsPdPmmmiiim_param_7
)
{
	.reg .pred 	%p<50>;
	.reg .b32 	%r<64>;
	.reg .b64 	%rd<168>;
	.reg .b64 	%fd<63>;

	ld.param.u64 	%rd40, [_Z16calculateRepeatsPdPmmmiiim_param_0];
	ld.param.u64 	%rd41, [_Z16calculateRepeatsPdPmmmiiim_param_1];
	ld.param.u64 	%rd37, [_Z16calculateRepeatsPdPmmmiiim_param_2];
	ld.param.u64 	%rd38, [_Z16calculateRepeatsPdPmmmiiim_param_3];
	ld.param.u32 	%r35, [_Z16calculateRepeatsPdPmmmiiim_param_4];
	ld.param.u32 	%r36, [_Z16calculateRepeatsPdPmmmiiim_param_5];
	ld.param.u32 	%r37, [_Z16calculateRepeatsPdPmmmiiim_param_6];
	ld.param.u64 	%rd39, [_Z16calculateRepeatsPdPmmmiiim_param_7];
	cvta.to.global.u64 	%rd1, %rd40;
	cvta.to.global.u64 	%rd2, %rd41;
	setp.lt.s32 	%p1, %r37, 1;
	@%p1 bra 	$L__BB2_45;
	neg.s32 	%r1, %r35;
	setp.lt.s32 	%p2, %r36, %r1;
	cvt.rn.f64.u64 	%fd1, %rd39;
	@%p2 bra 	$L__BB2_45;
	neg.s32 	%r53, %r37;
	add.s32 	%r3, %r36, %r35;
	add.s32 	%r38, %r3, 1;
	and.b32  	%r4, %r38, 7;
	add.s32 	%r5, %r4, -1;
	and.b32  	%r6, %r38, 3;
	and.b32  	%r7, %r3, 1;
	sub.s32 	%r8, 3, %r35;
	and.b32  	%r39, %r38, -8;
	neg.s32 	%r9, %r39;
$L__BB2_3:
	setp.lt.u32 	%p3, %r3, 7;
	cvt.s64.s32 	%rd42, %r53;
	mul.lo.s64 	%rd3, %rd38, %rd42;
	mov.u32 	%r57, %r1;
	@%p3 bra 	$L__BB2_23;
	mov.u32 	%r54, %r9;
	mov.u32 	%r55, %r8;
$L__BB2_5:
	.pragma "nounroll";
	add.s32 	%r40, %r55, -3;
	cvt.s64.s32 	%rd43, %r40;
	add.s64 	%rd44, %rd3, %rd43;
	shl.b64 	%rd45, %rd44, 3;
	add.s64 	%rd46, %rd2, %rd45;
	ld.global.u64 	%rd4, [%rd46];
	setp.ge.u64 	%p4, %rd4, %rd37;
	@%p4 bra 	$L__BB2_7;
	shl.b64 	%rd47, %rd4, 3;
	add.s64 	%rd48, %rd1, %rd47;
	ld.global.f64 	%fd3, [%rd48];
	add.f64 	%fd4, %fd3, %fd1;
	st.global.f64 	[%rd48], %fd4;
$L__BB2_7:
	add.s32 	%r41, %r55, -2;
	cvt.s64.s32 	%rd49, %r41;
	add.s64 	%rd50, %rd3, %rd49;
	shl.b64 	%rd51, %rd50, 3;
	add.s64 	%rd52, %rd2, %rd51;
	ld.global.u64 	%rd5, [%rd52];
	setp.ge.u64 	%p5, %rd5, %rd37;
	@%p5 bra 	$L__BB2_9;
	shl.b64 	%rd53, %rd5, 3;
	add.s64 	%rd54, %rd1, %rd53;
	ld.global.f64 	%fd5, [%rd54];
	add.f64 	%fd6, %fd5, %fd1;
	st.global.f64 	[%rd54], %fd6;
$L__BB2_9:
	add.s32 	%r42, %r55, -1;
	cvt.s64.s32 	%rd55, %r42;
	add.s64 	%rd56, %rd3, %rd55;
	shl.b64 	%rd57, %rd56, 3;
	add.s64 	%rd58, %rd2, %rd57;
	ld.global.u64 	%rd6, [%rd58];
	setp.ge.u64 	%p6, %rd6, %rd37;
	@%p6 bra 	$L__BB2_11;
	shl.b64 	%rd59, %rd6, 3;
	add.s64 	%rd60, %rd1, %rd59;
	ld.global.f64 	%fd7, [%rd60];
	add.f64 	%fd8, %fd7, %fd1;
	st.global.f64 	[%rd60], %fd8;
$L__BB2_11:
	cvt.s64.s32 	%rd61, %r55;
	add.s64 	%rd62, %rd3, %rd61;
	shl.b64 	%rd63, %rd62, 3;
	add.s64 	%rd64, %rd2, %rd63;
	ld.global.u64 	%rd7, [%rd64];
	setp.ge.u64 	%p7, %rd7, %rd37;
	@%p7 bra 	$L__BB2_13;
	shl.b64 	%rd65, %rd7, 3;
	add.s64 	%rd66, %rd1, %rd65;
	ld.global.f64 	%fd9, [%rd66];
	add.f64 	%fd10, %fd9, %fd1;
	st.global.f64 	[%rd66], %fd10;
$L__BB2_13:
	add.s32 	%r43, %r55, 1;
	cvt.s64.s32 	%rd67, %r43;
	add.s64 	%rd68, %rd3, %rd67;
	shl.b64 	%rd69, %rd68, 3;
	add.s64 	%rd70, %rd2, %rd69;
	ld.global.u64 	%rd8, [%rd70];
	setp.ge.u64 	%p8, %rd8, %rd37;
	@%p8 bra 	$L__BB2_15;
	shl.b64 	%rd71, %rd8, 3;
	add.s64 	%rd72, %rd1, %rd71;
	ld.global.f64 	%fd11, [%rd72];
	add.f64 	%fd12, %fd11, %fd1;
	st.global.f64 	[%rd72], %fd12;
$L__BB2_15:
	add.s32 	%r44, %r55, 2;
	cvt.s64.s32 	%rd73, %r44;
	add.s64 	%rd74, %rd3, %rd73;
	shl.b64 	%rd75, %rd74, 3;
	add.s64 	%rd76, %rd2, %rd75;
	ld.global.u64 	%rd9, [%rd76];
	setp.ge.u64 	%p9, %rd9, %rd37;
	@%p9 bra 	$L__BB2_17;
	shl.b64 	%rd77, %rd9, 3;
	add.s64 	%rd78, %rd1, %rd77;
	ld.global.f64 	%fd13, [%rd78];
	add.f64 	%fd14, %fd13, %fd1;
	st.global.f64 	[%rd78], %fd14;
$L__BB2_17:
	add.s32 	%r45, %r55, 3;
	cvt.s64.s32 	%rd79, %r45;
	add.s64 	%rd80, %rd3, %rd79;
	shl.b64 	%rd81, %rd80, 3;
	add.s64 	%rd82, %rd2, %rd81;
	ld.global.u64 	%rd10, [%rd82];
	setp.ge.u64 	%p10, %rd10, %rd37;
	@%p10 bra 	$L__BB2_19;
	shl.b64 	%rd83, %rd10, 3;
	add.s64 	%rd84, %rd1, %rd83;
	ld.global.f64 	%fd15, [%rd84];
	add.f64 	%fd16, %fd15, %fd1;
	st.global.f64 	[%rd84], %fd16;
$L__BB2_19:
	add.s32 	%r46, %r55, 4;
	cvt.s64.s32 	%rd85, %r46;
	add.s64 	%rd86, %rd3, %rd85;
	shl.b64 	%rd87, %rd86, 3;
	add.s64 	%rd88, %rd2, %rd87;
	ld.global.u64 	%rd11, [%rd88];
	setp.ge.u64 	%p11, %rd11, %rd37;
	@%p11 bra 	$L__BB2_21;
	shl.b64 	%rd89, %rd11, 3;
	add.s64 	%rd90, %rd1, %rd89;
	ld.global.f64 	%fd17, [%rd90];
	add.f64 	%fd18, %fd17, %fd1;
	st.global.f64 	[%rd90], %fd18;
$L__BB2_21:
	add.s32 	%r55, %r55, 8;
	add.s32 	%r54, %r54, 8;
	setp.ne.s32 	%p12, %r54, 0;
	@%p12 bra 	$L__BB2_5;
	add.s32 	%r57, %r55, -3;
$L__BB2_23:
	setp.eq.s32 	%p13, %r4, 0;
	@%p13 bra 	$L__BB2_44;
	setp.lt.u32 	%p14, %r5, 3;
	@%p14 bra 	$L__BB2_34;
	cvt.s64.s32 	%rd91, %r57;
	add.s64 	%rd92, %rd3, %rd91;
	shl.b64 	%rd93, %rd92, 3;
	add.s64 	%rd94, %rd2, %rd93;
	ld.global.u64 	%rd12, [%rd94];
	setp.ge.u64 	%p15, %rd12, %rd37;
	@%p15 bra 	$L__BB2_27;
	shl.b64 	%rd95, %rd12, 3;
	add.s64 	%rd96, %rd1, %rd95;
	ld.global.f64 	%fd19, [%rd96];
	add.f64 	%fd20, %fd19, %fd1;
	st.global.f64 	[%rd96], %fd20;
$L__BB2_27:
	add.s32 	%r47, %r57, 1;
	cvt.s64.s32 	%rd97, %r47;
	add.s64 	%rd98, %rd3, %rd97;
	shl.b64 	%rd99, %rd98, 3;
	add.s64 	%rd100, %rd2, %rd99;
	ld.global.u64 	%rd13, [%rd100];
	setp.ge.u64 	%p16, %rd13, %rd37;
	@%p16 bra 	$L__BB2_29;
	shl.b64 	%rd101, %rd13, 3;
	add.s64 	%rd102, %rd1, %rd101;
	ld.global.f64 	%fd21, [%rd102];
	add.f64 	%fd22, %fd21, %fd1;
	st.global.f64 	[%rd102], %fd22;
$L__BB2_29:
	add.s32 	%r48, %r57, 2;
	cvt.s64.s32 	%rd103, %r48;
	add.s64 	%rd104, %rd3, %rd103;
	shl.b64 	%rd105, %rd104, 3;
	add.s64 	%rd106, %rd2, %rd105;
	ld.global.u64 	%rd14, [%rd106];
	setp.ge.u64 	%p17, %rd14, %rd37;
	@%p17 bra 	$L__BB2_31;
	shl.b64 	%rd107, %rd14, 3;
	add.s64 	%rd108, %rd1, %rd107;
	ld.global.f64 	%fd23, [%rd108];
	add.f64 	%fd24, %fd23, %fd1;
	st.global.f64 	[%rd108], %fd24;
$L__BB2_31:
	add.s32 	%r49, %r57, 3;
	cvt.s64.s32 	%rd109, %r49;
	add.s64 	%rd110, %rd3, %rd109;
	shl.b64 	%rd111, %rd110, 3;
	add.s64 	%rd112, %rd2, %rd111;
	ld.global.u64 	%rd15, [%rd112];
	setp.ge.u64 	%p18, %rd15, %rd37;
	@%p18 bra 	$L__BB2_33;
	shl.b64 	%rd113, %rd15, 3;
	add.s64 	%rd114, %rd1, %rd113;
	ld.global.f64 	%fd25, [%rd114];
	add.f64 	%fd26, %fd25, %fd1;
	st.global.f64 	[%rd114], %fd26;
$L__BB2_33:
	add.s32 	%r57, %r57, 4;
$L__BB2_34:
	setp.eq.s32 	%p19, %r6, 0;
	@%p19 bra 	$L__BB2_44;
	setp.eq.s32 	%p20, %r6, 1;
	@%p20 bra 	$L__BB2_41;
	cvt.s64.s32 	%rd115, %r57;
	add.s64 	%rd116, %rd3, %rd115;
	shl.b64 	%rd117, %rd116, 3;
	add.s64 	%rd118, %rd2, %rd117;
	ld.global.u64 	%rd16, [%rd118];
	setp.ge.u64 	%p21, %rd16, %rd37;
	@%p21 bra 	$L__BB2_38;
	shl.b64 	%rd119, %rd16, 3;
	add.s64 	%rd120, %rd1, %rd119;
	ld.global.f64 	%fd27, [%rd120];
	add.f64 	%fd28, %fd27, %fd1;
	st.global.f64 	[%rd120], %fd28;
$L__BB2_38:
	add.s32 	%r50, %r57, 1;
	cvt.s64.s32 	%rd121, %r50;
	add.s64 	%rd122, %rd3, %rd121;
	shl.b64 	%rd123, %rd122, 3;
	add.s64 	%rd124, %rd2, %rd123;
	ld.global.u64 	%rd17, [%rd124];
	setp.ge.u64 	%p22, %rd17, %rd37;
	@%p22 bra 	$L__BB2_40;
	shl.b64 	%rd125, %rd17, 3;
	add.s64 	%rd126, %rd1, %rd125;
	ld.global.f64 	%fd29, [%rd126];
	add.f64 	%fd30, %fd29, %fd1;
	st.global.f64 	[%rd126], %fd30;
$L__BB2_40:
	add.s32 	%r57, %r57, 2;
$L__BB2_41:
	setp.ne.s32 	%p23, %r7, 0;
	@%p23 bra 	$L__BB2_44;
	cvt.s64.s32 	%rd127, %r57;
	add.s64 	%rd128, %rd3, %rd127;
	shl.b64 	%rd129, %rd128, 3;
	add.s64 	%rd130, %rd2, %rd129;
	ld.global.u64 	%rd18, [%rd130];
	setp.ge.u64 	%p24, %rd18, %rd37;
	@%p24 bra 	$L__BB2_44;
	shl.b64 	%rd131, %rd18, 3;
	add.s64 	%rd132, %rd1, %rd131;
	ld.global.f64 	%fd31, [%rd132];
	add.f64 	%fd32, %fd31, %fd1;
	st.global.f64 	[%rd132], %fd32;
$L__BB2_44:
	add.s32 	%r53, %r53, 1;
	setp.ne.s32 	%p25, %r53, 0;
	@%p25 bra 	$L__BB2_3;
$L__BB2_45:
	setp.lt.s32 	%p26, %r35, 1;
	@%p26 bra 	$L__BB2_86;
	neg.s32 	%r61, %r35;
	cvt.rn.f64.u64 	%fd2, %rd39;
	and.b32  	%r23, %r35, 7;
	setp.lt.u32 	%p27, %r35, 8;
	@%p27 bra 	$L__BB2_65;
	and.b32  	%r51, %r35, 2147483640;
	neg.s32 	%r59, %r51;
$L__BB2_48:
	.pragma "nounroll";
	mul.wide.s32 	%rd133, %r61, 8;
	add.s64 	%rd19, %rd2, %rd133;
	ld.global.u64 	%rd20, [%rd19];
	setp.ge.u64 	%p28, %rd20, %rd37;
	@%p28 bra 	$L__BB2_50;
	shl.b64 	%rd134, %rd20, 3;
	add.s64 	%rd135, %rd1, %rd134;
	ld.global.f64 	%fd33, [%rd135];
	add.f64 	%fd34, %fd33, %fd2;
	st.global.f64 	[%rd135], %fd34;
$L__BB2_50:
	ld.global.u64 	%rd21, [%rd19+8];
	setp.ge.u64 	%p29, %rd21, %rd37;
	@%p29 bra 	$L__BB2_52;
	shl.b64 	%rd136, %rd21, 3;
	add.s64 	%rd137, %rd1, %rd136;
	ld.global.f64 	%fd35, [%rd137];
	add.f64 	%fd36, %fd35, %fd2;
	st.global.f64 	[%rd137], %fd36;
$L__BB2_52:
	ld.global.u64 	%rd22, [%rd19+16];
	setp.ge.u64 	%p30, %rd22, %rd37;
	@%p30 bra 	$L__BB2_54;
	shl.b64 	%rd138, %rd22, 3;
	add.s64 	%rd139, %rd1, %rd138;
	ld.global.f64 	%fd37, [%rd139];
	add.f64 	%fd38, %fd37, %fd2;
	st.global.f64 	[%rd139], %fd38;
$L__BB2_54:
	ld.global.u64 	%rd23, [%rd19+24];
	setp.ge.u64 	%p31, %rd23, %rd37;
	@%p31 bra 	$L__BB2_56;
	shl.b64 	%rd140, %rd23, 3;
	add.s64 	%rd141, %rd1, %rd140;
	ld.global.f64 	%fd39, [%rd141];
	add.f64 	%fd40, %fd39, %fd2;
	st.global.f64 	[%rd141], %fd40;
$L__BB2_56:
	ld.global.u64 	%rd24, [%rd19+32];
	setp.ge.u64 	%p32, %rd24, %rd37;
	@%p32 bra 	$L__BB2_58;
	shl.b64 	%rd142, %rd24, 3;
	add.s64 	%rd143, %rd1, %rd142;
	ld.global.f64 	%fd41, [%rd143];
	add.f64 	%fd42, %fd41, %fd2;
	st.global.f64 	[%rd143], %fd42;
$L__BB2_58:
	ld.global.u64 	%rd25, [%rd19+40];
	setp.ge.u64 	%p33, %rd25, %rd37;
	@%p33 bra 	$L__BB2_60;
	shl.b64 	%rd144, %rd25, 3;
	add.s64 	%rd145, %rd1, %rd144;
	ld.global.f64 	%fd43, [%rd145];
	add.f64 	%fd44, %fd43, %fd2;
	st.global.f64 	[%rd145], %fd44;
$L__BB2_60:
	ld.global.u64 	%rd26, [%rd19+48];
	setp.ge.u64 	%p34, %rd26, %rd37;
	@%p34 bra 	$L__BB2_62;
	shl.b64 	%rd146, %rd26, 3;
	add.s64 	%rd147, %rd1, %rd146;
	ld.global.f64 	%fd45, [%rd147];
	add.f64 	%fd46, %fd45, %fd2;
	st.global.f64 	[%rd147], %fd46;
$L__BB2_62:
	ld.global.u64 	%rd27, [%rd19+56];
	setp.ge.u64 	%p35, %rd27, %rd37;
	@%p35 bra 	$L__BB2_64;
	shl.b64 	%rd148, %rd27, 3;
	add.s64 	%rd149, %rd1, %rd148;
	ld.global.f64 	%fd47, [%rd149];
	add.f64 	%fd48, %fd47, %fd2;
	st.global.f64 	[%rd149], %fd48;
$L__BB2_64:
	add.s32 	%r61, %r61, 8;
	add.s32 	%r59, %r59, 8;
	setp.ne.s32 	%p36, %r59, 0;
	@%p36 bra 	$L__BB2_48;
$L__BB2_65:
	setp.eq.s32 	%p37, %r23, 0;
	@%p37 bra 	$L__BB2_86;
	and.b32  	%r30, %r35, 3;
	setp.lt.u32 	%p38, %r23, 4;
	@%p38 bra 	$L__BB2_76;
	mul.wide.s32 	%rd150, %r61, 8;
	add.s64 	%rd28, %rd2, %rd150;
	ld.global.u64 	%rd29, [%rd28];
	setp.ge.u64 	%p39, %rd29, %rd37;
	@%p39 bra 	$L__BB2_69;
	shl.b64 	%rd151, %rd29, 3;
	add.s64 	%rd152, %rd1, %rd151;
	ld.global.f64 	%fd49, [%rd152];
	add.f64 	%fd50, %fd49, %fd2;
	st.global.f64 	[%rd152], %fd50;
$L__BB2_69:
	ld.global.u64 	%rd30, [%rd28+8];
	setp.ge.u64 	%p40, %rd30, %rd37;
	@%p40 bra 	$L__BB2_71;
	shl.b64 	%rd153, %rd30, 3;
	add.s64 	%rd154, %rd1, %rd153;
	ld.global.f64 	%fd51, [%rd154];
	add.f64 	%fd52, %fd51, %fd2;
	st.global.f64 	[%rd154], %fd52;
$L__BB2_71:
	ld.global.u64 	%rd31, [%rd28+16];
	setp.ge.u64 	%p41, %rd31, %rd37;
	@%p41 bra 	$L__BB2_73;
	shl.b64 	%rd155, %rd31, 3;
	add.s64 	%rd156, %rd1, %rd155;
	ld.global.f64 	%fd53, [%rd156];
	add.f64 	%fd54, %fd53, %fd2;
	st.global.f64 	[%rd156], %fd54;
$L__BB2_73:
	ld.global.u64 	%rd32, [%rd28+24];
	setp.ge.u64 	%p42, %rd32, %rd37;
	@%p42 bra 	$L__BB2_75;
	shl.b64 	%rd157, %rd32, 3;
	add.s64 	%rd158, %rd1, %rd157;
	ld.global.f64 	%fd55, [%rd158];
	add.f64 	%fd56, %fd55, %fd2;
	st.global.f64 	[%rd158], %fd56;
$L__BB2_75:
	add.s32 	%r61, %r61, 4;
$L__BB2_76:
	setp.eq.s32 	%p43, %r30, 0;
	@%p43 bra 	$L__BB2_86;
	setp.eq.s32 	%p44, %r30, 1;
	@%p44 bra 	$L__BB2_83;
	mul.wide.s32 	%rd159, %r61, 8;
	add.s64 	%rd33, %rd2, %rd159;
	ld.global.u64 	%rd34, [%rd33];
	setp.ge.u64 	%p45, %rd34, %rd37;
	@%p45 bra 	$L__BB2_80;
	shl.b64 	%rd160, %rd34, 3;
	add.s64 	%rd161, %rd1, %rd160;
	ld.global.f64 	%fd57, [%rd161];
	add.f64 	%fd58, %fd57, %fd2;
	st.global.f64 	[%rd161], %fd58;
$L__BB2_80:
	ld.global.u64 	%rd35, [%rd33+8];
	setp.ge.u64 	%p46, %rd35, %rd37;
	@%p46 bra 	$L__BB2_82;
	shl.b64 	%rd162, %rd35, 3;
	add.s64 	%rd163, %rd1, %rd162;
	ld.global.f64 	%fd59, [%rd163];
	add.f64 	%fd60, %fd59, %fd2;
	st.global.f64 	[%rd163], %fd60;
$L__BB2_82:
	add.s32 	%r61, %r61, 2;
$L__BB2_83:
	and.b32  	%r52, %r35, 1;
	setp.eq.b32 	%p47, %r52, 1;
	not.pred 	%p48, %p47;
	@%p48 bra 	$L__BB2_86;
	mul.wide.s32 	%rd164, %r61, 8;
	add.s64 	%rd165, %rd2, %rd164;
	ld.global.u64 	%rd36, [%rd165];
	setp.ge.u64 	%p49, %rd36, %rd37;
	@%p49 bra 	$L__BB2_86;
	shl.b64 	%rd166, %rd36, 3;
	add.s64 	%rd167, %rd1, %rd166;
	ld.global.f64 	%fd61, [%rd167];
	add.f64 	%fd62, %fd61, %fd2;
	st.global.f64 	[%rd167], %fd62;
$L__BB2_86:
	ret;

}
	// .globl	_Z16findLowestKernelPdPmS_m
.visible .entry _Z16findLowestKernelPdPmS_m(
	.param .u64 .ptr .align 1 _Z16findLowestKernelPdPmS_m_param_0,
	.param .u64 .ptr .align 1 _Z16findLowestKernelPdPmS_m_param_1,
	.param .u64 .ptr .align 1 _Z16findLowestKernelPdPmS_m_param_2,
	.param .u64 _Z16findLowestKernelPdPmS_m_param_3
)
{
	.reg .pred 	%p<39>;
	.reg .b64 	%rd<72>;
	.reg .b64 	%fd<109>;

	ld.param.u64 	%rd30, [_Z16findLowestKernelPdPmS_m_param_0];
	ld.param.u64 	%rd31, [_Z16findLowestKernelPdPmS_m_param_1];
	ld.param.u64 	%rd32, [_Z16findLowestKernelPdPmS_m_param_2];
	ld.param.u64 	%rd29, [_Z16findLowestKernelPdPmS_m_param_3];
	cvta.to.global.u64 	%rd1, %rd31;
	cvta.to.global.u64 	%rd2, %rd30;
	cvta.to.global.u64 	%rd3, %rd32;
	setp.eq.s64 	%p1, %rd29, 0;
	@%p1 bra 	$L__BB3_71;
	and.b64  	%rd4, %rd29, 15;
	setp.lt.u64 	%p2, %rd29, 16;
	mov.b64 	%rd67, 0;
	@%p2 bra 	$L__BB3_36;
	and.b64  	%rd67, %rd29, -16;
	add.s64 	%rd63, %rd3, 64;
	mov.b64 	%rd64, 15;
	mov.u64 	%rd65, %rd67;
$L__BB3_3:
	.pragma "nounroll";
	ld.global.f64 	%fd1, [%rd63+-64];
	ld.global.f64 	%fd85, [%rd2];
	setp.geu.f64 	%p3, %fd1, %fd85;
	@%p3 bra 	$L__BB3_5;
	st.global.f64 	[%rd2], %fd1;
	add.s64 	%rd35, %rd64, -15;
	st.global.u64 	[%rd1], %rd35;
	ld.global.f64 	%fd85, [%rd2];
$L__BB3_5:
	ld.global.f64 	%fd5, [%rd63+-56];
	setp.geu.f64 	%p4, %fd5, %fd85;
	@%p4 bra 	$L__BB3_7;
	add.s64 	%rd36, %rd64, -14;
	st.global.f64 	[%rd2], %fd5;
	st.global.u64 	[%rd1], %rd36;
	ld.global.f64 	%fd85, [%rd2];
$L__BB3_7:
	ld.global.f64 	%fd8, [%rd63+-48];
	setp.geu.f64 	%p5, %fd8, %fd85;
	@%p5 bra 	$L__BB3_9;
	add.s64 	%rd37, %rd64, -13;
	st.global.f64 	[%rd2], %fd8;
	st.global.u64 	[%rd1], %rd37;
	ld.global.f64 	%fd85, [%rd2];
$L__BB3_9:
	ld.global.f64 	%fd11, [%rd63+-40];
	setp.geu.f64 	%p6, %fd11, %fd85;
	@%p6 bra 	$L__BB3_11;
	add.s64 	%rd38, %rd64, -12;
	st.global.f64 	[%rd2], %fd11;
	st.global.u64 	[%rd1], %rd38;
	ld.global.f64 	%fd85, [%rd2];
$L__BB3_11:
	ld.global.f64 	%fd14, [%rd63+-32];
	setp.geu.f64 	%p7, %fd14, %fd85;
	@%p7 bra 	$L__BB3_13;
	add.s64 	%rd39, %rd64, -11;
	st.global.f64 	[%rd2], %fd14;
	st.global.u64 	[%rd1], %rd39;
	ld.global.f64 	%fd85, [%rd2];
$L__BB3_13:
	ld.global.f64 	%fd17, [%rd63+-24];
	setp.geu.f64 	%p8, %fd17, %fd85;
	@%p8 bra 	$L__BB3_15;
	add.s64 	%rd40, %rd64, -10;
	st.global.f64 	[%rd2], %fd17;
	st.global.u64 	[%rd1], %rd40;
	ld.global.f64 	%fd85, [%rd2];
$L__BB3_15:
	ld.global.f64 	%fd20, [%rd63+-16];
	setp.geu.f64 	%p9, %fd20, %fd85;
	@%p9 bra 	$L__BB3_17;
	add.s64 	%rd41, %rd64, -9;
	st.global.f64 	[%rd2], %fd20;
	st.global.u64 	[%rd1], %rd41;
	ld.global.f64 	%fd85, [%rd2];
$L__BB3_17:
	ld.global.f64 	%fd23, [%rd63+-8];
	setp.geu.f64 	%p10, %fd23, %fd85;
	@%p10 bra 	$L__BB3_19;
	add.s64 	%rd42, %rd64, -8;
	st.global.f64 	[%rd2], %fd23;
	st.global.u64 	[%rd1], %rd42;
	ld.global.f64 	%fd85, [%rd2];
$L__BB3_19:
	ld.global.f64 	%fd26, [%rd63];
	setp.geu.f64 	%p11, %fd26, %fd85;
	@%p11 bra 	$L__BB3_21;
	add.s64 	%rd43, %rd64, -7;
	st.global.f64 	[%rd2], %fd26;
	st.global.u64 	[%rd1], %rd43;
	ld.global.f64 	%fd85, [%rd2];
$L__BB3_21:
	ld.global.f64 	%fd29, [%rd63+8];
	setp.geu.f64 	%p12, %fd29, %fd85;
	@%p12 bra 	$L__BB3_23;
	add.s64 	%rd44, %rd64, -6;
	st.global.f64 	[%rd2], %fd29;
	st.global.u64 	[%rd1], %rd44;
	ld.global.f64 	%fd85, [%rd2];
$L__BB3_23:
	ld.global.f64 	%fd32, [%rd63+16];
	setp.geu.f64 	%p13, %fd32, %fd85;
	@%p13 bra 	$L__BB3_25;
	add.s64 	%rd45, %rd64, -5;
	st.global.f64 	[%rd2], %fd32;
	st.global.u64 	[%rd1], %rd45;
	ld.global.f64 	%fd85, [%rd2];
$L__BB3_25:
	ld.global.f64 	%fd35, [%rd63+24];
	setp.geu.f64 	%p14, %fd35, %fd85;
	@%p14 bra 	$L__BB3_27;
	add.s64 	%rd46, %rd64, -4;
	st.global.f64 	[%rd2], %fd35;
	st.global.u64 	[%rd1], %rd46;
	ld.global.f64 	%fd85, [%rd2];
$L__BB3_27:
	ld.global.f64 	%fd38, [%rd63+32];
	setp.geu.f64 	%p15, %fd38, %fd85;
	@%p15 bra 	$L__BB3_29;
	add.s64 	%rd47, %rd64, -3;
	st.global.f64 	[%rd2], %fd38;
	st.global.u64 	[%rd1], %rd47;
	ld.global.f64 	%fd85, [%rd2];
$L__BB3_29:
	ld.global.f64 	%fd41, [%rd63+40];
	setp.geu.f64 	%p16, %fd41, %fd85;
	@%p16 bra 	$L__BB3_31;
	add.s64 	%rd48, %rd64, -2;
	st.global.f64 	[%rd2], %fd41;
	st.global.u64 	[%rd1], %rd48;
	ld.global.f64 	%fd85, [%rd2];
$L__BB3_31:
	ld.global.f64 	%fd44, [%rd63+48];
	setp.geu.f64 	%p17, %fd44, %fd85;
	@%p17 bra 	$L__BB3_33;
	add.s64 	%rd49, %rd64, -1;
	st.global.f64 	[%rd2], %fd44;
	st.global.u64 	[%rd1], %rd49;
	ld.global.f64 	%fd85, [%rd2];
$L__BB3_33:
	ld.global.f64 	%fd47, [%rd63+56];
	setp.geu.f64 	%p18, %fd47, %fd85;
	@%p18 bra 	$L__BB3_35;
	st.global.f64 	[%rd2], %fd47;
	st.global.u64 	[%rd1], %rd64;
$L__BB3_35:
	add.s64 	%rd65, %rd65, -16;
	add.s64 	%rd64, %rd64, 16;
	add.s64 	%rd63, %rd63, 128;
	setp.ne.s64 	%p19, %rd65, 0;
	@%p19 bra 	$L__BB3_3;
$L__BB3_36:
	setp.eq.s64 	%p20, %rd4, 0;
	@%p20 bra 	$L__BB3_71;
	and.b64  	%rd14, %rd29, 7;
	setp.lt.u64 	%p21, %rd4, 8;
	@%p21 bra 	$L__BB3_55;
	shl.b64 	%rd50, %rd67, 3;
	add.s64 	%rd15, %rd3, %rd50;
	ld.global.f64 	%fd48, [%rd15];
	ld.global.f64 	%fd100, [%rd2];
	setp.geu.f64 	%p22, %fd48, %fd100;
	@%p22 bra 	$L__BB3_40;
	st.global.f64 	[%rd2], %fd48;
	st.global.u64 	[%rd1], %rd67;
	ld.global.f64 	%fd100, [%rd2];
$L__BB3_40:
	ld.global.f64 	%fd52, [%rd15+8];
	setp.geu.f64 	%p23, %fd52, %fd100;
	@%p23 bra 	$L__BB3_42;
	add.s64 	%rd51, %rd67, 1;
	st.global.f64 	[%rd2], %fd52;
	st.global.u64 	[%rd1], %rd51;
	ld.global.f64 	%fd100, [%rd2];
$L__BB3_42:
	ld.global.f64 	%fd55, [%rd15+16];
	setp.geu.f64 	%p24, %fd55, %fd100;
	@%p24 bra 	$L__BB3_44;
	add.s64 	%rd52, %rd67, 2;
	st.global.f64 	[%rd2], %fd55;
	st.global.u64 	[%rd1], %rd52;
	ld.global.f64 	%fd100, [%rd2];
$L__BB3_44:
	ld.global.f64 	%fd58, [%rd15+24];
	setp.geu.f64 	%p25, %fd58, %fd100;
	@%p25 bra 	$L__BB3_46;
	add.s64 	%rd53, %rd67, 3;
	st.global.f64 	[%rd2], %fd58;
	st.global.u64 	[%rd1], %rd53;
	ld.global.f64 	%fd100, [%rd2];
$L__BB3_46:
	ld.global.f64 	%fd61, [%rd15+32];
	setp.geu.f64 	%p26, %fd61, %fd100;
	@%p26 bra 	$L__BB3_48;
	add.s64 	%rd54, %rd67, 4;
	st.global.f64 	[%rd2], %fd61;
	st.global.u64 	[%rd1], %rd54;
	ld.global.f64 	%fd100, [%rd2];
$L__BB3_48:
	ld.global.f64 	%fd64, [%rd15+40];
	setp.geu.f64 	%p27, %fd64, %fd100;
	@%p27 bra 	$L__BB3_50;
	add.s64 	%rd55, %rd67, 5;
	st.global.f64 	[%rd2], %fd64;
	st.global.u64 	[%rd1], %rd55;
	ld.global.f64 	%fd100, [%rd2];
$L__BB3_50:
	ld.global.f64 	%fd67, [%rd15+48];
	setp.geu.f64 	%p28, %fd67, %fd100;
	@%p28 bra 	$L__BB3_52;
	add.s64 	%rd56, %rd67, 6;
	st.global.f64 	[%rd2], %fd67;
	st.global.u64 	[%rd1], %rd56;
	ld.global.f64 	%fd100, [%rd2];
$L__BB3_52:
	ld.global.f64 	%fd70, [%rd15+56];
	setp.geu.f64 	%p29, %fd70, %fd100;
	@%p29 bra 	$L__BB3_54;
	add.s64 	%rd57, %rd67, 7;
	st.global.f64 	[%rd2], %fd70;
	st.global.u64 	[%rd1], %rd57;
$L__BB3_54:
	add.s64 	%rd67, %rd67, 8;
$L__BB3_55:
	setp.eq.s64 	%p30, %rd14, 0;
	@%p30 bra 	$L__BB3_71;
	and.b64  	%rd69, %rd29, 3;
	setp.lt.u64 	%p31, %rd14, 4;
	@%p31 bra 	$L__BB3_66;
	shl.b64 	%rd58, %rd67, 3;
	add.s64 	%rd19, %rd3, %rd58;
	ld.global.f64 	%fd71, [%rd19];
	ld.global.f64 	%fd107, [%rd2];
	setp.geu.f64 	%p32, %fd71, %fd107;
	@%p32 bra 	$L__BB3_59;
	st.global.f64 	[%rd2], %fd71;
	st.global.u64 	[%rd1], %rd67;
	ld.global.f64 	%fd107, [%rd2];
$L__BB3_59:
	ld.global.f64 	%fd75, [%rd19+8];
	setp.geu.f64 	%p33, %fd75, %fd107;
	@%p33 bra 	$L__BB3_61;
	add.s64 	%rd59, %rd67, 1;
	st.global.f64 	[%rd2], %fd75;
	st.global.u64 	[%rd1], %rd59;
	ld.global.f64 	%fd107, [%rd2];
$L__BB3_61:
	ld.global.f64 	%fd78, [%rd19+16];
	setp.geu.f64 	%p34, %fd78, %fd107;
	@%p34 bra 	$L__BB3_63;
	add.s64 	%rd60, %rd67, 2;
	st.global.f64 	[%rd2], %fd78;
	st.global.u64 	[%rd1], %rd60;
	ld.global.f64 	%fd107, [%rd2];
$L__BB3_63:
	ld.global.f64 	%fd81, [%rd19+24];
	setp.geu.f64 	%p35, %fd81, %fd107;
	@%p35 bra 	$L__BB3_65;
	add.s64 	%rd61, %rd67, 3;
	st.global.f64 	[%rd2], %fd81;
	st.global.u64 	[%rd1], %rd61;
$L__BB3_65:
	add.s64 	%rd67, %rd67, 4;
$L__BB3_66:
	setp.eq.s64 	%p36, %rd69, 0;
	@%p36 bra 	$L__BB3_71;
	shl.b64 	%rd62, %rd67, 3;
	add.s64 	%rd70, %rd3, %rd62;
$L__BB3_68:
	.pragma "nounroll";
	ld.global.f64 	%fd82, [%rd70];
	ld.global.f64 	%fd83, [%rd2];
	setp.geu.f64 	%p37, %fd82, %fd83;
	@%p37 bra 	$L__BB3_70;
	st.global.f64 	[%rd2], %fd82;
	st.global.u64 	[%rd1], %rd67;
$L__BB3_70:
	add.s64 	%rd67, %rd67, 1;
	add.s64 	%rd70, %rd70, 8;
	add.s64 	%rd69, %rd69, -1;
	setp.ne.s64 	%p38, %rd69, 0;
	@%p38 bra 	$L__BB3_68;
$L__BB3_71:
	ret;

}
.func  (.param .align 16 .b8 func_retval0[16]) __internal_trig_reduction_slowpathd(
	.param .b64 __internal_trig_reduction_slowpathd_param_0
)
{
	.local .align 8 .b8 	__local_depot4[40];
	.reg .b64 	%SP;
	.reg .b64 	%SPL;
	.reg .pred 	%p<10>;
	.reg .b32 	%r<47>;
	.reg .b64 	%rd<74>;
	.reg .b64 	%fd<5>;

	mov.u64 	%SPL, __local_depot4;
	ld.param.f64 	%fd4, [__internal_trig_reduction_slowpathd_param_0];
	add.u64 	%rd1, %SPL, 0;
	{
	.reg .b32 %temp; 
	mov.b64 	{%temp, %r1}, %fd4;
	}
	shr.u32 	%r2, %r1, 20;
	and.b32  	%r3, %r2, 2047;
	setp.eq.s32 	%p1, %r3, 2047;
	mov.b32 	%r46, 0;
	@%p1 bra 	$L__BB4_9;
	add.s32 	%r20, %r3, -1024;
	mov.b64 	%rd20, %fd4;
	shl.b64 	%rd2, %rd20, 11;
	shr.u32 	%r4, %r20, 6;
	sub.s32 	%r45, 15, %r4;
	sub.s32 	%r21, 19, %r4;
	setp.lt.u32 	%p2, %r20, 128;
	selp.b32 	%r6, 18, %r21, %p2;
	setp.ge.s32 	%p3, %r45, %r6;
	mov.b64 	%rd70, 0;
	@%p3 bra 	$L__BB4_4;
	add.s32 	%r23, %r6, %r4;
	neg.s32 	%r43, %r23;
	or.b64  	%rd3, %rd2, -9223372036854775808;
	mov.b64 	%rd70, 0;
	mov.b32 	%r42, 0;
	mov.u64 	%rd25, __cudart_i2opi_d;
	mov.u32 	%r44, %r45;
$L__BB4_3:
	.pragma "nounroll";
	mul.wide.s32 	%rd22, %r42, 8;
	add.s64 	%rd23, %rd1, %rd22;
	mul.wide.s32 	%rd24, %r44, 8;
	add.s64 	%rd26, %rd25, %rd24;
	ld.global.nc.u64 	%rd27, [%rd26];
	{
	.reg .u32 %r0, %r1, %r2, %r3, %alo, %ahi, %blo, %bhi, %clo, %chi;
	mov.b64 	{%alo,%ahi}, %rd27;
	mov.b64 	{%blo,%bhi}, %rd3;
	mov.b64 	{%clo,%chi}, %rd70;
	mad.lo.cc.u32 	%r0, %alo, %blo, %clo;
	madc.hi.cc.u32 	%r1, %alo, %blo, %chi;
	madc.hi.u32 	%r2, %alo, %bhi, 0;
	mad.lo.cc.u32 	%r1, %alo, %bhi, %r1;
	madc.hi.cc.u32 	%r2, %ahi, %blo, %r2;
	madc.hi.u32 	%r3, %ahi, %bhi, 0;
	mad.lo.cc.u32 	%r1, %ahi, %blo, %r1;
	madc.lo.cc.u32 	%r2, %ahi, %bhi, %r2;
	addc.u32 	%r3, %r3, 0;
	mov.b64 	%rd28, {%r0,%r1};
	mov.b64 	%rd70, {%r2,%r3};
	}
	st.local.u64 	[%rd23], %rd28;
	add.s32 	%r44, %r44, 1;
	add.s32 	%r43, %r43, 1;
	add.s32 	%r42, %r42, 1;
	setp.ne.s32 	%p4, %r43, -15;
	mov.u32 	%r45, %r6;
	@%p4 bra 	$L__BB4_3;
$L__BB4_4:
	cvt.s64.s32 	%rd29, %r45;
	cvt.u64.u32 	%rd30, %r4;
	add.s64 	%rd31, %rd30, %rd29;
	shl.b64 	%rd32, %rd31, 3;
	add.s64 	%rd33, %rd1, %rd32;
	st.local.u64 	[%rd33+-120], %rd70;
	and.b32  	%r15, %r2, 63;
	ld.local.u64 	%rd72, [%rd1+16];
	ld.local.u64 	%rd71, [%rd1+24];
	setp.eq.s32 	%p5, %r15, 0;
	@%p5 bra 	$L__BB4_6;
	shl.b64 	%rd34, %rd71, %r15;
	shr.u64 	%rd35, %rd72, 1;
	xor.b32  	%r24, %r15, 63;
	shr.u64 	%rd36, %rd35, %r24;
	or.b64  	%rd71, %rd34, %rd36;
	ld.local.u64 	%rd37, [%rd1+8];
	shl.b64 	%rd38, %rd72, %r15;
	shr.u64 	%rd39, %rd37, 1;
	shr.u64 	%rd40, %rd39, %r24;
	or.b64  	%rd72, %rd38, %rd40;
$L__BB4_6:
	and.b32  	%r25, %r1, -2147483648;
	shr.u64 	%rd41, %rd71, 62;
	cvt.u32.u64 	%r26, %rd41;
	mov.b64 	{%r27, %r28}, %rd71;
	mov.b64 	{%r29, %r30}, %rd72;
	shf.l.wrap.b32 	%r31, %r30, %r27, 2;
	shf.l.wrap.b32 	%r32, %r27, %r28, 2;
	mov.b64 	%rd42, {%r31, %r32};
	shl.b64 	%rd43, %rd72, 2;
	shr.u64 	%rd44, %rd42, 63;
	cvt.u32.u64 	%r33, %rd44;
	add.s32 	%r34, %r33, %r26;
	setp.eq.s32 	%p6, %r25, 0;
	neg.s32 	%r35, %r34;
	selp.b32 	%r46, %r34, %r35, %p6;
	setp.gt.s64 	%p7, %rd42, -1;
	mov.b64 	%rd45, 0;
	{
	.reg .u32 %r0, %r1, %r2, %r3, %a0, %a1, %a2, %a3, %b0, %b1, %b2, %b3;
	mov.b64 	{%a0,%a1}, %rd45;
	mov.b64 	{%a2,%a3}, %rd45;
	mov.b64 	{%b0,%b1}, %rd43;
	mov.b64 	{%b2,%b3}, %rd42;
	sub.cc.u32 	%r0, %a0, %b0;
	subc.cc.u32 	%r1, %a1, %b1;
	subc.cc.u32 	%r2, %a2, %b2;
	subc.u32 	%r3, %a3, %b3;
	mov.b64 	%rd46, {%r0,%r1};
	mov.b64 	%rd47, {%r2,%r3};
	}
	xor.b32  	%r36, %r25, -2147483648;
	selp.b64 	%rd73, %rd42, %rd47, %p7;
	selp.b64 	%rd14, %rd43, %rd46, %p7;
	selp.b32 	%r17, %r25, %r36, %p7;
	clz.b64 	%r37, %rd73;
	cvt.u64.u32 	%rd15, %r37;
	setp.eq.s32 	%p8, %r37, 0;
	@%p8 bra 	$L__BB4_8;
	cvt.u32.u64 	%r38, %rd15;
	and.b32  	%r39, %r38, 63;
	shl.b64 	%rd48, %rd73, %r39;
	shr.u64 	%rd49, %rd14, 1;
	not.b32 	%r40, %r38;
	and.b32  	%r41, %r40, 63;
	shr.u64 	%rd50, %rd49, %r41;
	or.b64  	%rd73, %rd48, %rd50;
$L__BB4_8:
	mov.b64 	%rd51, -3958705157555305931;
	{
	.reg .u32 %r0, %r1, %r2, %r3, %alo, %ahi, %blo, %bhi;
	mov.b64 	{%alo,%ahi}, %rd73;
	mov.b64 	{%blo,%bhi}, %rd51;
	mul.lo.u32 	%r0, %alo, %blo;
	mul.hi.u32 	%r1, %alo, %blo;
	mad.lo.cc.u32 	%r1, %alo, %bhi, %r1;
	madc.hi.u32 	%r2, %alo, %bhi, 0;
	mad.lo.cc.u32 	%r1, %ahi, %blo, %r1;
	madc.hi.cc.u32 	%r2, %ahi, %blo, %r2;
	madc.hi.u32 	%r3, %ahi, %bhi, 0;
	mad.lo.cc.u32 	%r2, %ahi, %bhi, %r2;
	addc.u32 	%r3, %r3, 0;
	mov.b64 	%rd52, {%r0,%r1};
	mov.b64 	%rd53, {%r2,%r3};
	}
	setp.gt.s64 	%p9, %rd53, 0;
	{
	.reg .u32 %r0, %r1, %r2, %r3, %a0, %a1, %a2, %a3, %b0, %b1, %b2, %b3;
	mov.b64 	{%a0,%a1}, %rd52;
	mov.b64 	{%a2,%a3}, %rd53;
	mov.b64 	{%b0,%b1}, %rd52;
	mov.b64 	{%b2,%b3}, %rd53;
	add.cc.u32 	%r0, %a0, %b0;
	addc.cc.u32 	%r1, %a1, %b1;
	addc.cc.u32 	%r2, %a2, %b2;
	addc.u32 	%r3, %a3, %b3;
	mov.b64 	%rd54, {%r0,%r1};
	mov.b64 	%rd55, {%r2,%r3};
	}
	selp.b64 	%rd56, %rd55, %rd53, %p9;
	selp.s64 	%rd57, -1, 0, %p9;
	sub.s64 	%rd58, %rd57, %rd15;
	cvt.u64.u32 	%rd59, %r17;
	shl.b64 	%rd60, %rd59, 32;
	add.s64 	%rd61, %rd56, 1;
	shr.u64 	%rd62, %rd61, 10;
	add.s64 	%rd63, %rd62, 1;
	shr.u64 	%rd64, %rd63, 1;
	shl.b64 	%rd65, %rd58, 52;
	add.s64 	%rd66, %rd65, %rd64;
	add.s64 	%rd67, %rd66, 4602678819172646912;
	or.b64  	%rd68, %rd67, %rd60;
	mov.b64 	%fd4, %rd68;
$L__BB4_9:
	st.param.f64 	[func_retval0], %fd4;
	st.param.b32 	[func_retval0+8], %r46;
	ret;

}
.func  (.param .b64 func_retval0) __internal_accurate_pow(
	.param .b64 __internal_accurate_pow_param_0,
	.param .b64 __internal_accurate_pow_param_1
)
{
	.reg .pred 	%p<8>;
	.reg .b32 	%r<49>;
	.reg .b32 	%f<3>;
	.reg .b64 	%fd<109>;

	ld.param.f64 	%fd10, [__internal_accurate_pow_param_0];
	ld.param.f64 	%fd11, [__internal_accurate_pow_param_1];
	{
	.reg .b32 %temp; 
	mov.b64 	{%temp, %r46}, %fd10;
	}
	{
	.reg .b32 %temp; 
	mov.b64 	{%r45, %temp}, %fd10;
	}
	shr.u32 	%r47, %r46, 20;
	setp.gt.u32 	%p1, %r46, 1048575;
	@%p1 bra 	$L__BB5_2;
	mul.f64 	%fd12, %fd10, 0d4350000000000000;
	{
	.reg .b32 %temp; 
	mov.b64 	{%temp, %r46}, %fd12;
	}
	{
	.reg .b32 %temp; 
	mov.b64 	{%r45, %temp}, %fd12;
	}
	shr.u32 	%r16, %r46, 20;
	add.s32 	%r47, %r16, -54;
$L__BB5_2:
	add.s32 	%r48, %r47, -1023;
	and.b32  	%r17, %r46, -2146435073;
	or.b32  	%r18, %r17, 1072693248;
	mov.b64 	%fd107, {%r45, %r18};
	setp.lt.u32 	%p2, %r18, 1073127583;
	@%p2 bra 	$L__BB5_4;
	{
	.reg .b32 %temp; 
	mov.b64 	{%r19, %temp}, %fd107;
	}
	{
	.reg .b32 %temp; 
	mov.b64 	{%temp, %r20}, %fd107;
	}
	add.s32 	%r21, %r20, -1048576;
	mov.b64 	%fd107, {%r19, %r21};
	add.s32 	%r48, %r47, -1022;
$L__BB5_4:
	add.f64 	%fd13, %fd107, 0dBFF0000000000000;
	add.f64 	%fd14, %fd107, 0d3FF0000000000000;
	rcp.approx.ftz.f64 	%fd15, %fd14;
	neg.f64 	%fd16, %fd14;
	fma.rn.f64 	%fd17, %fd16, %fd15, 0d3FF0000000000000;
	fma.rn.f64 	%fd18, %fd17, %fd17, %fd17;
	fma.rn.f64 	%fd19, %fd18, %fd15, %fd15;
	mul.f64 	%fd20, %fd13, %fd19;
	fma.rn.f64 	%fd21, %fd13, %fd19, %fd20;
	mul.f64 	%fd22, %fd21, %fd21;
	fma.rn.f64 	%fd23, %fd22, 0d3EB0F5FF7D2CAFE2, 0d3ED0F5D241AD3B5A;
	fma.rn.f64 	%fd24, %fd23, %fd22, 0d3EF3B20A75488A3F;
	fma.rn.f64 	%fd25, %fd24, %fd22, 0d3F1745CDE4FAECD5;
	fma.rn.f64 	%fd26, %fd25, %fd22, 0d3F3C71C7258A578B;
	fma.rn.f64 	%fd27, %fd26, %fd22, 0d3F6249249242B910;
	fma.rn.f64 	%fd28, %fd27, %fd22, 0d3F89999999999DFB;
	sub.f64 	%fd29, %fd13, %fd21;
	add.f64 	%fd30, %fd29, %fd29;
	neg.f64 	%fd31, %fd21;
	fma.rn.f64 	%fd32, %fd31, %fd13, %fd30;
	mul.f64 	%fd33, %fd19, %fd32;
	fma.rn.f64 	%fd34, %fd22, %fd28, 0d3FB5555555555555;
	mov.f64 	%fd35, 0d3FB5555555555555;
	sub.f64 	%fd36, %fd35, %fd34;
	fma.rn.f64 	%fd37, %fd22, %fd28, %fd36;
	add.f64 	%fd38, %fd37, 0dBC46A4CB00B9E7B0;
	add.f64 	%fd39, %fd34, %fd38;
	sub.f64 	%fd40, %fd34, %fd39;
	add.f64 	%fd41, %fd38, %fd40;
	mul.rn.f64 	%fd42, %fd21, %fd21;
	neg.f64 	%fd43, %fd42;
	fma.rn.f64 	%fd44, %fd21, %fd21, %fd43;
	{
	.reg .b32 %temp; 
	mov.b64 	{%r22, %temp}, %fd33;
	}
	{
	.reg .b32 %temp; 
	mov.b64 	{%temp, %r23}, %fd33;
	}
	add.s32 	%r24, %r23, 1048576;
	mov.b64 	%fd45, {%r22, %r24};
	fma.rn.f64 	%fd46, %fd21, %fd45, %fd44;
	mul.rn.f64 	%fd47, %fd42, %fd21;
	neg.f64 	%fd48, %fd47;
	fma.rn.f64 	%fd49, %fd42, %fd21, %fd48;
	fma.rn.f64 	%fd50, %fd42, %fd33, %fd49;
	fma.rn.f64 	%fd51, %fd46, %fd21, %fd50;
	mul.rn.f64 	%fd52, %fd39, %fd47;
	neg.f64 	%fd53, %fd52;
	fma.rn.f64 	%fd54, %fd39, %fd47, %fd53;
	fma.rn.f64 	%fd55, %fd39, %fd51, %fd54;
	fma.rn.f64 	%fd56, %fd41, %fd47, %fd55;
	add.f64 	%fd57, %fd52, %fd56;
	sub.f64 	%fd58, %fd52, %fd57;
	add.f64 	%fd59, %fd56, %fd58;
	add.f64 	%fd60, %fd21, %fd57;
	sub.f64 	%fd61, %fd21, %fd60;
	add.f64 	%fd62, %fd57, %fd61;
	add.f64 	%fd63, %fd59, %fd62;
	add.f64 	%fd64, %fd33, %fd63;
	add.f64 	%fd65, %fd60, %fd64;
	sub.f64 	%fd66, %fd60, %fd65;
	add.f64 	%fd67, %fd64, %fd66;
	xor.b32  	%r25, %r48, -2147483648;
	mov.b32 	%r26, 1127219200;
	mov.b64 	%fd68, {%r25, %r26};
	mov.b32 	%r27, -2147483648;
	mov.b64 	%fd69, {%r27, %r26};
	sub.f64 	%fd70, %fd68, %fd69;
	fma.rn.f64 	%fd71, %fd70, 0d3FE62E42FEFA39EF, %fd65;
	fma.rn.f64 	%fd72, %fd70, 0dBFE62E42FEFA39EF, %fd71;
	sub.f64 	%fd73, %fd72, %fd65;
	sub.f64 	%fd74, %fd67, %fd73;
	fma.rn.f64 	%fd75, %fd70, 0d3C7ABC9E3B39803F, %fd74;
	add.f64 	%fd76, %fd71, %fd75;
	sub.f64 	%fd77, %fd71, %fd76;
	add.f64 	%fd78, %fd75, %fd77;
	{
	.reg .b32 %temp; 
	mov.b64 	{%temp, %r28}, %fd11;
	}
	{
	.reg .b32 %temp; 
	mov.b64 	{%r29, %temp}, %fd11;
	}
	shl.b32 	%r30, %r28, 1;
	setp.gt.u32 	%p3, %r30, -33554433;
	and.b32  	%r31, %r28, -15728641;
	selp.b32 	%r32, %r31, %r28, %p3;
	mov.b64 	%fd79, {%r29, %r32};
	mul.rn.f64 	%fd80, %fd76, %fd79;
	neg.f64 	%fd81, %fd80;
	fma.rn.f64 	%fd82, %fd76, %fd79, %fd81;
	fma.rn.f64 	%fd83, %fd78, %fd79, %fd82;
	add.f64 	%fd4, %fd80, %fd83;
	sub.f64 	%fd84, %fd80, %fd4;
	add.f64 	%fd5, %fd83, %fd84;
	fma.rn.f64 	%fd85, %fd4, 0d3FF71547652B82FE, 0d4338000000000000;
	{
	.reg .b32 %temp; 
	mov.b64 	{%r13, %temp}, %fd85;
	}
	mov.f64 	%fd86, 0dC338000000000000;
	add.rn.f64 	%fd87, %fd85, %fd86;
	fma.rn.f64 	%fd88, %fd87, 0dBFE62E42FEFA39EF, %fd4;
	fma.rn.f64 	%fd89, %fd87, 0dBC7ABC9E3B39803F, %fd88;
	fma.rn.f64 	%fd90, %fd89, 0d3E5ADE1569CE2BDF, 0d3E928AF3FCA213EA;
	fma.rn.f64 	%fd91, %fd90, %fd89, 0d3EC71DEE62401315;
	fma.rn.f64 	%fd92, %fd91, %fd89, 0d3EFA01997C89EB71;
	fma.rn.f64 	%fd93, %fd92, %fd89, 0d3F2A01A014761F65;
	fma.rn.f64 	%fd94, %fd93, %fd89, 0d3F56C16C1852B7AF;
	fma.rn.f64 	%fd95, %fd94, %fd89, 0d3F81111111122322;
	fma.rn.f64 	%fd96, %fd95, %fd89, 0d3FA55555555502A1;
	fma.rn.f64 	%fd97, %fd96, %fd89, 0d3FC5555555555511;
	fma.rn.f64 	%fd98, %fd97, %fd89, 0d3FE000000000000B;
	fma.rn.f64 	%fd99, %fd98, %fd89, 0d3FF0000000000000;
	fma.rn.f64 	%fd100, %fd99, %fd89, 0d3FF0000000000000;
	{
	.reg .b32 %temp; 
	mov.b64 	{%r14, %temp}, %fd100;
	}
	{
	.reg .b32 %temp; 
	mov.b64 	{%temp, %r15}, %fd100;
	}
	shl.b32 	%r33, %r13, 20;
	add.s32 	%r34, %r33, %r15;
	mov.b64 	%fd108, {%r14, %r34};
	{
	.reg .b32 %temp; 
	mov.b64 	{%temp, %r35}, %fd4;
	}
	mov.b32 	%f2, %r35;
	abs.f32 	%f1, %f2;
	setp.lt.f32 	%p4, %f1, 0f4086232B;
	@%p4 bra 	$L__BB5_7;
	setp.lt.f64 	%p5, %fd4, 0d0000000000000000;
	add.f64 	%fd101, %fd4, 0d7FF0000000000000;
	selp.f64 	%fd108, 0d0000000000000000, %fd101, %p5;
	setp.geu.f32 	%p6, %f1, 0f40874800;
	@%p6 bra 	$L__BB5_7;
	shr.u32 	%r36, %r13, 31;
	add.s32 	%r37, %r13, %r36;
	shr.s32 	%r38, %r37, 1;
	shl.b32 	%r39, %r38, 20;
	add.s32 	%r40, %r15, %r39;
	mov.b64 	%fd102, {%r14, %r40};
	sub.s32 	%r41, %r13, %r38;
	shl.b32 	%r42, %r41, 20;
	add.s32 	%r43, %r42, 1072693248;
	mov.b32 	%r44, 0;
	mov.b64 	%fd103, {%r44, %r43};
	mul.f64 	%fd108, %fd103, %fd102;
$L__BB5_7:
	abs.f64 	%fd104, %fd108;
	setp.eq.f64 	%p7, %fd104, 0d7FF0000000000000;
	fma.rn.f64 	%fd105, %fd108, %fd5, %fd108;
	selp.f64 	%fd106, %fd108, %fd105, %p7;
	st.param.f64 	[func_retval0], %fd106;
	ret;

}


// ===== COMPILED SASS (sm_100) =====

	.target	sm_100

	.elftype	@"ET_EXEC"


//--------------------- .note.nv.tkinfo           --------------------------
	.section	.note.nv.tkinfo,"",@"SHT_NOTE"
	.sectionflags	@"SHF_NOTE_NV_TKINFO"
	.tkinfo
        /*0018*/ 	.word	0x00000002
        /*0030*/ 	.string	""
        /*0030*/ 	.string	"ptxas"
        /*0030*/ 	.string	"Cuda compilation tools, release 13.0, V13.0.88"
        /*0030*/ 	.string	"Build cuda_13.0.r13.0/compiler.36424714_0"
        /*0030*/ 	.string	"-arch sm_100 -m 64 "



//--------------------- .note.nv.cuinfo           --------------------------
	.section	.note.nv.cuinfo,"",@"SHT_NOTE"
	.sectionflags	@"SHF_NOTE_NV_CUINFO"
        /*0018*/ 	.short	0x0002
        /*001a*/ 	.short	0x0064
        /*001c*/ 	.short	0x0082
	.zero		2


//--------------------- .nv.info                  --------------------------
	.section	.nv.info,"",@"SHT_CUDA_INFO"
	.align	4


	//----- nvinfo : EIATTR_REGCOUNT
	.align		4
        /*0000*/ 	.byte	0x04, 0x2f
        /*0002*/ 	.short	(.L_3 - .L_2)
	.align		4
.L_2:
        /*0004*/ 	.word	index@(_Z25euclideanDifferenceKernelPfS_mPhmmPmPd)
        /*0008*/ 	.word	0x00000028


	//----- nvinfo : EIATTR_FRAME_SIZE
	.align		4
.L_3:
        /*000c*/ 	.byte	0x04, 0x11
        /*000e*/ 	.short	(.L_5 - .L_4)
	.align		4
.L_4:
        /*0010*/ 	.word	index@($_Z25euclideanDifferenceKernelPfS_mPhmmPmPd$__internal_accurate_pow)
        /*0014*/ 	.word	0x00000000


	//----- nvinfo : EIATTR_FRAME_SIZE
	.align		4
.L_5:
        /*0018*/ 	.byte	0x04, 0x11
        /*001a*/ 	.short	(.L_7 - .L_6)
	.align		4
.L_6:
        /*001c*/ 	.word	index@($__internal_6_$__cuda_sm20_rem_u64)
        /*0020*/ 	.word	0x00000000


	//----- nvinfo : EIATTR_FRAME_SIZE
	.align		4
.L_7:
        /*0024*/ 	.byte	0x04, 0x11
        /*0026*/ 	.short	(.L_9 - .L_8)
	.align		4
.L_8:
        /*0028*/ 	.word	index@($__internal_5_$__cuda_sm20_dsqrt_rn_f64_mediumpath_v1)
        /*002c*/ 	.word	0x00000000


	//----- nvinfo : EIATTR_FRAME_SIZE
	.align		4
.L_9:
        /*0030*/ 	.byte	0x04, 0x11
        /*0032*/ 	.short	(.L_11 - .L_10)
	.align		4
.L_10:
        /*0034*/ 	.word	index@($__internal_4_$__cuda_sm20_div_u64)
        /*0038*/ 	.word	0x00000000


	//----- nvinfo : EIATTR_FRAME_SIZE
	.align		4
.L_11:
        /*003c*/ 	.byte	0x04, 0x11
        /*003e*/ 	.short	(.L_13 - .L_12)
	.align		4
.L_12:
        /*0040*/ 	.word	index@(_Z25euclideanDifferenceKernelPfS_mPhmmPmPd)
        /*0044*/ 	.word	0x00000000


	//----- nvinfo : EIATTR_REGCOUNT
	.align		4
.L_13:
        /*0048*/ 	.byte	0x04, 0x2f
        /*004a*/ 	.short	(.L_15 - .L_14)
	.align		4
.L_14:
        /*004c*/ 	.word	index@(_Z25CIEDE2000DifferenceKernelPfS_mPhmmPmPd)
        /*0050*/ 	.word	0x00000030


	//----- nvinfo : EIATTR_FRAME_SIZE
	.align		4
.L_15:
        /*0054*/ 	.byte	0x04, 0x11
        /*0056*/ 	.short	(.L_17 - .L_16)
	.align		4
.L_16:
        /*0058*/ 	.word	index@($_Z25CIEDE2000DifferenceKernelPfS_mPhmmPmPd$__internal_trig_reduction_slowpathd)
        /*005c*/ 	.word	0x00000028


	//----- nvinfo : EIATTR_FRAME_SIZE
	.align		4
.L_17:
        /*0060*/ 	.byte	0x04, 0x11
        /*0062*/ 	.short	(.L_19 - .L_18)
	.align		4
.L_18:
        /*0064*/ 	.word	index@($_Z25CIEDE2000DifferenceKernelPfS_mPhmmPmPd$__internal_accurate_pow)
        /*0068*/ 	.word	0x00000028


	//----- nvinfo : EIATTR_FRAME_SIZE
	.align		4
.L_19:
        /*006c*/ 	.byte	0x04, 0x11
        /*006e*/ 	.short	(.L_21 - .L_20)
	.align		4
.L_20:
        /*0070*/ 	.word	index@($__internal_3_$__cuda_sm20_rem_u64)
        /*0074*/ 	.word	0x00000028


	//----- nvinfo : EIATTR_FRAME_SIZE
	.align		4
.L_21:
        /*0078*/ 	.byte	0x04, 0x11
        /*007a*/ 	.short	(.L_23 - .L_22)
	.align		4
.L_22:
        /*007c*/ 	.word	index@($__internal_2_$__cuda_sm20_dsqrt_rn_f64_mediumpath_v1)
        /*0080*/ 	.word	0x00000028


	//----- nvinfo : EIATTR_FRAME_SIZE
	.align		4
.L_23:
        /*0084*/ 	.byte	0x04, 0x11
        /*0086*/ 	.short	(.L_25 - .L_24)
	.align		4
.L_24:
        /*0088*/ 	.word	index@($__internal_1_$__cuda_sm20_div_u64)
        /*008c*/ 	.word	0x00000028


	//----- nvinfo : EIATTR_FRAME_SIZE
	.align		4
.L_25:
        /*0090*/ 	.byte	0x04, 0x11
        /*0092*/ 	.short	(.L_27 - .L_26)
	.align		4
.L_26:
        /*0094*/ 	.word	index@($__internal_0_$__cuda_sm20_div_rn_f64_full)
        /*0098*/ 	.word	0x00000028


	//----- nvinfo : EIATTR_FRAME_SIZE
	.align		4
.L_27:
        /*009c*/ 	.byte	0x04, 0x11
        /*009e*/ 	.short	(.L_29 - .L_28)
	.align		4
.L_28:
        /*00a0*/ 	.word	index@(_Z25CIEDE2000DifferenceKernelPfS_mPhmmPmPd)
        /*00a4*/ 	.word	0x00000028


	//----- nvinfo : EIATTR_REGCOUNT
	.align		4
.L_29:
        /*00a8*/ 	.byte	0x04, 0x2f
        /*00aa*/ 	.short	(.L_31 - .L_30)
	.align		4
.L_30:
        /*00ac*/ 	.word	index@(_Z16calculateRepeatsPdPmmmiiim)
        /*00b0*/ 	.word	0x00000018


	//----- nvinfo : EIATTR_FRAME_SIZE
	.align		4
.L_31:
        /*00b4*/ 	.byte	0x04, 0x11
        /*00b6*/ 	.short	(.L_33 - .L_32)
	.align		4
.L_32:
        /*00b8*/ 	.word	index@(_Z16calculateRepeatsPdPmmmiiim)
        /*00bc*/ 	.word	0x00000000


	//----- nvinfo : EIATTR_REGCOUNT
	.align		4
.L_33:
        /*00c0*/ 	.byte	0x04, 0x2f
        /*00c2*/ 	.short	(.L_35 - .L_34)
	.align		4
.L_34:
        /*00c4*/ 	.word	index@(_Z16findLowestKernelPdPmS_m)
        /*00c8*/ 	.word	0x0000001e


	//----- nvinfo : EIATTR_FRAME_SIZE
	.align		4
.L_35:
        /*00cc*/ 	.byte	0x04, 0x11
        /*00ce*/ 	.short	(.L_37 - .L_36)
	.align		4
.L_36:
        /*00d0*/ 	.word	index@(_Z16findLowestKernelPdPmS_m)
        /*00d4*/ 	.word	0x00000000


	//----- nvinfo : EIATTR_MIN_STACK_SIZE
	.align		4
.L_37:
        /*00d8*/ 	.byte	0x04, 0x12
        /*00da*/ 	.short	(.L_39 - .L_38)
	.align		4
.L_38:
        /*00dc*/ 	.word	index@(_Z16findLowestKernelPdPmS_m)
        /*00e0*/ 	.word	0x00000000


	//----- nvinfo : EIATTR_MIN_STACK_SIZE
	.align		4
.L_39:
        /*00e4*/ 	.byte	0x04, 0x12
        /*00e6*/ 	.short	(.L_41 - .L_40)
	.align		4
.L_40:
        /*00e8*/ 	.word	index@(_Z16calculateRepeatsPdPmmmiiim)
        /*00ec*/ 	.word	0x00000000


	//----- nvinfo : EIATTR_MIN_STACK_SIZE
	.align		4
.L_41:
        /*00f0*/ 	.byte	0x04, 0x12
        /*00f2*/ 	.short	(.L_43 - .L_42)
	.align		4
.L_42:
        /*00f4*/ 	.word	index@(_Z25CIEDE2000DifferenceKernelPfS_mPhmmPmPd)
        /*00f8*/ 	.word	0x00000028


	//----- nvinfo : EIATTR_MIN_STACK_SIZE
	.align		4
.L_43:
        /*00fc*/ 	.byte	0x04, 0x12
        /*00fe*/ 	.short	(.L_45 - .L_44)
	.align		4
.L_44:
        /*0100*/ 	.word	index@(_Z25euclideanDifferenceKernelPfS_mPhmmPmPd)
        /*0104*/ 	.word	0x00000000
.L_45:


//--------------------- .nv.compat                --------------------------
	.section	.nv.compat,"",@"SHT_CUDA_COMPAT_INFO"
	.align	4
        /*0000*/ 	.byte	0x02, 0x09, 0x00, 0x00, 0x02, 0x02, 0x01, 0x00, 0x02, 0x05, 0x05, 0x00, 0x03, 0x07, 0x01, 0x01
        /*0010*/ 	.byte	0x02, 0x03, 0x00, 0x00, 0x02, 0x06, 0x01, 0x00, 0x04, 0x0b, 0x08, 0x00, 0x01, 0x00, 0x00, 0x00
        /*0020*/ 	.byte	0x00, 0x00, 0x00, 0x00


//--------------------- .nv.info._Z16findLowestKernelPdPmS_m --------------------------
	.section	.nv.info._Z16findLowestKernelPdPmS_m,"",@"SHT_CUDA_INFO"
	.sectionflags	@""
	.align	4


	//----- nvinfo : EIATTR_CUDA_API_VERSION
	.align		4
        /*0000*/ 	.byte	0x04, 0x37
        /*0002*/ 	.short	(.L_47 - .L_46)
.L_46:
        /*0004*/ 	.word	0x00000082


	//----- nvinfo : EIATTR_KPARAM_INFO
	.align		4
.L_47:
        /*0008*/ 	.byte	0x04, 0x17
        /*000a*/ 	.short	(.L_49 - .L_48)
.L_48:
        /*000c*/ 	.word	0x00000000
        /*0010*/ 	.short	0x0003
        /*0012*/ 	.short	0x0018
        /*0014*/ 	.byte	0x00, 0xf0, 0x21, 0x00


	//----- nvinfo : EIATTR_KPARAM_INFO
	.align		4
.L_49:
        /*0018*/ 	.byte	0x04, 0x17
        /*001a*/ 	.short	(.L_51 - .L_50)
.L_50:
        /*001c*/ 	.word	0x00000000
        /*0020*/ 	.short	0x0002
        /*0022*/ 	.short	0x0010
        /*0024*/ 	.byte	0x00, 0xf5, 0x21, 0x00


	//----- nvinfo : EIATTR_KPARAM_INFO
	.align		4
.L_51:
        /*0028*/ 	.byte	0x04, 0x17
        /*002a*/ 	.short	(.L_53 - .L_52)
.L_52:
        /*002c*/ 	.word	0x00000000
        /*0030*/ 	.short	0x0001
        /*0032*/ 	.short	0x0008
        /*0034*/ 	.byte	0x00, 0xf5, 0x21, 0x00


	//----- nvinfo : EIATTR_KPARAM_INFO
	.align		4
.L_53:
        /*0038*/ 	.byte	0x04, 0x17
        /*003a*/ 	.short	(.L_55 - .L_54)
.L_54:
        /*003c*/ 	.word	0x00000000
        /*0040*/ 	.short	0x0000
        /*0042*/ 	.short	0x0000
        /*0044*/ 	.byte	0x00, 0xf5, 0x21, 0x00


	//----- nvinfo : EIATTR_SPARSE_MMA_MASK
	.align		4
.L_55:
        /*0048*/ 	.byte	0x03, 0x50
        /*004a*/ 	.short	0x0000


	//----- nvinfo : EIATTR_MAXREG_COUNT
	.align		4
        /*004c*/ 	.byte	0x03, 0x1b
        /*004e*/ 	.short	0x00ff


	//----- nvinfo : EIATTR_MERCURY_ISA_VERSION
	.align		4
        /*0050*/ 	.byte	0x03, 0x5f
        /*0052*/ 	.short	0x0101


	//----- nvinfo : EIATTR_VRC_CTA_INIT_COUNT
	.align		4
        /*0054*/ 	.byte	0x02, 0x4a
	.zero		1
	.zero		1


	//----- nvinfo : EIATTR_EXIT_INSTR_OFFSETS
	.align		4
        /*0058*/ 	.byte	0x04, 0x1c
        /*005a*/ 	.short	(.L_57 - .L_56)


	//   ....[0]....
.L_56:
        /*005c*/ 	.word	0x00000040


	//   ....[1]....
        /*0060*/ 	.word	0x00000a40


	//   ....[2]....
        /*0064*/ 	.word	0x00000f10


	//   ....[3]....
        /*0068*/ 	.word	0x000011e0


	//   ....[4]....
        /*006c*/ 	.word	0x00001360


	//----- nvinfo : EIATTR_CBANK_PARAM_SIZE
	.align		4
.L_57:
        /*0070*/ 	.byte	0x03, 0x19
        /*0072*/ 	.short	0x0020


	//----- nvinfo : EIATTR_PARAM_CBANK
	.align		4
        /*0074*/ 	.byte	0x04, 0x0a
        /*0076*/ 	.short	(.L_59 - .L_58)
	.align		4
.L_58:
        /*0078*/ 	.word	index@(.nv.constant0._Z16findLowestKernelPdPmS_m)
        /*007c*/ 	.short	0x0380
        /*007e*/ 	.short	0x0020


	//----- nvinfo : EIATTR_SW_WAR
	.align		4
.L_59:
        /*0080*/ 	.byte	0x04, 0x36
        /*0082*/ 	.short	(.L_61 - .L_60)
.L_60:
        /*0084*/ 	.word	0x00000008
.L_61:


//--------------------- .nv.info._Z16calculateRepeatsPdPmmmiiim --------------------------
	.section	.nv.info._Z16calculateRepeatsPdPmmmiiim,"",@"SHT_CUDA_INFO"
	.sectionflags	@""
	.align	4


	//----- nvinfo : EIATTR_CUDA_API_VERSION
	.align		4
        /*0000*/ 	.byte	0x04, 0x37
        /*0002*/ 	.short	(.L_63 - .L_62)
.L_62:
        /*0004*/ 	.word	0x00000082


	//----- nvinfo : EIATTR_KPARAM_INFO
	.align		4
.L_63:
        /*0008*/ 	.byte	0x04, 0x17
        /*000a*/ 	.short	(.L_65 - .L_64)
.L_64:
        /*000c*/ 	.word	0x00000000
        /*0010*/ 	.short	0x0007
        /*0012*/ 	.short	0x0030
        /*0014*/ 	.byte	0x00, 0xf0, 0x21, 0x00


	//----- nvinfo : EIATTR_KPARAM_INFO
	.align		4
.L_65:
        /*0018*/ 	.byte	0x04, 0x17
        /*001a*/ 	.short	(.L_67 - .L_66)
.L_66:
        /*001c*/ 	.word	0x00000000
        /*0020*/ 	.short	0x0006
        /*0022*/ 	.short	0x0028
        /*0024*/ 	.byte	0x00, 0xf0, 0x11, 0x00


	//----- nvinfo : EIATTR_KPARAM_INFO
	.align		4
.L_67:
        /*0028*/ 	.byte	0x04, 0x17
        /*002a*/ 	.short	(.L_69 - .L_68)
.L_68:
        /*002c*/ 	.word	0x00000000
        /*0030*/ 	.short	0x0005
        /*0032*/ 	.short	0x0024
        /*0034*/ 	.byte	0x00, 0xf0, 0x11, 0x00


	//----- nvinfo : EIATTR_KPARAM_INFO
	.align		4
.L_69:
        /*0038*/ 	.byte	0x04, 0x17
        /*003a*/ 	.short	(.L_71 - .L_70)
.L_70:
        /*003c*/ 	.word	0x00000000
        /*0040*/ 	.short	0x0004
        /*0042*/ 	.short	0x0020
        /*0044*/ 	.byte	0x00, 0xf0, 0x11, 0x00


	//----- nvinfo : EIATTR_KPARAM_INFO
	.align		4
.L_71:
        /*0048*/ 	.byte	0x04, 0x17
        /*004a*/ 	.short	(.L_73 - .L_72)
.L_72:
        /*004c*/ 	.word	0x00000000
        /*0050*/ 	.short	0x0003
        /*0052*/ 	.short	0x0018
        /*0054*/ 	.byte	0x00, 0xf0, 0x21, 0x00


	//----- nvinfo : EIATTR_KPARAM_INFO
	.align		4
.L_73:
        /*0058*/ 	.byte	0x04, 0x17
        /*005a*/ 	.short	(.L_75 - .L_74)
.L_74:
        /*005c*/ 	.word	0x00000000
        /*0060*/ 	.short	0x0002
        /*0062*/ 	.short	0x0010
        /*0064*/ 	.byte	0x00, 0xf0, 0x21, 0x00


	//----- nvinfo : EIATTR_KPARAM_INFO
	.align		4
.L_75:
        /*0068*/ 	.byte	0x04, 0x17
        /*006a*/ 	.short	(.L_77 - .L_76)
.L_76:
        /*006c*/ 	.word	0x00000000
        /*0070*/ 	.short	0x0001
        /*0072*/ 	.short	0x0008
        /*0074*/ 	.byte	0x00, 0xf5, 0x21, 0x00


	//----- nvinfo : EIATTR_KPARAM_INFO
	.align		4
.L_77:
        /*0078*/ 	.byte	0x04, 0x17
        /*007a*/ 	.short	(.L_79 - .L_78)
.L_78:
        /*007c*/ 	.word	0x00000000
        /*0080*/ 	.short	0x0000
        /*0082*/ 	.short	0x0000
        /*0084*/ 	.byte	0x00, 0xf5, 0x21, 0x00


	//----- nvinfo : EIATTR_SPARSE_MMA_MASK
	.align		4
.L_79:
        /*0088*/ 	.byte	0x03, 0x50
        /*008a*/ 	.short	0x0000


	//----- nvinfo : EIATTR_MAXREG_COUNT
	.align		4
        /*008c*/ 	.byte	0x03, 0x1b
        /*008e*/ 	.short	0x00ff


	//----- nvinfo : EIATTR_MERCURY_ISA_VERSION
	.align		4
        /*0090*/ 	.byte	0x03, 0x5f
        /*0092*/ 	.short	0x0101


	//----- nvinfo : EIATTR_VRC_CTA_INIT_COUNT
	.align		4
        /*0094*/ 	.byte	0x02, 0x4a
	.zero		1
	.zero		1


	//----- nvinfo : EIATTR_EXIT_INSTR_OFFSETS
	.align		4
        /*0098*/ 	.byte	0x04, 0x1c
        /*009a*/ 	.short	(.L_81 - .L_80)


	//   ....[0]....
.L_80:
        /*009c*/ 	.word	0x000013f0


	//   ....[1]....
        /*00a0*/ 	.word	0x00001980


	//   ....[2]....
        /*00a4*/ 	.word	0x00001c70


	//   ....[3]....
        /*00a8*/ 	.word	0x00001e30


	//   ....[4]....
        /*00ac*/ 	.word	0x00001ea0


	//   ....[5]....
        /*00b0*/ 	.word	0x00001f10


	//----- nvinfo : EIATTR_CBANK_PARAM_SIZE
	.align		4
.L_81:
        /*00b4*/ 	.byte	0x03, 0x19
        /*00b6*/ 	.short	0x0038


	//----- nvinfo : EIATTR_PARAM_CBANK
	.align		4
        /*00b8*/ 	.byte	0x04, 0x0a
        /*00ba*/ 	.short	(.L_83 - .L_82)
	.align		4
.L_82:
        /*00bc*/ 	.word	index@(.nv.constant0._Z16calculateRepeatsPdPmmmiiim)
        /*00c0*/ 	.short	0x0380
        /*00c2*/ 	.short	0x0038


	//----- nvinfo : EIATTR_SW_WAR
	.align		4
.L_83:
        /*00c4*/ 	.byte	0x04, 0x36
        /*00c6*/ 	.short	(.L_85 - .L_84)
.L_84:
        /*00c8*/ 	.word	0x00000008
.L_85:


//--------------------- .nv.info._Z25CIEDE2000DifferenceKernelPfS_mPhmmPmPd --------------------------
	.section	.nv.info._Z25CIEDE2000DifferenceKernelPfS_mPhmmPmPd,"",@"SHT_CUDA_INFO"
	.sectionflags	@""
	.align	4


	//----- nvinfo : EIATTR_CUDA_API_VERSION
	.align		4
        /*0000*/ 	.byte	0x04, 0x37
        /*0002*/ 	.short	(.L_87 - .L_86)
.L_86:
        /*0004*/ 	.word	0x00000082


	//----- nvinfo : EIATTR_KPARAM_INFO
	.align		4
.L_87:
        /*0008*/ 	.byte	0x04, 0x17
        /*000a*/ 	.short	(.L_89 - .L_88)
.L_88:
        /*000c*/ 	.word	0x00000000
        /*0010*/ 	.short	0x0007
        /*0012*/ 	.short	0x0038
        /*0014*/ 	.byte	0x00, 0xf5, 0x21, 0x00


	//----- nvinfo : EIATTR_KPARAM_INFO
	.align		4
.L_89:
        /*0018*/ 	.byte	0x04, 0x17
        /*001a*/ 	.short	(.L_91 - .L_90)
.L_90:
        /*001c*/ 	.word	0x00000000
        /*0020*/ 	.short	0x0006
        /*0022*/ 	.short	0x0030
        /*0024*/ 	.byte	0x00, 0xf5, 0x21, 0x00


	//----- nvinfo : EIATTR_KPARAM_INFO
	.align		4
.L_91:
        /*0028*/ 	.byte	0x04, 0x17
        /*002a*/ 	.short	(.L_93 - .L_92)
.L_92:
        /*002c*/ 	.word	0x00000000
        /*0030*/ 	.short	0x0005
        /*0032*/ 	.short	0x0028
        /*0034*/ 	.byte	0x00, 0xf0, 0x21, 0x00


	//----- nvinfo : EIATTR_KPARAM_INFO
	.align		4
.L_93:
        /*0038*/ 	.byte	0x04, 0x17
        /*003a*/ 	.short	(.L_95 - .L_94)
.L_94:
        /*003c*/ 	.word	0x00000000
        /*0040*/ 	.short	0x0004
        /*0042*/ 	.short	0x0020
        /*0044*/ 	.byte	0x00, 0xf0, 0x21, 0x00


	//----- nvinfo : EIATTR_KPARAM_INFO
	.align		4
.L_95:
        /*0048*/ 	.byte	0x04, 0x17
        /*004a*/ 	.short	(.L_97 - .L_96)
.L_96:
        /*004c*/ 	.word	0x00000000
        /*0050*/ 	.short	0x0003
        /*0052*/ 	.short	0x0018
        /*0054*/ 	.byte	0x00, 0xf5, 0x21, 0x00


	//----- nvinfo : EIATTR_KPARAM_INFO
	.align		4
.L_97:
        /*0058*/ 	.byte	0x04, 0x17
        /*005a*/ 	.short	(.L_99 - .L_98)
.L_98:
        /*005c*/ 	.word	0x00000000
        /*0060*/ 	.short	0x0002
        /*0062*/ 	.short	0x0010
        /*0064*/ 	.byte	0x00, 0xf0, 0x21, 0x00


	//----- nvinfo : EIATTR_KPARAM_INFO
	.align		4
.L_99:
        /*0068*/ 	.byte	0x04, 0x17
        /*006a*/ 	.short	(.L_101 - .L_100)
.L_100:
        /*006c*/ 	.word	0x00000000
        /*0070*/ 	.short	0x0001
        /*0072*/ 	.short	0x0008
        /*0074*/ 	.byte	0x00, 0xf5, 0x21, 0x00


	//----- nvinfo : EIATTR_KPARAM_INFO
	.align		4
.L_101:
        /*0078*/ 	.byte	0x04, 0x17
        /*007a*/ 	.short	(.L_103 - .L_102)
.L_102:
        /*007c*/ 	.word	0x00000000
        /*0080*/ 	.short	0x0000
        /*0082*/ 	.short	0x0000
        /*0084*/ 	.byte	0x00, 0xf5, 0x21, 0x00


	//----- nvinfo : EIATTR_SPARSE_MMA_MASK
	.align		4
.L_103:
        /*0088*/ 	.byte	0x03, 0x50
        /*008a*/ 	.short	0x0000


	//----- nvinfo : EIATTR_MAXREG_COUNT
	.align		4
        /*008c*/ 	.byte	0x03, 0x1b
        /*008e*/ 	.short	0x00ff


	//----- nvinfo : EIATTR_MERCURY_ISA_VERSION
	.align		4
        /*0090*/ 	.byte	0x03, 0x5f
        /*0092*/ 	.short	0x0101


	//----- nvinfo : EIATTR_VRC_CTA_INIT_COUNT
	.align		4
        /*0094*/ 	.byte	0x02, 0x4a
	.zero		1
	.zero		1


	//----- nvinfo : EIATTR_EXIT_INSTR_OFFSETS
	.align		4
        /*0098*/ 	.byte	0x04, 0x1c
        /*009a*/ 	.short	(.L_105 - .L_104)


	//   ....[0]....
.L_104:
        /*009c*/ 	.word	0x00000180


	//   ....[1]....
        /*00a0*/ 	.word	0x000072b0


	//----- nvinfo : EIATTR_CRS_STACK_SIZE
	.align		4
.L_105:
        /*00a4*/ 	.byte	0x04, 0x1e
        /*00a6*/ 	.short	(.L_107 - .L_106)
.L_106:
        /*00a8*/ 	.word	0x00000000


	//----- nvinfo : EIATTR_CBANK_PARAM_SIZE
	.align		4
.L_107:
        /*00ac*/ 	.byte	0x03, 0x19
        /*00ae*/ 	.short	0x0040


	//----- nvinfo : EIATTR_PARAM_CBANK
	.align		4
        /*00b0*/ 	.byte	0x04, 0x0a
        /*00b2*/ 	.short	(.L_109 - .L_108)
	.align		4
.L_108:
        /*00b4*/ 	.word	index@(.nv.constant0._Z25CIEDE2000DifferenceKernelPfS_mPhmmPmPd)
        /*00b8*/ 	.short	0x0380
        /*00ba*/ 	.short	0x0040


	//----- nvinfo : EIATTR_SW_WAR
	.align		4
.L_109:
        /*00bc*/ 	.byte	0x04, 0x36
        /*00be*/ 	.short	(.L_111 - .L_110)
.L_110:
        /*00c0*/ 	.word	0x00000008
.L_111:


//--------------------- .nv.info._Z25euclideanDifferenceKernelPfS_mPhmmPmPd --------------------------
	.section	.nv.info._Z25euclideanDifferenceKernelPfS_mPhmmPmPd,"",@"SHT_CUDA_INFO"
	.sectionflags	@""
	.align	4


	//----- nvinfo : EIATTR_CUDA_API_VERSION
	.align		4
        /*0000*/ 	.byte	0x04, 0x37
        /*0002*/ 	.short	(.L_113 - .L_112)
.L_112:
        /*0004*/ 	.word	0x00000082


	//----- nvinfo : EIATTR_KPARAM_INFO
	.align		4
.L_113:
        /*0008*/ 	.byte	0x04, 0x17
        /*000a*/ 	.short	(.L_115 - .L_114)
.L_114:
        /*000c*/ 	.word	0x00000000
        /*0010*/ 	.short	0x0007
        /*0012*/ 	.short	0x0038
        /*0014*/ 	.byte	0x00, 0xf5, 0x21, 0x00


	//----- nvinfo : EIATTR_KPARAM_INFO
	.align		4
.L_115:
        /*0018*/ 	.byte	0x04, 0x17
        /*001a*/ 	.short	(.L_117 - .L_116)
.L_116:
        /*001c*/ 	.word	0x00000000
        /*0020*/ 	.short	0x0006
        /*0022*/ 	.short	0x0030
        /*0024*/ 	.byte	0x00, 0xf5, 0x21, 0x00


	//----- nvinfo : EIATTR_KPARAM_INFO
	.align		4
.L_117:
        /*0028*/ 	.byte	0x04, 0x17
        /*002a*/ 	.short	(.L_119 - .L_118)
.L_118:
        /*002c*/ 	.word	0x00000000
        /*0030*/ 	.short	0x0005
        /*0032*/ 	.short	0x0028
        /*0034*/ 	.byte	0x00, 0xf0, 0x21, 0x00


	//----- nvinfo : EIATTR_KPARAM_INFO
	.align		4
.L_119:
        /*0038*/ 	.byte	0x04, 0x17
        /*003a*/ 	.short	(.L_121 - .L_120)
.L_120:
        /*003c*/ 	.word	0x00000000
        /*0040*/ 	.short	0x0004
        /*0042*/ 	.short	0x0020
        /*0044*/ 	.byte	0x00, 0xf0, 0x21, 0x00


	//----- nvinfo : EIATTR_KPARAM_INFO
	.align		4
.L_121:
        /*0048*/ 	.byte	0x04, 0x17
        /*004a*/ 	.short	(.L_123 - .L_122)
.L_122:
        /*004c*/ 	.word	0x00000000
        /*0050*/ 	.short	0x0003
        /*0052*/ 	.short	0x0018
        /*0054*/ 	.byte	0x00, 0xf5, 0x21, 0x00


	//----- nvinfo : EIATTR_KPARAM_INFO
	.align		4
.L_123:
        /*0058*/ 	.byte	0x04, 0x17
        /*005a*/ 	.short	(.L_125 - .L_124)
.L_124:
        /*005c*/ 	.word	0x00000000
        /*0060*/ 	.short	0x0002
        /*0062*/ 	.short	0x0010
        /*0064*/ 	.byte	0x00, 0xf0, 0x21, 0x00


	//----- nvinfo : EIATTR_KPARAM_INFO
	.align		4
.L_125:
        /*0068*/ 	.byte	0x04, 0x17
        /*006a*/ 	.short	(.L_127 - .L_126)
.L_126:
        /*006c*/ 	.word	0x00000000
        /*0070*/ 	.short	0x0001
        /*0072*/ 	.short	0x0008
        /*0074*/ 	.byte	0x00, 0xf5, 0x21, 0x00


	//----- nvinfo : EIATTR_KPARAM_INFO
	.align		4
.L_127:
        /*0078*/ 	.byte	0x04, 0x17
        /*007a*/ 	.short	(.L_129 - .L_128)
.L_128:
        /*007c*/ 	.word	0x00000000
        /*0080*/ 	.short	0x0000
        /*0082*/ 	.short	0x0000
        /*0084*/ 	.byte	0x00, 0xf5, 0x21, 0x00


	//----- nvinfo : EIATTR_SPARSE_MMA_MASK
	.align		4
.L_129:
        /*0088*/ 	.byte	0x03, 0x50
        /*008a*/ 	.short	0x0000


	//----- nvinfo : EIATTR_MAXREG_COUNT
	.align		4
        /*008c*/ 	.byte	0x03, 0x1b
        /*008e*/ 	.short	0x00ff


	//----- nvinfo : EIATTR_MERCURY_ISA_VERSION
	.align		4
        /*0090*/ 	.byte	0x03, 0x5f
        /*0092*/ 	.short	0x0101


	//----- nvinfo : EIATTR_VRC_CTA_INIT_COUNT
	.align		4
        /*0094*/ 	.byte	0x02, 0x4a
	.zero		1
	.zero		1


	//----- nvinfo : EIATTR_EXIT_INSTR_OFFSETS
	.align		4
        /*0098*/ 	.byte	0x04, 0x1c
        /*009a*/ 	.short	(.L_131 - .L_130)


	//   ....[0]....
.L_130:
        /*009c*/ 	.word	0x00000190


	//   ....[1]....
        /*00a0*/ 	.word	0x00001dd0


	//----- nvinfo : EIATTR_CRS_STACK_SIZE
	.align		4
.L_131:
        /*00a4*/ 	.byte	0x04, 0x1e
        /*00a6*/ 	.short	(.L_133 - .L_132)
.L_132:
        /*00a8*/ 	.word	0x00000000


	//----- nvinfo : EIATTR_CBANK_PARAM_SIZE
	.align		4
.L_133:
        /*00ac*/ 	.byte	0x03, 0x19
        /*00ae*/ 	.short	0x0040


	//----- nvinfo : EIATTR_PARAM_CBANK
	.align		4
        /*00b0*/ 	.byte	0x04, 0x0a
        /*00b2*/ 	.short	(.L_135 - .L_134)
	.align		4
.L_134:
        /*00b4*/ 	.word	index@(.nv.constant0._Z25euclideanDifferenceKernelPfS_mPhmmPmPd)
        /*00b8*/ 	.short	0x0380
        /*00ba*/ 	.short	0x0040


	//----- nvinfo : EIATTR_SW_WAR
	.align		4
.L_135:
        /*00bc*/ 	.byte	0x04, 0x36
        /*00be*/ 	.short	(.L_137 - .L_136)
.L_136:
        /*00c0*/ 	.word	0x00000008
.L_137:


//--------------------- .nv.callgraph             --------------------------
	.section	.nv.callgraph,"",@"SHT_CUDA_CALLGRAPH"
	.align	4
	.sectionentsize	8
	.align		4
        /*0000*/ 	.word	0x00000000
	.align		4
        /*0004*/ 	.word	0xffffffff
	.align		4
        /*0008*/ 	.word	0x00000000
	.align		4
        /*000c*/ 	.word	0xfffffffe
	.align		4
        /*0010*/ 	.word	0x00000000
	.align		4
        /*0014*/ 	.word	0xfffffffd
	.align		4
        /*0018*/ 	.word	0x00000000
	.align		4
        /*001c*/ 	.word	0xfffffffc


//--------------------- .nv.constant4             --------------------------
	.section	.nv.constant4,"a",@progbits
	.align	8
	.align		8
.nv.constant4:
        /*0000*/ 	.dword	__cudart_i2opi_d
	.align		8
        /*0008*/ 	.dword	__cudart_sin_cos_coeffs


//--------------------- .text._Z16findLowestKernelPdPmS_m --------------------------
	.section	.text._Z16findLowestKernelPdPmS_m,"ax",@progbits
	.align	128
        .global         _Z16findLowestKernelPdPmS_m
        .type           _Z16findLowestKernelPdPmS_m,@function
        .size           _Z16findLowestKernelPdPmS_m,(.L_x_222 - _Z16findLowestKernelPdPmS_m)
        .other          _Z16findLowestKernelPdPmS_m,@"STO_CUDA_ENTRY STV_DEFAULT"
_Z16findLowestKernelPdPmS_m:
.text._Z16findLowestKernelPdPmS_m:
[----:B------:R-:W-:Y:S01]  /*0000*/  LDC R1, c[0x0][0x37c] ;  /* 0x0000df00ff017b82 */ /* 0x000fe20000000800 */
[----:B------:R-:W0:Y:S02]  /*0010*/  LDCU.64 UR6, c[0x0][0x398] ;  /* 0x00007300ff0677ac */ /* 0x000e240008000a00 */
[----:B0-----:R-:W-:-:S04]  /*0020*/  ISETP.NE.U32.AND P0, PT, RZ, UR6, PT ;  /* 0x00000006ff007c0c */ /* 0x001fc8000bf05070 */
[----:B------:R-:W-:-:S13]  /*0030*/  ISETP.NE.AND.EX P0, PT, RZ, UR7, PT, P0 ;  /* 0x00000007ff007c0c */ /* 0x000fda000bf05300 */
[----:B------:R-:W-:Y:S05]  /*0040*/  @!P0 EXIT ;  /* 0x000000000000894d */ /* 0x000fea0003800000 */
[----:B------:R-:W-:Y:S01]  /*0050*/  UISETP.GE.U32.AND UP0, UPT, UR6, 0x10, UPT ;  /* 0x000000100600788c */ /* 0x000fe2000bf06070 */
[----:B------:R-:W-:Y:S01]  /*0060*/  IMAD.MOV.U32 R0, RZ, RZ, RZ ;  /* 0x000000ffff007224 */ /* 0x000fe200078e00ff */
[----:B------:R-:W-:Y:S01]  /*0070*/  ULOP3.LUT UR10, UR6, 0xf, URZ, 0xc0, !UPT ;  /* 0x0000000f060a7892 */ /* 0x000fe2000f8ec0ff */
[----:B------:R-:W-:Y:S01]  /*0080*/  IMAD.MOV.U32 R3, RZ, RZ, RZ ;  /* 0x000000ffff037224 */ /* 0x000fe200078e00ff */
[----:B------:R-:W-:Y:S01]  /*0090*/  UISETP.GE.U32.AND.EX UP0, UPT, UR7, URZ, UPT, UP0 ;  /* 0x000000ff0700728c */ /* 0x000fe2000bf06100 */
[----:B------:R-:W0:Y:S03]  /*00a0*/  LDCU.64 UR8, c[0x0][0x358] ;  /* 0x00006b00ff0877ac */ /* 0x000e260008000a00 */
[----:B------:R-:W-:-:S04]  /*00b0*/  ISETP.NE.U32.AND P0, PT, RZ, UR10, PT ;  /* 0x0000000aff007c0c */ /* 0x000fc8000bf05070 */
[----:B------:R-:W-:Y:S01]  /*00c0*/  ISETP.NE.AND.EX P0, PT, RZ, RZ, PT, P0 ;  /* 0x000000ffff00720c */ /* 0x000fe20003f05300 */
[----:B------:R-:W-:-:S12]  /*00d0*/  BRA.U !UP0, `(.L_x_0) ;  /* 0x0000000908587547 */ /* 0x000fd8000b800000 */
[----:B------:R-:W1:Y:S01]  /*00e0*/  LDCU.64 UR4, c[0x0][0x390] ;  /* 0x00007200ff0477ac */ /* 0x000e620008000a00 */
[----:B------:R-:W2:Y:S01]  /*00f0*/  LDC R3, c[0x0][0x39c] ;  /* 0x0000e700ff037b82 */ /* 0x000ea20000000800 */
[----:B------:R-:W-:Y:S01]  /*0100*/  IMAD.MOV.U32 R10, RZ, RZ, 0xf ;  /* 0x0000000fff0a7424 */ /* 0x000fe200078e00ff */
[----:B------:R-:W-:Y:S01]  /*0110*/  ULOP3.LUT UR6, UR6, 0xfffffff0, URZ, 0xc0, !UPT ;  /* 0xfffffff006067892 */ /* 0x000fe2000f8ec0ff */
[----:B------:R-:W-:-:S05]  /*0120*/  IMAD.MOV.U32 R11, RZ, RZ, RZ ;  /* 0x000000ffff0b7224 */ /* 0x000fca00078e00ff */
[----:B------:R-:W3:Y:S01]  /*0130*/  LDC.64 R4, c[0x0][0x380] ;  /* 0x0000e000ff047b82 */ /* 0x000ee20000000a00 */
[----:B------:R-:W-:Y:S02]  /*0140*/  IMAD.U32 R0, RZ, RZ, UR6 ;  /* 0x00000006ff007e24 */ /* 0x000fe4000f8e00ff */
[----:B------:R-:W-:Y:S01]  /*0150*/  IMAD.U32 R12, RZ, RZ, UR6 ;  /* 0x00000006ff0c7e24 */ /* 0x000fe2000f8e00ff */
[----:B-1----:R-:W-:-:S04]  /*0160*/  UIADD3 UR4, UP0, UPT, UR4, 0x40, URZ ;  /* 0x0000004004047890 */ /* 0x002fc8000ff1e0ff */
[----:B------:R-:W-:Y:S02]  /*0170*/  UIADD3.X UR5, UPT, UPT, URZ, UR5, URZ, UP0, !UPT ;  /* 0x00000005ff057290 */ /* 0x000fe400087fe4ff */
[----:B------:R-:W-:Y:S02]  /*0180*/  IMAD.U32 R6, RZ, RZ, UR4 ;  /* 0x00000004ff067e24 */ /* 0x000fe4000f8e00ff */
[----:B--2---:R-:W-:Y:S02]  /*0190*/  IMAD.MOV.U32 R2, RZ, RZ, R3 ;  /* 0x000000ffff027224 */ /* 0x004fe400078e0003 */
[----:B------:R-:W-:-:S07]  /*01a0*/  IMAD.U32 R7, RZ, RZ, UR5 ;  /* 0x00000005ff077e24 */ /* 0x000fce000f8e00ff */
.L_x_1:
[----:B0--3--:R-:W2:Y:S04]  /*01b0*/  LDG.E.64 R8, desc[UR8][R4.64] ;  /* 0x0000000804087981 */ /* 0x009ea8000c1e1b00 */
[----:B------:R-:W2:Y:S02]  /*01c0*/  LDG.E.64 R20, desc[UR8][R6.64+-0x40] ;  /* 0xffffc00806147981 */ /* 0x000ea4000c1e1b00 */
[----:B--2---:R-:W-:-:S14]  /*01d0*/  DSETP.GEU.AND P1, PT, R20, R8, PT ;  /* 0x000000081400722a */ /* 0x004fdc0003f2e000 */
[----:B------:R-:W0:Y:S01]  /*01e0*/  @!P1 LDC.64 R14, c[0x0][0x388] ;  /* 0x0000e200ff0e9b82 */ /* 0x000e220000000a00 */
[----:B------:R-:W-:Y:S01]  /*01f0*/  @!P1 IADD3 R16, P2, PT, R10, -0xf, RZ ;  /* 0xfffffff10a109810 */ /* 0x000fe20007f5e0ff */
[----:B------:R1:W-:Y:S03]  /*0200*/  @!P1 STG.E.64 desc[UR8][R4.64], R20 ;  /* 0x0000001404009986 */ /* 0x0003e6000c101b08 */
[----:B------:R-:W-:-:S05]  /*0210*/  @!P1 IADD3.X R17, PT, PT, R11, -0x1, RZ, P2, !PT ;  /* 0xffffffff0b119810 */ /* 0x000fca00017fe4ff */
[----:B0-----:R0:W-:Y:S04]  /*0220*/  @!P1 STG.E.64 desc[UR8][R14.64], R16 ;  /* 0x000000100e009986 */ /* 0x0011e8000c101b08 */
[----:B------:R-:W2:Y:S04]  /*0230*/  @!P1 LDG.E.64 R8, desc[UR8][R4.64] ;  /* 0x0000000804089981 */ /* 0x000ea8000c1e1b00 */
[----:B------:R-:W2:Y:S02]  /*0240*/  LDG.E.64 R22, desc[UR8][R6.64+-0x38] ;  /* 0xffffc80806167981 */ /* 0x000ea4000c1e1b00 */
[----:B--2---:R-:W-:-:S14]  /*0250*/  DSETP.GEU.AND P1, PT, R22, R8, PT ;  /* 0x000000081600722a */ /* 0x004fdc0003f2e000 */
[----:B------:R-:W2:Y:S01]  /*0260*/  @!P1 LDC.64 R24, c[0x0][0x388] ;  /* 0x0000e200ff189b82 */ /* 0x000ea20000000a00 */
[----:B------:R-:W-:Y:S01]  /*0270*/  @!P1 IADD3 R18, P2, PT, R10, -0xe, RZ ;  /* 0xfffffff20a129810 */ /* 0x000fe20007f5e0ff */
[----:B------:R3:W-:Y:S03]  /*0280*/  @!P1 STG.E.64 desc[UR8][R4.64], R22 ;  /* 0x0000001604009986 */ /* 0x0007e6000c101b08 */
[----:B------:R-:W-:-:S05]  /*0290*/  @!P1 IADD3.X R19, PT, PT, R11, -0x1, RZ, P2, !PT ;  /* 0xffffffff0b139810 */ /* 0x000fca00017fe4ff */
[----:B--2---:R2:W-:Y:S04]  /*02a0*/  @!P1 STG.E.64 desc[UR8][R24.64], R18 ;  /* 0x0000001218009986 */ /* 0x0045e8000c101b08 */
[----:B------:R-:W4:Y:S04]  /*02b0*/  @!P1 LDG.E.64 R8, desc[UR8][R4.64] ;  /* 0x0000000804089981 */ /* 0x000f28000c1e1b00 */
[----:B-1----:R-:W4:Y:S02]  /*02c0*/  LDG.E.64 R20, desc[UR8][R6.64+-0x30] ;  /* 0xffffd00806147981 */ /* 0x002f24000c1e1b00 */
[----:B----4-:R-:W-:-:S14]  /*02d0*/  DSETP.GEU.AND P1, PT, R20, R8, PT ;  /* 0x000000081400722a */ /* 0x010fdc0003f2e000 */
[----:B------:R-:W1:Y:S01]  /*02e0*/  @!P1 LDC.64 R26, c[0x0][0x388] ;  /* 0x0000e200ff1a9b82 */ /* 0x000e620000000a00 */
[----:B0-----:R-:W-:Y:S01]  /*02f0*/  @!P1 IADD3 R14, P2, PT, R10, -0xd, RZ ;  /* 0xfffffff30a0e9810 */ /* 0x001fe20007f5e0ff */
[----:B------:R-:W-:Y:S03]  /*0300*/  @!P1 STG.E.64 desc[UR8][R4.64], R20 ;  /* 0x0000001404009986 */ /* 0x000fe6000c101b08 */
[----:B------:R-:W-:-:S05]  /*0310*/  @!P1 IADD3.X R15, PT, PT, R11, -0x1, RZ, P2, !PT ;  /* 0xffffffff0b0f9810 */ /* 0x000fca00017fe4ff */
[----:B-1----:R0:W-:Y:S04]  /*0320*/  @!P1 STG.E.64 desc[UR8][R26.64], R14 ;  /* 0x0000000e1a009986 */ /* 0x0021e8000c101b08 */
[----:B------:R-:W4:Y:S04]  /*0330*/  @!P1 LDG.E.64 R8, desc[UR8][R4.64] ;  /* 0x0000000804089981 */ /* 0x000f28000c1e1b00 */
[----:B---3--:R-:W4:Y:S02]  /*0340*/  LDG.E.64 R22, desc[UR8][R6.64+-0x28] ;  /* 0xffffd80806167981 */ /* 0x008f24000c1e1b00 */
[----:B----4-:R-:W-:-:S14]  /*0350*/  DSETP.GEU.AND P1, PT, R22, R8, PT ;  /* 0x000000081600722a */ /* 0x010fdc0003f2e000 */
[----:B--2---:R-:W1:Y:S01]  /*0360*/  @!P1 LDC.64 R24, c[0x0][0x388] ;  /* 0x0000e200ff189b82 */ /* 0x004e620000000a00 */
[----:B------:R-:W-:Y:S01]  /*0370*/  @!P1 IADD3 R16, P2, PT, R10, -0xc, RZ ;  /* 0xfffffff40a109810 */ /* 0x000fe20007f5e0ff */
[----:B------:R2:W-:Y:S03]  /*0380*/  @!P1 STG.E.64 desc[UR8][R4.64], R22 ;  /* 0x0000001604009986 */ /* 0x0005e6000c101b08 */
[----:B------:R-:W-:-:S05]  /*0390*/  @!P1 IADD3.X R17, PT, PT, R11, -0x1, RZ, P2, !PT ;  /* 0xffffffff0b119810 */ /* 0x000fca00017fe4ff */
[----:B-1----:R1:W-:Y:S04]  /*03a0*/  @!P1 STG.E.64 desc[UR8][R24.64], R16 ;  /* 0x0000001018009986 */ /* 0x0023e8000c101b08 */
[----:B------:R-:W3:Y:S04]  /*03b0*/  @!P1 LDG.E.64 R8, desc[UR8][R4.64] ;  /* 0x0000000804089981 */ /* 0x000ee8000c1e1b00 */
[----:B------:R-:W3:Y:S02]  /*03c0*/  LDG.E.64 R18, desc[UR8][R6.64+-0x20] ;  /* 0xffffe00806127981 */ /* 0x000ee4000c1e1b00 */
[----:B---3--:R-:W-:-:S14]  /*03d0*/  DSETP.GEU.AND P1, PT, R18, R8, PT ;  /* 0x000000081200722a */ /* 0x008fdc0003f2e000 */
[----:B0-----:R-:W0:Y:S01]  /*03e0*/  @!P1 LDC.64 R26, c[0x0][0x388] ;  /* 0x0000e200ff1a9b82 */ /* 0x001e220000000a00 */
[----:B------:R-:W-:Y:S01]  /*03f0*/  @!P1 IADD3 R14, P2, PT, R10, -0xb, RZ ;  /* 0xfffffff50a0e9810 */ /* 0x000fe20007f5e0ff */
[----:B------:R3:W-:Y:S03]  /*0400*/  @!P1 STG.E.64 desc[UR8][R4.64], R18 ;  /* 0x0000001204009986 */ /* 0x0007e6000c101b08 */
[----:B------:R-:W-:-:S05]  /*0410*/  @!P1 IADD3.X R15, PT, PT, R11, -0x1, RZ, P2, !PT ;  /* 0xffffffff0b0f9810 */ /* 0x000fca00017fe4ff */
[----:B0-----:R0:W-:Y:S04]  /*0420*/  @!P1 STG.E.64 desc[UR8][R26.64], R14 ;  /* 0x0000000e1a009986 */ /* 0x0011e8000c101b08 */
[----:B------:R-:W4:Y:S04]  /*0430*/  @!P1 LDG.E.64 R8, desc[UR8][R4.64] ;  /* 0x0000000804089981 */ /* 0x000f28000c1e1b00 */
[----:B------:R-:W4:Y:S02]  /*0440*/  LDG.E.64 R20, desc[UR8][R6.64+-0x18] ;  /* 0xffffe80806147981 */ /* 0x000f24000c1e1b00 */
[----:B----4-:R-:W-:-:S14]  /*0450*/  DSETP.GEU.AND P1, PT, R20, R8, PT ;  /* 0x000000081400722a */ /* 0x010fdc0003f2e000 */
[----:B--2---:R-:W2:Y:S01]  /*0460*/  @!P1 LDC.64 R22, c[0x0][0x388] ;  /* 0x0000e200ff169b82 */ /* 0x004ea20000000a00 */
[----:B-1----:R-:W-:Y:S01]  /*0470*/  @!P1 IADD3 R16, P2, PT, R10, -0xa, RZ ;  /* 0xfffffff60a109810 */ /* 0x002fe20007f5e0ff */
[----:B------:R1:W-:Y:S03]  /*0480*/  @!P1 STG.E.64 desc[UR8][R4.64], R20 ;  /* 0x0000001404009986 */ /* 0x0003e6000c101b08 */
[----:B------:R-:W-:-:S05]  /*0490*/  @!P1 IADD3.X R17, PT, PT, R11, -0x1, RZ, P2, !PT ;  /* 0xffffffff0b119810 */ /* 0x000fca00017fe4ff */
[----:B--2---:R2:W-:Y:S04]  /*04a0*/  @!P1 STG.E.64 desc[UR8][R22.64], R16 ;  /* 0x0000001016009986 */ /* 0x0045e8000c101b08 */
[----:B------:R-:W4:Y:S04]  /*04b0*/  @!P1 LDG.E.64 R8, desc[UR8][R4.64] ;  /* 0x0000000804089981 */ /* 0x000f28000c1e1b00 */
[----:B---3--:R-:W4:Y:S02]  /*04c0*/  LDG.E.64 R18, desc[UR8][R6.64+-0x10] ;  /* 0xfffff00806127981 */ /* 0x008f24000c1e1b00 */
[----:B----4-:R-:W-:-:S14]  /*04d0*/  DSETP.GEU.AND P1, PT, R18, R8, PT ;  /* 0x000000081200722a */ /* 0x010fdc0003f2e000 */
[----:B------:R-:W3:Y:S01]  /*04e0*/  @!P1 LDC.64 R24, c[0x0][0x388] ;  /* 0x0000e200ff189b82 */ /* 0x000ee20000000a00 */
[----:B0-----:R-:W-:Y:S01]  /*04f0*/  @!P1 IADD3 R14, P2, PT, R10, -0x9, RZ ;  /* 0xfffffff70a0e9810 */ /* 0x001fe20007f5e0ff */
[----:B------:R0:W-:Y:S03]  /*0500*/  @!P1 STG.E.64 desc[UR8][R4.64], R18 ;  /* 0x0000001204009986 */ /* 0x0001e6000c101b08 */
[----:B------:R-:W-:-:S05]  /*0510*/  @!P1 IADD3.X R15, PT, PT, R11, -0x1, RZ, P2, !PT ;  /* 0xffffffff0b0f9810 */ /* 0x000fca00017fe4ff */
[----:B---3--:R3:W-:Y:S04]  /*0520*/  @!P1 STG.E.64 desc[UR8][R24.64], R14 ;  /* 0x0000000e18009986 */ /* 0x0087e8000c101b08 */
[----:B------:R-:W4:Y:S04]  /*0530*/  @!P1 LDG.E.64 R8, desc[UR8][R4.64] ;  /* 0x0000000804089981 */ /* 0x000f28000c1e1b00 */
[----:B-1----:R-:W4:Y:S02]  /*0540*/  LDG.E.64 R20, desc[UR8][R6.64+-0x8] ;  /* 0xfffff80806147981 */ /* 0x002f24000c1e1b00 */
[----:B----4-:R-:W-:-:S14]  /*0550*/  DSETP.GEU.AND P1, PT, R20, R8, PT ;  /* 0x000000081400722a */ /* 0x010fdc0003f2e000 */
[----:B--2---:R-:W1:Y:S01]  /*0560*/  @!P1 LDC.64 R22, c[0x0][0x388] ;  /* 0x0000e200ff169b82 */ /* 0x004e620000000a00 */
[----:B------:R-:W-:Y:S01]  /*0570*/  @!P1 IADD3 R16, P2, PT, R10, -0x8, RZ ;  /* 0xfffffff80a109810 */ /* 0x000fe20007f5e0ff */
[----:B------:R2:W-:Y:S03]  /*0580*/  @!P1 STG.E.64 desc[UR8][R4.64], R20 ;  /* 0x0000001404009986 */ /* 0x0005e6000c101b08 */
[----:B------:R-:W-:-:S05]  /*0590*/  @!P1 IADD3.X R17, PT, PT, R11, -0x1, RZ, P2, !PT ;  /* 0xffffffff0b119810 */ /* 0x000fca00017fe4ff */
[----:B-1----:R1:W-:Y:S04]  /*05a0*/  @!P1 STG.E.64 desc[UR8][R22.64], R16 ;  /* 0x0000001016009986 */ /* 0x0023e8000c101b08 */
[----:B------:R-:W4:Y:S04]  /*05b0*/  @!P1 LDG.E.64 R8, desc[UR8][R4.64] ;  /* 0x0000000804089981 */ /* 0x000f28000c1e1b00 */
[----:B0-----:R-:W4:Y:S02]  /*05c0*/  LDG.E.64 R18, desc[UR8][R6.64] ;  /* 0x0000000806127981 */ /* 0x001f24000c1e1b00 */
[----:B----4-:R-:W-:-:S14]  /*05d0*/  DSETP.GEU.AND P1, PT, R18, R8, PT ;  /* 0x000000081200722a */ /* 0x010fdc0003f2e000 */
[----:B---3--:R-:W0:Y:S01]  /*05e0*/  @!P1 LDC.64 R24, c[0x0][0x388] ;  /* 0x0000e200ff189b82 */ /* 0x008e220000000a00 */
[----:B------:R-:W-:Y:S01]  /*05f0*/  @!P1 IADD3 R14, P2, PT, R10, -0x7, RZ ;  /* 0xfffffff90a0e9810 */ /* 0x000fe20007f5e0ff */
[----:B------:R3:W-:Y:S03]  /*0600*/  @!P1 STG.E.64 desc[UR8][R4.64], R18 ;  /* 0x0000001204009986 */ /* 0x0007e6000c101b08 */
[----:B------:R-:W-:-:S05]  /*0610*/  @!P1 IADD3.X R15, PT, PT, R11, -0x1, RZ, P2, !PT ;  /* 0xffffffff0b0f9810 */ /* 0x000fca00017fe4ff */
[----:B0-----:R0:W-:Y:S04]  /*0620*/  @!P1 STG.E.64 desc[UR8][R24.64], R14 ;  /* 0x0000000e18009986 */ /* 0x0011e8000c101b08 */
[----:B------:R-:W4:Y:S04]  /*0630*/  @!P1 LDG.E.64 R8, desc[UR8][R4.64] ;  /* 0x0000000804089981 */ /* 0x000f28000c1e1b00 */
[----:B--2---:R-:W4:Y:S02]  /*0640*/  LDG.E.64 R20, desc[UR8][R6.64+0x8] ;  /* 0x0000080806147981 */ /* 0x004f24000c1e1b00 */
[----:B----4-:R-:W-:-:S14]  /*0650*/  DSETP.GEU.AND P1, PT, R20, R8, PT ;  /* 0x000000081400722a */ /* 0x010fdc0003f2e000 */
[----:B-1----:R-:W1:Y:S01]  /*0660*/  @!P1 LDC.64 R22, c[0x0][0x388] ;  /* 0x0000e200ff169b82 */ /* 0x002e620000000a00 */
[----:B------:R-:W-:Y:S01]  /*0670*/  @!P1 IADD3 R16, P2, PT, R10, -0x6, RZ ;  /* 0xfffffffa0a109810 */ /* 0x000fe20007f5e0ff */
[----:B------:R2:W-:Y:S03]  /*0680*/  @!P1 STG.E.64 desc[UR8][R4.64], R20 ;  /* 0x0000001404009986 */ /* 0x0005e6000c101b08 */
[----:B------:R-:W-:-:S05]  /*0690*/  @!P1 IADD3.X R17, PT, PT, R11, -0x1, RZ, P2, !PT ;  /* 0xffffffff0b119810 */ /* 0x000fca00017fe4ff */
[----:B-1----:R1:W-:Y:S04]  /*06a0*/  @!P1 STG.E.64 desc[UR8][R22.64], R16 ;  /* 0x0000001016009986 */ /* 0x0023e8000c101b08 */
[----:B------:R-:W4:Y:S04]  /*06b0*/  @!P1 LDG.E.64 R8, desc[UR8][R4.64] ;  /* 0x0000000804089981 */ /* 0x000f28000c1e1b00 */
[----:B---3--:R-:W4:Y:S02]  /*06c0*/  LDG.E.64 R18, desc[UR8][R6.64+0x10] ;  /* 0x0000100806127981 */ /* 0x008f24000c1e1b00 */
[----:B----4-:R-:W-:-:S14]  /*06d0*/  DSETP.GEU.AND P1, PT, R18, R8, PT ;  /* 0x000000081200722a */ /* 0x010fdc0003f2e000 */
[----:B0-----:R-:W0:Y:S01]  /*06e0*/  @!P1 LDC.64 R24, c[0x0][0x388] ;  /* 0x0000e200ff189b82 */ /* 0x001e220000000a00 */
        /* <DEDUP_REMOVED lines=36> */
[----:B------:R-:W3:Y:S04]  /*0930*/  @!P1 LDG.E.64 R8, desc[UR8][R4.64] ;  /* 0x0000000804089981 */ /* 0x000ee8000c1e1b00 */
[----:B--2---:R0:W3:Y:S02]  /*0940*/  LDG.E.64 R20, desc[UR8][R6.64+0x38] ;  /* 0x0000380806147981 */ /* 0x0040e4000c1e1b00 */
[----:B0-----:R-:W-:-:S05]  /*0950*/  IADD3 R6, P2, PT, R6, 0x80, RZ ;  /* 0x0000008006067810 */ /* 0x001fca0007f5e0ff */
[----:B------:R-:W-:Y:S01]  /*0960*/  IMAD.X R7, RZ, RZ, R7, P2 ;  /* 0x000000ffff077224 */ /* 0x000fe200010e0607 */
[----:B---3--:R-:W-:-:S14]  /*0970*/  DSETP.GEU.AND P1, PT, R20, R8, PT ;  /* 0x000000081400722a */ /* 0x008fdc0003f2e000 */
[----:B-1----:R-:W0:Y:S01]  /*0980*/  @!P1 LDC.64 R16, c[0x0][0x388] ;  /* 0x0000e200ff109b82 */ /* 0x002e220000000a00 */
[----:B------:R-:W-:Y:S01]  /*0990*/  @!P1 IMAD.MOV.U32 R8, RZ, RZ, R10 ;  /* 0x000000ffff089224 */ /* 0x000fe200078e000a */
[----:B------:R4:W-:Y:S01]  /*09a0*/  @!P1 STG.E.64 desc[UR8][R4.64], R20 ;  /* 0x0000001404009986 */ /* 0x0009e2000c101b08 */
[----:B------:R-:W-:Y:S01]  /*09b0*/  @!P1 IMAD.MOV.U32 R9, RZ, RZ, R11 ;  /* 0x000000ffff099224 */ /* 0x000fe200078e000b */
[----:B------:R-:W-:-:S05]  /*09c0*/  IADD3 R10, P3, PT, R10, 0x10, RZ ;  /* 0x000000100a0a7810 */ /* 0x000fca0007f7e0ff */
[----:B------:R-:W-:Y:S01]  /*09d0*/  IMAD.X R11, RZ, RZ, R11, P3 ;  /* 0x000000ffff0b7224 */ /* 0x000fe200018e060b */
[----:B0-----:R4:W-:Y:S01]  /*09e0*/  @!P1 STG.E.64 desc[UR8][R16.64], R8 ;  /* 0x0000000810009986 */ /* 0x0019e2000c101b08 */
[----:B------:R-:W-:-:S04]  /*09f0*/  IADD3 R12, P1, PT, R12, -0x10, RZ ;  /* 0xfffffff00c0c7810 */ /* 0x000fc80007f3e0ff */
[----:B------:R-:W-:Y:S02]  /*0a00*/  IADD3.X R2, PT, PT, R2, -0x1, RZ, P1, !PT ;  /* 0xffffffff02027810 */ /* 0x000fe40000ffe4ff */
[----:B------:R-:W-:-:S04]  /*0a10*/  ISETP.NE.U32.AND P1, PT, R12, RZ, PT ;  /* 0x000000ff0c00720c */ /* 0x000fc80003f25070 */
[----:B------:R-:W-:-:S13]  /*0a20*/  ISETP.NE.AND.EX P1, PT, R2, RZ, PT, P1 ;  /* 0x000000ff0200720c */ /* 0x000fda0003f25310 */
[----:B----4-:R-:W-:Y:S05]  /*0a30*/  @P1 BRA `(.L_x_1) ;  /* 0xfffffff400dc1947 */ /* 0x010fea000383ffff */
.L_x_0:
[----:B0-----:R-:W-:Y:S05]  /*0a40*/  @!P0 EXIT ;  /* 0x000000000000894d */ /* 0x001fea0003800000 */
[----:B------:R-:W0:Y:S01]  /*0a50*/  LDCU UR5, c[0x0][0x398] ;  /* 0x00007300ff0577ac */ /* 0x000e220008000800 */
[----:B------:R-:W-:-:S04]  /*0a60*/  UISETP.GE.U32.AND UP0, UPT, UR10, 0x8, UPT ;  /* 0x000000080a00788c */ /* 0x000fc8000bf06070 */
[----:B------:R-:W-:Y:S02]  /*0a70*/  UISETP.GE.U32.AND.EX UP0, UPT, URZ, URZ, UPT, UP0 ;  /* 0x000000ffff00728c */ /* 0x000fe4000bf06100 */
[----:B0-----:R-:W-:-:S06]  /*0a80*/  ULOP3.LUT UR6, UR5, 0x7, URZ, 0xc0, !UPT ;  /* 0x0000000705067892 */ /* 0x001fcc000f8ec0ff */
[----:B------:R-:W-:-:S04]  /*0a90*/  ISETP.NE.U32.AND P0, PT, RZ, UR6, PT ;  /* 0x00000006ff007c0c */ /* 0x000fc8000bf05070 */
[----:B------:R-:W-:Y:S01]  /*0aa0*/  ISETP.NE.AND.EX P0, PT, RZ, RZ, PT, P0 ;  /* 0x000000ffff00720c */ /* 0x000fe20003f05300 */
[----:B------:R-:W-:-:S12]  /*0ab0*/  BRA.U !UP0, `(.L_x_2) ;  /* 0x0000000508147547 */ /* 0x000fd8000b800000 */
[----:B------:R-:W0:Y:S08]  /*0ac0*/  LDC.64 R8, c[0x0][0x390] ;  /* 0x0000e400ff087b82 */ /* 0x000e300000000a00 */
[----:B------:R-:W1:Y:S01]  /*0ad0*/  LDC.64 R4, c[0x0][0x380] ;  /* 0x0000e000ff047b82 */ /* 0x000e620000000a00 */
[----:B0-----:R-:W-:-:S04]  /*0ae0*/  LEA R8, P1, R0, R8, 0x3 ;  /* 0x0000000800087211 */ /* 0x001fc800078218ff */
[----:B------:R-:W-:Y:S01]  /*0af0*/  LEA.HI.X R9, R0, R9, R3, 0x3, P1 ;  /* 0x0000000900097211 */ /* 0x000fe200008f1c03 */
[----:B-1----:R-:W2:Y:S04]  /*0b00*/  LDG.E.64 R6, desc[UR8][R4.64] ;  /* 0x0000000804067981 */ /* 0x002ea8000c1e1b00 */
[----:B------:R-:W2:Y:S02]  /*0b10*/  LDG.E.64 R12, desc[UR8][R8.64] ;  /* 0x00000008080c7981 */ /* 0x000ea4000c1e1b00 */
[----:B--2---:R-:W-:-:S14]  /*0b20*/  DSETP.GEU.AND P1, PT, R12, R6, PT ;  /* 0x000000060c00722a */ /* 0x004fdc0003f2e000 */
[----:B------:R-:W0:Y:S01]  /*0b30*/  @!P1 LDC.64 R18, c[0x0][0x388] ;  /* 0x0000e200ff129b82 */ /* 0x000e220000000a00 */
[----:B------:R-:W-:Y:S01]  /*0b40*/  @!P1 IMAD.MOV.U32 R2, RZ, RZ, R0 ;  /* 0x000000ffff029224 */ /* 0x000fe200078e0000 */
[----:B------:R-:W-:Y:S04]  /*0b50*/  @!P1 STG.E.64 desc[UR8][R4.64], R12 ;  /* 0x0000000c04009986 */ /* 0x000fe8000c101b08 */
[----:B0-----:R0:W-:Y:S04]  /*0b60*/  @!P1 STG.E.64 desc[UR8][R18.64], R2 ;  /* 0x0000000212009986 */ /* 0x0011e8000c101b08 */
[----:B------:R-:W2:Y:S04]  /*0b70*/  @!P1 LDG.E.64 R6, desc[UR8][R4.64] ;  /* 0x0000000804069981 */ /* 0x000ea8000c1e1b00 */
[----:B------:R-:W2:Y:S02]  /*0b80*/  LDG.E.64 R14, desc[UR8][R8.64+0x8] ;  /* 0x00000808080e7981 */ /* 0x000ea4000c1e1b00 */
[----:B--2---:R-:W-:-:S14]  /*0b90*/  DSETP.GEU.AND P1, PT, R14, R6, PT ;  /* 0x000000060e00722a */ /* 0x004fdc0003f2e000 */
[----:B------:R-:W1:Y:S01]  /*0ba0*/  @!P1 LDC.64 R20, c[0x0][0x388] ;  /* 0x0000e200ff149b82 */ /* 0x000e620000000a00 */
[----:B------:R-:W-:Y:S01]  /*0bb0*/  @!P1 IADD3 R10, P2, PT, R0, 0x1, RZ ;  /* 0x00000001000a9810 */ /* 0x000fe20007f5e0ff */
[----:B------:R2:W-:Y:S04]  /*0bc0*/  @!P1 STG.E.64 desc[UR8][R4.64], R14 ;  /* 0x0000000e04009986 */ /* 0x0005e8000c101b08 */
[----:B------:R-:W-:-:S05]  /*0bd0*/  @!P1 IMAD.X R11, RZ, RZ, R3, P2 ;  /* 0x000000ffff0b9224 */ /* 0x000fca00010e0603 */
[----:B-1----:R1:W-:Y:S04]  /*0be0*/  @!P1 STG.E.64 desc[UR8][R20.64], R10 ;  /* 0x0000000a14009986 */ /* 0x0023e8000c101b08 */
[----:B------:R-:W3:Y:S04]  /*0bf0*/  @!P1 LDG.E.64 R6, desc[UR8][R4.64] ;  /* 0x0000000804069981 */ /* 0x000ee8000c1e1b00 */
[----:B------:R-:W3:Y:S02]  /*0c00*/  LDG.E.64 R16, desc[UR8][R8.64+0x10] ;  /* 0x0000100808107981 */ /* 0x000ee4000c1e1b00 */
[----:B---3--:R-:W-:-:S14]  /*0c10*/  DSETP.GEU.AND P1, PT, R16, R6, PT ;  /* 0x000000061000722a */ /* 0x008fdc0003f2e000 */
[----:B0-----:R-:W0:Y:S01]  /*0c20*/  @!P1 LDC.64 R18, c[0x0][0x388] ;  /* 0x0000e200ff129b82 */ /* 0x001e220000000a00 */
[----:B------:R-:W-:Y:S01]  /*0c30*/  @!P1 IADD3 R12, P2, PT, R0, 0x2, RZ ;  /* 0x00000002000c9810 */ /* 0x000fe20007f5e0ff */
[----:B------:R3:W-:Y:S04]  /*0c40*/  @!P1 STG.E.64 desc[UR8][R4.64], R16 ;  /* 0x0000001004009986 */ /* 0x0007e8000c101b08 */
[----:B------:R-:W-:-:S05]  /*0c50*/  @!P1 IMAD.X R13, RZ, RZ, R3, P2 ;  /* 0x000000ffff0d9224 */ /* 0x000fca00010e0603 */
[----:B0-----:R0:W-:Y:S04]  /*0c60*/  @!P1 STG.E.64 desc[UR8][R18.64], R12 ;  /* 0x0000000c12009986 */ /* 0x0011e8000c101b08 */
[----:B------:R-:W4:Y:S04]  /*0c70*/  @!P1 LDG.E.64 R6, desc[UR8][R4.64] ;  /* 0x0000000804069981 */ /* 0x000f28000c1e1b00 */
[----:B--2---:R-:W4:Y:S02]  /*0c80*/  LDG.E.64 R14, desc[UR8][R8.64+0x18] ;  /* 0x00001808080e7981 */ /* 0x004f24000c1e1b00 */
[----:B----4-:R-:W-:-:S14]  /*0c90*/  DSETP.GEU.AND P1, PT, R14, R6, PT ;  /* 0x000000060e00722a */ /* 0x010fdc0003f2e000 */
[----:B-1----:R-:W1:Y:S01]  /*0ca0*/  @!P1 LDC.64 R20, c[0x0][0x388] ;  /* 0x0000e200ff149b82 */ /* 0x002e620000000a00 */
[----:B------:R-:W-:Y:S01]  /*0cb0*/  @!P1 IADD3 R10, P2, PT, R0, 0x3, RZ ;  /* 0x00000003000a9810 */ /* 0x000fe20007f5e0ff */
[----:B------:R2:W-:Y:S04]  /*0cc0*/  @!P1 STG.E.64 desc[UR8][R4.64], R14 ;  /* 0x0000000e04009986 */ /* 0x0005e8000c101b08 */
[----:B------:R-:W-:-:S05]  /*0cd0*/  @!P1 IMAD.X R11, RZ, RZ, R3, P2 ;  /* 0x000000ffff0b9224 */ /* 0x000fca00010e0603 */
[----:B-1----:R1:W-:Y:S04]  /*0ce0*/  @!P1 STG.E.64 desc[UR8][R20.64], R10 ;  /* 0x0000000a14009986 */ /* 0x0023e8000c101b08 */
[----:B------:R-:W4:Y:S04]  /*0cf0*/  @!P1 LDG.E.64 R6, desc[UR8][R4.64] ;  /* 0x0000000804069981 */ /* 0x000f28000c1e1b00 */
[----:B---3--:R-:W4:Y:S02]  /*0d00*/  LDG.E.64 R16, desc[UR8][R8.64+0x20] ;  /* 0x0000200808107981 */ /* 0x008f24000c1e1b00 */
[----:B----4-:R-:W-:-:S14]  /*0d10*/  DSETP.GEU.AND P1, PT, R16, R6, PT ;  /* 0x000000061000722a */ /* 0x010fdc0003f2e000 */
        /* <DEDUP_REMOVED lines=24> */
[----:B-1----:R-:W0:Y:S01]  /*0ea0*/  @!P1 LDC.64 R10, c[0x0][0x388] ;  /* 0x0000e200ff0a9b82 */ /* 0x002e220000000a00 */
[----:B------:R-:W-:Y:S01]  /*0eb0*/  @!P1 IADD3 R6, P2, PT, R0, 0x7, RZ ;  /* 0x0000000700069810 */ /* 0x000fe20007f5e0ff */
[----:B------:R3:W-:Y:S04]  /*0ec0*/  @!P1 STG.E.64 desc[UR8][R4.64], R14 ;  /* 0x0000000e04009986 */ /* 0x0007e8000c101b08 */
[----:B------:R-:W-:-:S05]  /*0ed0*/  @!P1 IMAD.X R7, RZ, RZ, R3, P2 ;  /* 0x000000ffff079224 */ /* 0x000fca00010e0603 */
[----:B0-----:R3:W-:Y:S01]  /*0ee0*/  @!P1 STG.E.64 desc[UR8][R10.64], R6 ;  /* 0x000000060a009986 */ /* 0x0017e2000c101b08 */
[----:B------:R-:W-:-:S05]  /*0ef0*/  IADD3 R0, P1, PT, R0, 0x8, RZ ;  /* 0x0000000800007810 */ /* 0x000fca0007f3e0ff */
[----:B------:R-:W-:-:S08]  /*0f00*/  IMAD.X R3, RZ, RZ, R3, P1 ;  /* 0x000000ffff037224 */ /* 0x000fd000008e0603 */
.L_x_2:
[----:B------:R-:W-:Y:S05]  /*0f10*/  @!P0 EXIT ;  /* 0x000000000000894d */ /* 0x000fea0003800000 */
[----:B------:R-:W-:Y:S02]  /*0f20*/  UISETP.GE.U32.AND UP0, UPT, UR6, 0x4, UPT ;  /* 0x000000040600788c */ /* 0x000fe4000bf06070 */
[----:B------:R-:W-:Y:S02]  /*0f30*/  ULOP3.LUT UR5, UR5, 0x3, URZ, 0xc0, !UPT ;  /* 0x0000000305057892 */ /* 0x000fe4000f8ec0ff */
[----:B------:R-:W-:Y:S01]  /*0f40*/  UISETP.GE.U32.AND.EX UP0, UPT, URZ, URZ, UPT, UP0 ;  /* 0x000000ffff00728c */ /* 0x000fe2000bf06100 */
[----:B------:R-:W-:-:S03]  /*0f50*/  UMOV UR4, URZ ;  /* 0x000000ff00047c82 */ /* 0x000fc60008000000 */
[----:B------:R-:W-:-:S04]  /*0f60*/  ISETP.NE.U32.AND P0, PT, RZ, UR5, PT ;  /* 0x00000005ff007c0c */ /* 0x000fc8000bf05070 */
[----:B------:R-:W-:Y:S01]  /*0f70*/  ISETP.NE.AND.EX P0, PT, RZ, UR4, PT, P0 ;  /* 0x00000004ff007c0c */ /* 0x000fe2000bf05300 */
[----:B------:R-:W-:-:S12]  /*0f80*/  BRA.U !UP0, `(.L_x_3) ;  /* 0x0000000108947547 */ /* 0x000fd8000b800000 */
[----:B------:R-:W0:Y:S08]  /*0f90*/  LDC.64 R8, c[0x0][0x390] ;  /* 0x0000e400ff087b82 */ /* 0x000e300000000a00 */
[----:B---3--:R-:W1:Y:S01]  /*0fa0*/  LDC.64 R4, c[0x0][0x380] ;  /* 0x0000e000ff047b82 */ /* 0x008e620000000a00 */
[----:B0-----:R-:W-:-:S04]  /*0fb0*/  LEA R8, P1, R0, R8, 0x3 ;  /* 0x0000000800087211 */ /* 0x001fc800078218ff */
[----:B------:R-:W-:Y:S01]  /*0fc0*/  LEA.HI.X R9, R0, R9, R3, 0x3, P1 ;  /* 0x0000000900097211 */ /* 0x000fe200008f1c03 */
[----:B-1----:R-:W2:Y:S04]  /*0fd0*/  LDG.E.64 R6, desc[UR8][R4.64] ;  /* 0x0000000804067981 */ /* 0x002ea8000c1e1b00 */
[----:B------:R-:W2:Y:S02]  /*0fe0*/  LDG.E.64 R10, desc[UR8][R8.64] ;  /* 0x00000008080a7981 */ /* 0x000ea4000c1e1b00 */
[----:B--2---:R-:W-:-:S14]  /*0ff0*/  DSETP.GEU.AND P1, PT, R10, R6, PT ;  /* 0x000000060a00722a */ /* 0x004fdc0003f2e000 */
[----:B------:R-:W0:Y:S01]  /*1000*/  @!P1 LDC.64 R14, c[0x0][0x388] ;  /* 0x0000e200ff0e9b82 */ /* 0x000e220000000a00 */
[----:B------:R-:W-:Y:S01]  /*1010*/  @!P1 IMAD.MOV.U32 R2, RZ, RZ, R0 ;  /* 0x000000ffff029224 */ /* 0x000fe200078e0000 */
[----:B------:R1:W-:Y:S04]  /*1020*/  @!P1 STG.E.64 desc[UR8][R4.64], R10 ;  /* 0x0000000a04009986 */ /* 0x0003e8000c101b08 */
[----:B0-----:R0:W-:Y:S04]  /*1030*/  @!P1 STG.E.64 desc[UR8][R14.64], R2 ;  /* 0x000000020e009986 */ /* 0x0011e8000c101b08 */
[----:B------:R-:W2:Y:S04]  /*1040*/  @!P1 LDG.E.64 R6, desc[UR8][R4.64] ;  /* 0x0000000804069981 */ /* 0x000ea8000c1e1b00 */
[----:B------:R-:W2:Y:S02]  /*1050*/  LDG.E.64 R12, desc[UR8][R8.64+0x8] ;  /* 0x00000808080c7981 */ /* 0x000ea4000c1e1b00 */
[----:B--2---:R-:W-:-:S14]  /*1060*/  DSETP.GEU.AND P1, PT, R12, R6, PT ;  /* 0x000000060c00722a */ /* 0x004fdc0003f2e000 */
[----:B------:R-:W2:Y:S01]  /*1070*/  @!P1 LDC.64 R16, c[0x0][0x388] ;  /* 0x0000e200ff109b82 */ /* 0x000ea20000000a00 */
[----:B------:R-:W-:Y:S01]  /*1080*/  @!P1 IADD3 R18, P2, PT, R0, 0x1, RZ ;  /* 0x0000000100129810 */ /* 0x000fe20007f5e0ff */
[----:B------:R3:W-:Y:S04]  /*1090*/  @!P1 STG.E.64 desc[UR8][R4.64], R12 ;  /* 0x0000000c04009986 */ /* 0x0007e8000c101b08 */
[----:B------:R-:W-:-:S05]  /*10a0*/  @!P1 IMAD.X R19, RZ, RZ, R3, P2 ;  /* 0x000000ffff139224 */ /* 0x000fca00010e0603 */
[----:B--2---:R2:W-:Y:S04]  /*10b0*/  @!P1 STG.E.64 desc[UR8][R16.64], R18 ;  /* 0x0000001210009986 */ /* 0x0045e8000c101b08 */
[----:B------:R-:W4:Y:S04]  /*10c0*/  @!P1 LDG.E.64 R6, desc[UR8][R4.64] ;  /* 0x0000000804069981 */ /* 0x000f28000c1e1b00 */
[----:B-1----:R-:W4:Y:S02]  /*10d0*/  LDG.E.64 R10, desc[UR8][R8.64+0x10] ;  /* 0x00001008080a7981 */ /* 0x002f24000c1e1b00 */
[----:B----4-:R-:W-:-:S14]  /*10e0*/  DSETP.GEU.AND P1, PT, R10, R6, PT ;  /* 0x000000060a00722a */ /* 0x010fdc0003f2e000 */
[----:B0-----:R-:W0:Y:S01]  /*10f0*/  @!P1 LDC.64 R14, c[0x0][0x388] ;  /* 0x0000e200ff0e9b82 */ /* 0x001e220000000a00 */
[----:B------:R-:W-:Y:S01]  /*1100*/  @!P1 IADD3 R20, P2, PT, R0, 0x2, RZ ;  /* 0x0000000200149810 */ /* 0x000fe20007f5e0ff */
[----:B------:R1:W-:Y:S04]  /*1110*/  @!P1 STG.E.64 desc[UR8][R4.64], R10 ;  /* 0x0000000a04009986 */ /* 0x0003e8000c101b08 */
[----:B------:R-:W-:-:S05]  /*1120*/  @!P1 IMAD.X R21, RZ, RZ, R3, P2 ;  /* 0x000000ffff159224 */ /* 0x000fca00010e0603 */
[----:B0-----:R1:W-:Y:S04]  /*1130*/  @!P1 STG.E.64 desc[UR8][R14.64], R20 ;  /* 0x000000140e009986 */ /* 0x0013e8000c101b08 */
[----:B------:R-:W4:Y:S04]  /*1140*/  @!P1 LDG.E.64 R6, desc[UR8][R4.64] ;  /* 0x0000000804069981 */ /* 0x000f28000c1e1b00 */
[----:B---3--:R-:W4:Y:S02]  /*1150*/  LDG.E.64 R12, desc[UR8][R8.64+0x18] ;  /* 0x00001808080c7981 */ /* 0x008f24000c1e1b00 */
[----:B----4-:R-:W-:-:S14]  /*1160*/  DSETP.GEU.AND P1, PT, R12, R6, PT ;  /* 0x000000060c00722a */ /* 0x010fdc0003f2e000 */
[----:B------:R-:W0:Y:S01]  /*1170*/  @!P1 LDC.64 R6, c[0x0][0x388] ;  /* 0x0000e200ff069b82 */ /* 0x000e220000000a00 */
[----:B--2---:R-:W-:Y:S01]  /*1180*/  @!P1 IADD3 R16, P2, PT, R0, 0x3, RZ ;  /* 0x0000000300109810 */ /* 0x004fe20007f5e0ff */
[----:B------:R1:W-:Y:S04]  /*1190*/  @!P1 STG.E.64 desc[UR8][R4.64], R12 ;  /* 0x0000000c04009986 */ /* 0x0003e8000c101b08 */
[----:B------:R-:W-:-:S05]  /*11a0*/  @!P1 IMAD.X R17, RZ, RZ, R3, P2 ;  /* 0x000000ffff119224 */ /* 0x000fca00010e0603 */
[----:B0-----:R1:W-:Y:S01]  /*11b0*/  @!P1 STG.E.64 desc[UR8][R6.64], R16 ;  /* 0x0000001006009986 */ /* 0x0013e2000c101b08 */
[----:B------:R-:W-:-:S05]  /*11c0*/  IADD3 R0, P1, PT, R0, 0x4, RZ ;  /* 0x0000000400007810 */ /* 0x000fca0007f3e0ff */
[----:B------:R-:W-:-:S08]  /*11d0*/  IMAD.X R3, RZ, RZ, R3, P1 ;  /* 0x000000ffff037224 */ /* 0x000fd000008e0603 */
.L_x_3:
[----:B------:R-:W-:Y:S05]  /*11e0*/  @!P0 EXIT ;  /* 0x000000000000894d */ /* 0x000fea0003800000 */
[----:B-1-3--:R-:W0:Y:S08]  /*11f0*/  LDC.64 R12, c[0x0][0x390] ;  /* 0x0000e400ff0c7b82 */ /* 0x00ae300000000a00 */
[----:B------:R-:W1:Y:S01]  /*1200*/  LDC.64 R8, c[0x0][0x380] ;  /* 0x0000e000ff087b82 */ /* 0x000e620000000a00 */
[----:B0-----:R-:W-:-:S04]  /*1210*/  LEA R2, P0, R0, R12, 0x3 ;  /* 0x0000000c00027211 */ /* 0x001fc800078018ff */
[----:B------:R-:W-:-:S09]  /*1220*/  LEA.HI.X R13, R0, R13, R3, 0x3, P0 ;  /* 0x0000000d000d7211 */ /* 0x000fd200000f1c03 */
.L_x_4:
[----:B--2---:R-:W-:Y:S01]  /*1230*/  IMAD.MOV.U32 R6, RZ, RZ, R2 ;  /* 0x000000ffff067224 */ /* 0x004fe200078e0002 */
[----:B-1----:R-:W2:Y:S01]  /*1240*/  LDG.E.64 R4, desc[UR8][R8.64] ;  /* 0x0000000808047981 */ /* 0x002ea2000c1e1b00 */
[----:B------:R-:W-:-:S06]  /*1250*/  IMAD.MOV.U32 R7, RZ, RZ, R13 ;  /* 0x000000ffff077224 */ /* 0x000fcc00078e000d */
[----:B------:R-:W2:Y:S01]  /*1260*/  LDG.E.64 R6, desc[UR8][R6.64] ;  /* 0x0000000806067981 */ /* 0x000ea2000c1e1b00 */
[----:B------:R-:W-:-:S04]  /*1270*/  UIADD3 UR5, UP0, UPT, UR5, -0x1, URZ ;  /* 0xffffffff05057890 */ /* 0x000fc8000ff1e0ff */
[----:B------:R-:W-:Y:S02]  /*1280*/  UIADD3.X UR4, UPT, UPT, UR4, -0x1, URZ, UP0, !UPT ;  /* 0xffffffff04047890 */ /* 0x000fe400087fe4ff */
[----:B------:R-:W-:-:S04]  /*1290*/  UISETP.NE.U32.AND UP0, UPT, UR5, URZ, UPT ;  /* 0x000000ff0500728c */ /* 0x000fc8000bf05070 */
[----:B------:R-:W-:Y:S01]  /*12a0*/  UISETP.NE.AND.EX UP0, UPT, UR4, URZ, UPT, UP0 ;  /* 0x000000ff0400728c */ /* 0x000fe2000bf05300 */
[----:B------:R-:W-:-:S05]  /*12b0*/  IADD3 R2, P1, PT, R2, 0x8, RZ ;  /* 0x0000000802027810 */ /* 0x000fca0007f3e0ff */
[----:B------:R-:W-:Y:S01]  /*12c0*/  IMAD.X R13, RZ, RZ, R13, P1 ;  /* 0x000000ffff0d7224 */ /* 0x000fe200008e060d */
[----:B--2---:R-:W-:-:S14]  /*12d0*/  DSETP.GEU.AND P0, PT, R6, R4, PT ;  /* 0x000000040600722a */ /* 0x004fdc0003f0e000 */
[----:B------:R-:W0:Y:S01]  /*12e0*/  @!P0 LDC.64 R10, c[0x0][0x388] ;  /* 0x0000e200ff0a8b82 */ /* 0x000e220000000a00 */
[----:B------:R-:W-:Y:S02]  /*12f0*/  @!P0 IMAD.MOV.U32 R4, RZ, RZ, R0 ;  /* 0x000000ffff048224 */ /* 0x000fe400078e0000 */
[----:B------:R-:W-:Y:S01]  /*1300*/  @!P0 IMAD.MOV.U32 R5, RZ, RZ, R3 ;  /* 0x000000ffff058224 */ /* 0x000fe200078e0003 */
[----:B------:R2:W-:Y:S04]  /*1310*/  @!P0 STG.E.64 desc[UR8][R8.64], R6 ;  /* 0x0000000608008986 */ /* 0x0005e8000c101b08 */
[----:B0-----:R2:W-:Y:S01]  /*1320*/  @!P0 STG.E.64 desc[UR8][R10.64], R4 ;  /* 0x000000040a008986 */ /* 0x0015e2000c101b08 */
[----:B------:R-:W-:-:S05]  /*1330*/  IADD3 R0, P0, PT, R0, 0x1, RZ ;  /* 0x0000000100007810 */ /* 0x000fca0007f1e0ff */
[----:B------:R-:W-:Y:S01]  /*1340*/  IMAD.X R3, RZ, RZ, R3, P0 ;  /* 0x000000ffff037224 */ /* 0x000fe200000e0603 */
[----:B------:R-:W-:Y:S07]  /*1350*/  BRA.U UP0, `(.L_x_4) ;  /* 0xfffffffd00b47547 */ /* 0x000fee000b83ffff */
[----:B------:R-:W-:Y:S05]  /*1360*/  EXIT ;  /* 0x000000000000794d */ /* 0x000fea0003800000 */
.L_x_5:
[----:B------:R-:W-:-:S00]  /*1370*/  BRA `(.L_x_5) ;  /* 0xfffffffc00fc7947 */ /* 0x000fc0000383ffff */
[----:B------:R-:W-:-:S00]  /*1380*/  NOP ;  /* 0x0000000000007918 */ /* 0x000fc00000000000 */
[----:B------:R-:W-:-:S00]  /*1390*/  NOP ;  /* 0x0000000000007918 */ /* 0x000fc00000000000 */
[----:B------:R-:W-:-:S00]  /*13a0*/  NOP ;  /* 0x0000000000007918 */ /* 0x000fc00000000000 */
[----:B------:R-:W-:-:S00]  /*13b0*/  NOP ;  /* 0x0000000000007918 */ /* 0x000fc00000000000 */
[----:B------:R-:W-:-:S00]  /*13c0*/  NOP ;  /* 0x0000000000007918 */ /* 0x000fc00000000000 */
[----:B------:R-:W-:-:S00]  /*13d0*/  NOP ;  /* 0x0000000000007918 */ /* 0x000fc00000000000 */
[----:B------:R-:W-:-:S00]  /*13e0*/  NOP ;  /* 0x0000000000007918 */ /* 0x000fc00000000000 */
[----:B------:R-:W-:-:S00]  /*13f0*/  NOP ;  /* 0x0000000000007918 */ /* 0x000fc00000000000 */
.L_x_222:


//--------------------- .text._Z16calculateRepeatsPdPmmmiiim --------------------------
	.section	.text._Z16calculateRepeatsPdPmmmiiim,"ax",@progbits
	.align	128
        .global         _Z16calculateRepeatsPdPmmmiiim
        .type           _Z16calculateRepeatsPdPmmmiiim,@function
        .size           _Z16calculateRepeatsPdPmmmiiim,(.L_x_223 - _Z16calculateRepeatsPdPmmmiiim)
        .other          _Z16calculateRepeatsPdPmmmiiim,@"STO_CUDA_ENTRY STV_DEFAULT"
_Z16calculateRepeatsPdPmmmiiim:
.text._Z16calculateRepeatsPdPmmmiiim:
[----:B------:R-:W-:Y:S01]  /*0000*/  LDC R1, c[0x0][0x37c] ;  /* 0x0000df00ff017b82 */ /* 0x000fe20000000800 */
[----:B------:R-:W0:Y:S01]  /*0010*/  LDCU.64 UR10, c[0x0][0x3a0] ;  /* 0x00007400ff0a77ac */ /* 0x000e220008000a00 */
[----:B------:R-:W1:Y:S01]  /*0020*/  LDCU UR7, c[0x0][0x3a8] ;  /* 0x00007500ff0777ac */ /* 0x000e620008000800 */
[----:B------:R-:W2:Y:S01]  /*0030*/  LDCU.64 UR20, c[0x0][0x358] ;  /* 0x00006b00ff1477ac */ /* 0x000ea20008000a00 */
[----:B0-----:R-:W-:-:S04]  /*0040*/  UIADD3 UR4, UPT, UPT, -UR10, URZ, URZ ;  /* 0x000000ff0a047290 */ /* 0x001fc8000fffe1ff */
[----:B------:R-:W-:-:S04]  /*0050*/  UISETP.GE.AND UP0, UPT, UR11, UR4, UPT ;  /* 0x000000040b00728c */ /* 0x000fc8000bf06270 */
[----:B-1----:R-:W-:-:S09]  /*0060*/  UISETP.LT.OR UP0, UPT, UR7, 0x1, !UP0 ;  /* 0x000000010700788c */ /* 0x002fd2000c701670 */
[----:B--2---:R-:W-:Y:S05]  /*0070*/  BRA.U UP0, `(.L_x_6) ;  /* 0x0000001100d47547 */ /* 0x004fea000b800000 */
[----:B------:R-:W0:Y:S01]  /*0080*/  LDCU.64 UR12, c[0x0][0x3b0] ;  /* 0x00007600ff0c77ac */ /* 0x000e220008000a00 */
[----:B------:R-:W-:Y:S02]  /*0090*/  UIADD3 UR5, UPT, UPT, UR11, UR10, URZ ;  /* 0x0000000a0b057290 */ /* 0x000fe4000fffe0ff */
[----:B------:R-:W-:Y:S02]  /*00a0*/  UIADD3 UR6, UPT, UPT, -UR10, 0x3, URZ ;  /* 0x000000030a067890 */ /* 0x000fe4000fffe1ff */
[----:B------:R-:W-:Y:S02]  /*00b0*/  UIADD3 UR8, UPT, UPT, UR5, 0x1, URZ ;  /* 0x0000000105087890 */ /* 0x000fe4000fffe0ff */
[----:B------:R-:W-:Y:S02]  /*00c0*/  UIADD3 UR7, UPT, UPT, -UR7, URZ, URZ ;  /* 0x000000ff07077290 */ /* 0x000fe4000fffe1ff */
[----:B------:R-:W-:Y:S02]  /*00d0*/  ULOP3.LUT UR22, UR8, 0x7, URZ, 0xc0, !UPT ;  /* 0x0000000708167892 */ /* 0x000fe4000f8ec0ff */
[----:B------:R-:W-:-:S02]  /*00e0*/  ULOP3.LUT UR9, UR8, 0xfffffff8, URZ, 0xc0, !UPT ;  /* 0xfffffff808097892 */ /* 0x000fc4000f8ec0ff */
[----:B------:R-:W-:Y:S01]  /*00f0*/  UIADD3 UR10, UPT, UPT, UR22, -0x1, URZ ;  /* 0xffffffff160a7890 */ /* 0x000fe2000fffe0ff */
[----:B0-----:R-:W0:Y:S01]  /*0100*/  I2F.F64.U64 R2, UR12 ;  /* 0x0000000c00027d12 */ /* 0x001e220008301800 */
[----:B------:R-:W-:Y:S02]  /*0110*/  ULOP3.LUT UR8, UR8, 0x3, URZ, 0xc0, !UPT ;  /* 0x0000000308087892 */ /* 0x000fe4000f8ec0ff */
[----:B------:R-:W-:Y:S02]  /*0120*/  UIADD3 UR9, UPT, UPT, -UR9, URZ, URZ ;  /* 0x000000ff09097290 */ /* 0x000fe4000fffe1ff */
[----:B------:R-:W-:-:S11]  /*0130*/  UISETP.GE.U32.AND UP1, UPT, UR10, 0x3, UPT ;  /* 0x000000030a00788c */ /* 0x000fd6000bf26070 */
.L_x_12:
[----:B------:R-:W-:Y:S01]  /*0140*/  UISETP.GE.U32.AND UP2, UPT, UR5, 0x7, UPT ;  /* 0x000000070500788c */ /* 0x000fe2000bf46070 */
[----:B------:R-:W-:Y:S01]  /*0150*/  UMOV UR10, UR7 ;  /* 0x00000007000a7c82 */ /* 0x000fe20008000000 */
[----:B------:R-:W-:Y:S02]  /*0160*/  USHF.R.S32.HI UR11, URZ, 0x1f, UR7 ;  /* 0x0000001fff0b7899 */ /* 0x000fe40008011407 */
[----:B------:R-:W-:Y:S01]  /*0170*/  UIADD3 UR7, UPT, UPT, UR7, 0x1, URZ ;  /* 0x0000000107077890 */ /* 0x000fe2000fffe0ff */
[----:B------:R-:W-:-:S03]  /*0180*/  UMOV UR12, UR4 ;  /* 0x00000004000c7c82 */ /* 0x000fc60008000000 */
[----:B------:R-:W-:Y:S01]  /*0190*/  UISETP.NE.AND UP0, UPT, UR7, URZ, UPT ;  /* 0x000000ff0700728c */ /* 0x000fe2000bf05270 */
[----:B-1234-:R-:W-:Y:S10]  /*01a0*/  BRA.U !UP2, `(.L_x_7) ;  /* 0x000000090a4c7547 */ /* 0x01eff4000b800000 */
[----:B------:R-:W1:Y:S01]  /*01b0*/  LDCU.64 UR24, c[0x0][0x388] ;  /* 0x00007100ff1877ac */ /* 0x000e620008000a00 */
[----:B------:R-:W2:Y:S01]  /*01c0*/  LDCU.128 UR16, c[0x0][0x390] ;  /* 0x00007200ff1077ac */ /* 0x000ea20008000c00 */
[----:B------:R-:W-:Y:S01]  /*01d0*/  UMOV UR13, UR9 ;  /* 0x00000009000d7c82 */ /* 0x000fe20008000000 */
[----:B------:R-:W-:-:S05]  /*01e0*/  UMOV UR12, UR6 ;  /* 0x00000006000c7c82 */ /* 0x000fca0008000000 */
.L_x_8:
[----:B------:R-:W-:Y:S02]  /*01f0*/  UIADD3 UR14, UPT, UPT, UR12, -0x3, URZ ;  /* 0xfffffffd0c0e7890 */ /* 0x000fe4000fffe0ff */
[----:B--2---:R-:W-:Y:S02]  /*0200*/  UIMAD UR23, UR11, UR18, URZ ;  /* 0x000000120b1772a4 */ /* 0x004fe4000f8e02ff */
[----:B------:R-:W-:Y:S02]  /*0210*/  USHF.R.S32.HI UR15, URZ, 0x1f, UR14 ;  /* 0x0000001fff0f7899 */ /* 0x000fe4000801140e */
[----:B------:R-:W-:Y:S02]  /*0220*/  UIMAD UR23, UR10, UR19, UR23 ;  /* 0x000000130a1772a4 */ /* 0x000fe4000f8e0217 */
[----:B------:R-:W-:-:S04]  /*0230*/  UIMAD.WIDE.U32 UR14, UR10, UR18, UR14 ;  /* 0x000000120a0e72a5 */ /* 0x000fc8000f8e000e */
[----:B------:R-:W-:Y:S02]  /*0240*/  UIADD3 UR15, UPT, UPT, UR15, UR23, URZ ;  /* 0x000000170f0f7290 */ /* 0x000fe4000fffe0ff */
[----:B-1----:R-:W-:-:S04]  /*0250*/  ULEA UR26, UP2, UR14, UR24, 0x3 ;  /* 0x000000180e1a7291 */ /* 0x002fc8000f8418ff */
[----:B------:R-:W-:Y:S02]  /*0260*/  ULEA.HI.X UR14, UR14, UR25, UR15, 0x3, UP2 ;  /* 0x000000190e0e7291 */ /* 0x000fe400090f1c0f */
[----:B---3--:R-:W-:-:S04]  /*0270*/  IMAD.U32 R8, RZ, RZ, UR26 ;  /* 0x0000001aff087e24 */ /* 0x008fc8000f8e00ff */
[----:B------:R-:W-:-:S06]  /*0280*/  IMAD.U32 R9, RZ, RZ, UR14 ;  /* 0x0000000eff097e24 */ /* 0x000fcc000f8e00ff */
[----:B------:R-:W2:Y:S02]  /*0290*/  LDG.E.64 R8, desc[UR20][R8.64] ;  /* 0x0000001408087981 */ /* 0x000ea4000c1e1b00 */
[----:B--2---:R-:W-:-:S04]  /*02a0*/  ISETP.GE.U32.AND P0, PT, R8, UR16, PT ;  /* 0x0000001008007c0c */ /* 0x004fc8000bf06070 */
[----:B------:R-:W-:-:S13]  /*02b0*/  ISETP.GE.U32.AND.EX P0, PT, R9, UR17, PT, P0 ;  /* 0x0000001109007c0c */ /* 0x000fda000bf06100 */
[----:B------:R-:W1:Y:S02]  /*02c0*/  @!P0 LDC.64 R4, c[0x0][0x380] ;  /* 0x0000e000ff048b82 */ /* 0x000e640000000a00 */
[----:B-1----:R-:W-:-:S04]  /*02d0*/  @!P0 LEA R4, P1, R8, R4, 0x3 ;  /* 0x0000000408048211 */ /* 0x002fc800078218ff */
[----:B------:R-:W-:-:S05]  /*02e0*/  @!P0 LEA.HI.X R5, R8, R5, R9, 0x3, P1 ;  /* 0x0000000508058211 */ /* 0x000fca00008f1c09 */
[----:B------:R-:W0:Y:S01]  /*02f0*/  @!P0 LDG.E.64 R6, desc[UR20][R4.64] ;  /* 0x0000001404068981 */ /* 0x000e22000c1e1b00 */
[----:B------:R-:W-:-:S04]  /*0300*/  UIADD3 UR14, UPT, UPT, UR12, -0x2, URZ ;  /* 0xfffffffe0c0e7890 */ /* 0x000fc8000fffe0ff */
[----:B------:R-:W-:-:S04]  /*0310*/  USHF.R.S32.HI UR15, URZ, 0x1f, UR14 ;  /* 0x0000001fff0f7899 */ /* 0x000fc8000801140e */
[----:B------:R-:W-:-:S04]  /*0320*/  UIMAD.WIDE.U32 UR14, UR10, UR18, UR14 ;  /* 0x000000120a0e72a5 */ /* 0x000fc8000f8e000e */
[----:B------:R-:W-:Y:S02]  /*0330*/  UIADD3 UR15, UPT, UPT, UR23, UR15, URZ ;  /* 0x0000000f170f7290 */ /* 0x000fe4000fffe0ff */
[----:B------:R-:W-:-:S04]  /*0340*/  ULEA UR26, UP2, UR14, UR24, 0x3 ;  /* 0x000000180e1a7291 */ /* 0x000fc8000f8418ff */
[----:B------:R-:W-:Y:S02]  /*0350*/  ULEA.HI.X UR14, UR14, UR25, UR15, 0x3, UP2 ;  /* 0x000000190e0e7291 */ /* 0x000fe400090f1c0f */
[----:B------:R-:W-:-:S04]  /*0360*/  IMAD.U32 R12, RZ, RZ, UR26 ;  /* 0x0000001aff0c7e24 */ /* 0x000fc8000f8e00ff */
[----:B------:R-:W-:Y:S01]  /*0370*/  IMAD.U32 R13, RZ, RZ, UR14 ;  /* 0x0000000eff0d7e24 */ /* 0x000fe2000f8e00ff */
[----:B0-----:R-:W-:-:S07]  /*0380*/  @!P0 DADD R6, R6, R2 ;  /* 0x0000000006068229 */ /* 0x001fce0000000002 */
[----:B------:R0:W-:Y:S04]  /*0390*/  @!P0 STG.E.64 desc[UR20][R4.64], R6 ;  /* 0x0000000604008986 */ /* 0x0001e8000c101b14 */
[----:B------:R-:W2:Y:S02]  /*03a0*/  LDG.E.64 R12, desc[UR20][R12.64] ;  /* 0x000000140c0c7981 */ /* 0x000ea4000c1e1b00 */
[----:B--2---:R-:W-:-:S04]  /*03b0*/  ISETP.GE.U32.AND P0, PT, R12, UR16, PT ;  /* 0x000000100c007c0c */ /* 0x004fc8000bf06070 */
[----:B------:R-:W-:-:S13]  /*03c0*/  ISETP.GE.U32.AND.EX P0, PT, R13, UR17, PT, P0 ;  /* 0x000000110d007c0c */ /* 0x000fda000bf06100 */
[----:B------:R-:W1:Y:S02]  /*03d0*/  @!P0 LDC.64 R8, c[0x0][0x380] ;  /* 0x0000e000ff088b82 */ /* 0x000e640000000a00 */
[----:B-1----:R-:W-:-:S04]  /*03e0*/  @!P0 LEA R8, P1, R12, R8, 0x3 ;  /* 0x000000080c088211 */ /* 0x002fc800078218ff */
[----:B------:R-:W-:-:S05]  /*03f0*/  @!P0 LEA.HI.X R9, R12, R9, R13, 0x3, P1 ;  /* 0x000000090c098211 */ /* 0x000fca00008f1c0d */
[----:B------:R-:W2:Y:S01]  /*0400*/  @!P0 LDG.E.64 R10, desc[UR20][R8.64] ;  /* 0x00000014080a8981 */ /* 0x000ea2000c1e1b00 */
        /* <DEDUP_REMOVED lines=8> */
[----:B--2---:R-:W-:-:S07]  /*0490*/  @!P0 DADD R10, R10, R2 ;  /* 0x000000000a0a8229 */ /* 0x004fce0000000002 */
[----:B------:R1:W-:Y:S04]  /*04a0*/  @!P0 STG.E.64 desc[UR20][R8.64], R10 ;  /* 0x0000000a08008986 */ /* 0x0003e8000c101b14 */
[----:B------:R-:W2:Y:S02]  /*04b0*/  LDG.E.64 R12, desc[UR20][R12.64] ;  /* 0x000000140c0c7981 */ /* 0x000ea4000c1e1b00 */
[----:B--2---:R-:W-:-:S04]  /*04c0*/  ISETP.GE.U32.AND P0, PT, R12, UR16, PT ;  /* 0x000000100c007c0c */ /* 0x004fc8000bf06070 */
[----:B------:R-:W-:-:S13]  /*04d0*/  ISETP.GE.U32.AND.EX P0, PT, R13, UR17, PT, P0 ;  /* 0x000000110d007c0c */ /* 0x000fda000bf06100 */
[----:B0-----:R-:W0:Y:S02]  /*04e0*/  @!P0 LDC.64 R4, c[0x0][0x380] ;  /* 0x0000e000ff048b82 */ /* 0x001e240000000a00 */
[----:B0-----:R-:W-:-:S04]  /*04f0*/  @!P0 LEA R4, P1, R12, R4, 0x3 ;  /* 0x000000040c048211 */ /* 0x001fc800078218ff */
[----:B------:R-:W-:-:S05]  /*0500*/  @!P0 LEA.HI.X R5, R12, R5, R13, 0x3, P1 ;  /* 0x000000050c058211 */ /* 0x000fca00008f1c0d */
[----:B------:R-:W2:Y:S01]  /*0510*/  @!P0 LDG.E.64 R6, desc[UR20][R4.64] ;  /* 0x0000001404068981 */ /* 0x000ea2000c1e1b00 */
[----:B------:R-:W-:Y:S02]  /*0520*/  USHF.R.S32.HI UR15, URZ, 0x1f, UR12 ;  /* 0x0000001fff0f7899 */ /* 0x000fe4000801140c */
[----:B------:R-:W-:Y:S02]  /*0530*/  UMOV UR14, UR12 ;  /* 0x0000000c000e7c82 */ /* 0x000fe40008000000 */
        /* <DEDUP_REMOVED lines=11> */
[----:B-1----:R-:W1:Y:S02]  /*05f0*/  @!P0 LDC.64 R8, c[0x0][0x380] ;  /* 0x0000e000ff088b82 */ /* 0x002e640000000a00 */
[----:B-1----:R-:W-:-:S04]  /*0600*/  @!P0 LEA R8, P1, R12, R8, 0x3 ;  /* 0x000000080c088211 */ /* 0x002fc800078218ff */
[----:B------:R-:W-:-:S05]  /*0610*/  @!P0 LEA.HI.X R9, R12, R9, R13, 0x3, P1 ;  /* 0x000000090c098211 */ /* 0x000fca00008f1c0d */
[----:B------:R-:W2:Y:S01]  /*0620*/  @!P0 LDG.E.64 R10, desc[UR20][R8.64] ;  /* 0x00000014080a8981 */ /* 0x000ea2000c1e1b00 */
[----:B------:R-:W-:-:S04]  /*0630*/  UIADD3 UR14, UPT, UPT, UR12, 0x1, URZ ;  /* 0x000000010c0e7890 */ /* 0x000fc8000fffe0ff */
        /* <DEDUP_REMOVED lines=63> */
[----:B-1----:R-:W0:Y:S02]  /*0a30*/  @!P0 LDC.64 R8, c[0x0][0x380] ;  /* 0x0000e000ff088b82 */ /* 0x002e240000000a00 */
[----:B0-----:R-:W-:-:S04]  /*0a40*/  @!P0 LEA R8, P1, R12, R8, 0x3 ;  /* 0x000000080c088211 */ /* 0x001fc800078218ff */
[----:B------:R-:W-:-:S05]  /*0a50*/  @!P0 LEA.HI.X R9, R12, R9, R13, 0x3, P1 ;  /* 0x000000090c098211 */ /* 0x000fca00008f1c0d */
[----:B------:R-:W2:Y:S01]  /*0a60*/  @!P0 LDG.E.64 R10, desc[UR20][R8.64] ;  /* 0x00000014080a8981 */ /* 0x000ea2000c1e1b00 */
[----:B------:R-:W-:Y:S02]  /*0a70*/  UIADD3 UR13, UPT, UPT, UR13, 0x8, URZ ;  /* 0x000000080d0d7890 */ /* 0x000fe4000fffe0ff */
[----:B------:R-:W-:Y:S02]  /*0a80*/  UIADD3 UR12, UPT, UPT, UR12, 0x8, URZ ;  /* 0x000000080c0c7890 */ /* 0x000fe4000fffe0ff */
[----:B------:R-:W-:Y:S01]  /*0a90*/  UISETP.NE.AND UP2, UPT, UR13, URZ, UPT ;  /* 0x000000ff0d00728c */ /* 0x000fe2000bf45270 */
[----:B--2---:R-:W-:-:S07]  /*0aa0*/  @!P0 DADD R10, R10, R2 ;  /* 0x000000000a0a8229 */ /* 0x004fce0000000002 */
[----:B------:R3:W-:Y:S01]  /*0ab0*/  @!P0 STG.E.64 desc[UR20][R8.64], R10 ;  /* 0x0000000a08008986 */ /* 0x0007e2000c101b14 */
[----:B------:R-:W-:Y:S05]  /*0ac0*/  BRA.U UP2, `(.L_x_8) ;  /* 0xfffffff502c87547 */ /* 0x000fea000b83ffff */
[----:B------:R-:W-:-:S12]  /*0ad0*/  UIADD3 UR12, UPT, UPT, UR12, -0x3, URZ ;  /* 0xfffffffd0c0c7890 */ /* 0x000fd8000fffe0ff */
.L_x_7:
[----:B------:R-:W-:-:S09]  /*0ae0*/  UISETP.NE.AND UP2, UPT, UR22, URZ, UPT ;  /* 0x000000ff1600728c */ /* 0x000fd2000bf45270 */
[----:B------:R-:W-:Y:S05]  /*0af0*/  BRA.U !UP2, `(.L_x_9) ;  /* 0x000000090a307547 */ /* 0x000fea000b800000 */
[----:B------:R-:W-:Y:S05]  /*0b00*/  BRA.U !UP1, `(.L_x_10) ;  /* 0x0000000509247547 */ /* 0x000fea000b800000 */
[----:B------:R-:W1:Y:S01]  /*0b10*/  LDCU.128 UR16, c[0x0][0x390] ;  /* 0x00007200ff1077ac */ /* 0x000e620008000c00 */
[----:B------:R-:W2:Y:S01]  /*0b20*/  LDCU.64 UR24, c[0x0][0x388] ;  /* 0x00007100ff1877ac */ /* 0x000ea20008000a00 */
[----:B------:R-:W-:Y:S02]  /*0b30*/  USHF.R.S32.HI UR13, URZ, 0x1f, UR12 ;  /* 0x0000001fff0d7899 */ /* 0x000fe4000801140c */
[----:B-1----:R-:W-:-:S04]  /*0b40*/  UIMAD UR14, UR11, UR18, URZ ;  /* 0x000000120b0e72a4 */ /* 0x002fc8000f8e02ff */
[----:B------:R-:W-:Y:S02]  /*0b50*/  UIMAD UR19, UR10, UR19, UR14 ;  /* 0x000000130a1372a4 */ /* 0x000fe4000f8e020e */
[----:B------:R-:W-:-:S04]  /*0b60*/  UIMAD.WIDE.U32 UR14, UR10, UR18, UR12 ;  /* 0x000000120a0e72a5 */ /* 0x000fc8000f8e000c */
[----:B------:R-:W-:Y:S02]  /*0b70*/  UIADD3 UR13, UPT, UPT, UR19, UR15, URZ ;  /* 0x0000000f130d7290 */ /* 0x000fe4000fffe0ff */
[----:B--2---:R-:W-:-:S04]  /*0b80*/  ULEA UR15, UP2, UR14, UR24, 0x3 ;  /* 0x000000180e0f7291 */ /* 0x004fc8000f8418ff */
        /* <DEDUP_REMOVED lines=50> */
[----:B-1----:R-:W-:-:S04]  /*0eb0*/  IMAD.U32 R8, RZ, RZ, UR13 ;  /* 0x0000000dff087e24 */ /* 0x002fc8000f8e00ff */
[----:B------:R-:W-:Y:S01]  /*0ec0*/  IMAD.U32 R9, RZ, RZ, UR14 ;  /* 0x0000000eff097e24 */ /* 0x000fe2000f8e00ff */
[----:B--2---:R-:W-:-:S07]  /*0ed0*/  @!P0 DADD R6, R6, R2 ;  /* 0x0000000006068229 */ /* 0x004fce0000000002 */
[----:B------:R1:W-:Y:S04]  /*0ee0*/  @!P0 STG.E.64 desc[UR20][R4.64], R6 ;  /* 0x0000000604008986 */ /* 0x0003e8000c101b14 */
[----:B------:R-:W2:Y:S01]  /*0ef0*/  LDG.E.64 R8, desc[UR20][R8.64] ;  /* 0x0000001408087981 */ /* 0x000ea2000c1e1b00 */
[----:B------:R-:W-:Y:S01]  /*0f00*/  UIADD3 UR12, UPT, UPT, UR12, 0x4, URZ ;  /* 0x000000040c0c7890 */ /* 0x000fe2000fffe0ff */
[----:B--2---:R-:W-:-:S04]  /*0f10*/  ISETP.GE.U32.AND P0, PT, R8, UR16, PT ;  /* 0x0000001008007c0c */ /* 0x004fc8000bf06070 */
[----:B------:R-:W-:-:S13]  /*0f20*/  ISETP.GE.U32.AND.EX P0, PT, R9, UR17, PT, P0 ;  /* 0x0000001109007c0c */ /* 0x000fda000bf06100 */
[----:B-1----:R-:W-:Y:S05]  /*0f30*/  @P0 BRA `(.L_x_10) ;  /* 0x0000000000180947 */ /* 0x002fea0003800000 */
[----:B------:R-:W0:Y:S02]  /*0f40*/  LDC.64 R4, c[0x0][0x380] ;  /* 0x0000e000ff047b82 */ /* 0x000e240000000a00 */
[----:B0-----:R-:W-:-:S04]  /*0f50*/  LEA R4, P0, R8, R4, 0x3 ;  /* 0x0000000408047211 */ /* 0x001fc800078018ff */
[----:B------:R-:W-:-:S05]  /*0f60*/  LEA.HI.X R5, R8, R5, R9, 0x3, P0 ;  /* 0x0000000508057211 */ /* 0x000fca00000f1c09 */
[----:B------:R-:W2:Y:S02]  /*0f70*/  LDG.E.64 R6, desc[UR20][R4.64] ;  /* 0x0000001404067981 */ /* 0x000ea4000c1e1b00 */
[----:B--2---:R-:W-:-:S07]  /*0f80*/  DADD R6, R6, R2 ;  /* 0x0000000006067229 */ /* 0x004fce0000000002 */
[----:B------:R1:W-:Y:S04]  /*0f90*/  STG.E.64 desc[UR20][R4.64], R6 ;  /* 0x0000000604007986 */ /* 0x0003e8000c101b14 */
.L_x_10:
[----:B------:R-:W-:-:S09]  /*0fa0*/  UISETP.NE.AND UP2, UPT, UR8, URZ, UPT ;  /* 0x000000ff0800728c */ /* 0x000fd2000bf45270 */
[----:B------:R-:W-:Y:S05]  /*0fb0*/  BRA.U !UP2, `(.L_x_9) ;  /* 0x000000050a007547 */ /* 0x000fea000b800000 */
[----:B------:R-:W-:-:S09]  /*0fc0*/  UISETP.NE.AND UP2, UPT, UR8, 0x1, UPT ;  /* 0x000000010800788c */ /* 0x000fd2000bf45270 */
[----:B------:R-:W-:Y:S05]  /*0fd0*/  BRA.U !UP2, `(.L_x_11) ;  /* 0x000000010a9c7547 */ /* 0x000fea000b800000 */
[----:B------:R-:W2:Y:S01]  /*0fe0*/  LDCU.128 UR24, c[0x0][0x390] ;  /* 0x00007200ff1877ac */ /* 0x000ea20008000c00 */
[----:B------:R-:W4:Y:S01]  /*0ff0*/  LDCU.64 UR18, c[0x0][0x388] ;  /* 0x00007100ff1277ac */ /* 0x000f220008000a00 */
[----:B------:R-:W-:Y:S02]  /*1000*/  USHF.R.S32.HI UR13, URZ, 0x1f, UR12 ;  /* 0x0000001fff0d7899 */ /* 0x000fe4000801140c */
[----:B--2---:R-:W-:-:S04]  /*1010*/  UIMAD UR14, UR11, UR26, URZ ;  /* 0x0000001a0b0e72a4 */ /* 0x004fc8000f8e02ff */
[----:B------:R-:W-:Y:S02]  /*1020*/  UIMAD UR16, UR10, UR27, UR14 ;  /* 0x0000001b0a1072a4 */ /* 0x000fe4000f8e020e */
[----:B------:R-:W-:-:S04]  /*1030*/  UIMAD.WIDE.U32 UR14, UR10, UR26, UR12 ;  /* 0x0000001a0a0e72a5 */ /* 0x000fc8000f8e000c */
[----:B------:R-:W-:Y:S02]  /*1040*/  UIADD3 UR13, UPT, UPT, UR16, UR15, URZ ;  /* 0x0000000f100d7290 */ /* 0x000fe4000fffe0ff */
[----:B----4-:R-:W-:-:S04]  /*1050*/  ULEA UR15, UP2, UR14, UR18, 0x3 ;  /* 0x000000120e0f7291 */ /* 0x010fc8000f8418ff */
[----:B------:R-:W-:Y:S02]  /*1060*/  ULEA.HI.X UR13, UR14, UR19, UR13, 0x3, UP2 ;  /* 0x000000130e0d7291 */ /* 0x000fe400090f1c0d */
[----:B---3--:R-:W-:-:S04]  /*1070*/  IMAD.U32 R8, RZ, RZ, UR15 ;  /* 0x0000000fff087e24 */ /* 0x008fc8000f8e00ff */
[----:B------:R-:W-:-:S05]  /*1080*/  IMAD.U32 R9, RZ, RZ, UR13 ;  /* 0x0000000dff097e24 */ /* 0x000fca000f8e00ff */
[----:B-1----:R-:W2:Y:S02]  /*1090*/  LDG.E.64 R6, desc[UR20][R8.64] ;  /* 0x0000001408067981 */ /* 0x002ea4000c1e1b00 */
        /* <DEDUP_REMOVED lines=16> */
[----:B------:R-:W3:Y:S01]  /*11a0*/  LDG.E.64 R8, desc[UR20][R8.64] ;  /* 0x0000001408087981 */ /* 0x000ee2000c1e1b00 */
[----:B------:R-:W-:Y:S01]  /*11b0*/  UIADD3 UR12, UPT, UPT, UR12, 0x2, URZ ;  /* 0x000000020c0c7890 */ /* 0x000fe2000fffe0ff */
[----:B---3--:R-:W-:-:S04]  /*11c0*/  ISETP.GE.U32.AND P0, PT, R8, UR24, PT ;  /* 0x0000001808007c0c */ /* 0x008fc8000bf06070 */
[----:B------:R-:W-:-:S13]  /*11d0*/  ISETP.GE.U32.AND.EX P0, PT, R9, UR25, PT, P0 ;  /* 0x0000001909007c0c */ /* 0x000fda000bf06100 */
[----:B--2---:R-:W-:Y:S05]  /*11e0*/  @P0 BRA `(.L_x_11) ;  /* 0x0000000000180947 */ /* 0x004fea0003800000 */
[----:B------:R-:W0:Y:S02]  /*11f0*/  LDC.64 R4, c[0x0][0x380] ;  /* 0x0000e000ff047b82 */ /* 0x000e240000000a00 */
[----:B0-----:R-:W-:-:S04]  /*1200*/  LEA R4, P0, R8, R4, 0x3 ;  /* 0x0000000408047211 */ /* 0x001fc800078018ff */
[----:B------:R-:W-:-:S05]  /*1210*/  LEA.HI.X R5, R8, R5, R9, 0x3, P0 ;  /* 0x0000000508057211 */ /* 0x000fca00000f1c09 */
[----:B------:R-:W2:Y:S02]  /*1220*/  LDG.E.64 R6, desc[UR20][R4.64] ;  /* 0x0000001404067981 */ /* 0x000ea4000c1e1b00 */
[----:B--2---:R-:W-:-:S07]  /*1230*/  DADD R6, R6, R2 ;  /* 0x0000000006067229 */ /* 0x004fce0000000002 */
[----:B------:R2:W-:Y:S04]  /*1240*/  STG.E.64 desc[UR20][R4.64], R6 ;  /* 0x0000000604007986 */ /* 0x0005e8000c101b14 */
.L_x_11:
[----:B------:R-:W-:-:S09]  /*1250*/  ULOP3.LUT UP2, URZ, UR5, 0x1, URZ, 0xc0, !UPT ;  /* 0x0000000105ff7892 */ /* 0x000fd2000f84c0ff */
[----:B------:R-:W-:Y:S05]  /*1260*/  BRA.U UP2, `(.L_x_9) ;  /* 0x0000000102547547 */ /* 0x000fea000b800000 */
[----:B------:R-:W4:Y:S01]  /*1270*/  LDCU.128 UR16, c[0x0][0x390] ;  /* 0x00007200ff1077ac */ /* 0x000f220008000c00 */
[----:B------:R-:W5:Y:S01]  /*1280*/  LDCU.64 UR14, c[0x0][0x388] ;  /* 0x00007100ff0e77ac */ /* 0x000f620008000a00 */
[----:B------:R-:W-:Y:S02]  /*1290*/  USHF.R.S32.HI UR13, URZ, 0x1f, UR12 ;  /* 0x0000001fff0d7899 */ /* 0x000fe4000801140c */
[----:B----4-:R-:W-:Y:S02]  /*12a0*/  UIMAD UR11, UR11, UR18, URZ ;  /* 0x000000120b0b72a4 */ /* 0x010fe4000f8e02ff */
[----:B------:R-:W-:Y:S02]  /*12b0*/  UIMAD.WIDE.U32 UR12, UR10, UR18, UR12 ;  /* 0x000000120a0c72a5 */ /* 0x000fe4000f8e000c */
[----:B------:R-:W-:Y:S02]  /*12c0*/  UIMAD UR11, UR10, UR19, UR11 ;  /* 0x000000130a0b72a4 */ /* 0x000fe4000f8e020b */
[----:B-----5:R-:W-:-:S02]  /*12d0*/  ULEA UR10, UP2, UR12, UR14, 0x3 ;  /* 0x0000000e0c0a7291 */ /* 0x020fc4000f8418ff */
[----:B------:R-:W-:-:S04]  /*12e0*/  UIADD3 UR11, UPT, UPT, UR11, UR13, URZ ;  /* 0x0000000d0b0b7290 */ /* 0x000fc8000fffe0ff */
[----:B------:R-:W-:Y:S01]  /*12f0*/  ULEA.HI.X UR12, UR12, UR15, UR11, 0x3, UP2 ;  /* 0x0000000f0c0c7291 */ /* 0x000fe200090f1c0b */
[----:B-123--:R-:W-:-:S05]  /*1300*/  IMAD.U32 R4, RZ, RZ, UR10 ;  /* 0x0000000aff047e24 */ /* 0x00efca000f8e00ff */
[----:B------:R-:W-:-:S05]  /*1310*/  IMAD.U32 R5, RZ, RZ, UR12 ;  /* 0x0000000cff057e24 */ /* 0x000fca000f8e00ff */
[----:B------:R-:W2:Y:S02]  /*1320*/  LDG.E.64 R6, desc[UR20][R4.64] ;  /* 0x0000001404067981 */ /* 0x000ea4000c1e1b00 */
[----:B--2---:R-:W-:-:S04]  /*1330*/  ISETP.GE.U32.AND P0, PT, R6, UR16, PT ;  /* 0x0000001006007c0c */ /* 0x004fc8000bf06070 */
[----:B------:R-:W-:-:S13]  /*1340*/  ISETP.GE.U32.AND.EX P0, PT, R7, UR17, PT, P0 ;  /* 0x0000001107007c0c */ /* 0x000fda000bf06100 */
[----:B------:R-:W-:Y:S05]  /*1350*/  @P0 BRA `(.L_x_9) ;  /* 0x0000000000180947 */ /* 0x000fea0003800000 */
[----:B------:R-:W1:Y:S02]  /*1360*/  LDC.64 R4, c[0x0][0x380] ;  /* 0x0000e000ff047b82 */ /* 0x000e640000000a00 */
[----:B-1----:R-:W-:-:S04]  /*1370*/  LEA R4, P0, R6, R4, 0x3 ;  /* 0x0000000406047211 */ /* 0x002fc800078018ff */
[----:B------:R-:W-:-:S05]  /*1380*/  LEA.HI.X R5, R6, R5, R7, 0x3, P0 ;  /* 0x0000000506057211 */ /* 0x000fca00000f1c07 */
[----:B------:R-:W0:Y:S02]  /*1390*/  LDG.E.64 R6, desc[UR20][R4.64] ;  /* 0x0000001404067981 */ /* 0x000e24000c1e1b00 */
[----:B0-----:R-:W-:-:S07]  /*13a0*/  DADD R6, R6, R2 ;  /* 0x0000000006067229 */ /* 0x001fce0000000002 */
[----:B------:R4:W-:Y:S04]  /*13b0*/  STG.E.64 desc[UR20][R4.64], R6 ;  /* 0x0000000604007986 */ /* 0x0009e8000c101b14 */
.L_x_9:
[----:B------:R-:W-:Y:S05]  /*13c0*/  BRA.U UP0, `(.L_x_12) ;  /* 0xffffffed005c7547 */ /* 0x000fea000b83ffff */
.L_x_6:
[----:B---3--:R-:W3:Y:S02]  /*13d0*/  LDC R10, c[0x0][0x3a0] ;  /* 0x0000e800ff0a7b82 */ /* 0x008ee40000000800 */
[----:B---3--:R-:W-:-:S13]  /*13e0*/  ISETP.GE.AND P0, PT, R10, 0x1, PT ;  /* 0x000000010a00780c */ /* 0x008fda0003f06270 */
[----:B------:R-:W-:Y:S05]  /*13f0*/  @!P0 EXIT ;  /* 0x000000000000894d */ /* 0x000fea0003800000 */
[----:B------:R-:W0:Y:S01]  /*1400*/  LDCU.64 UR4, c[0x0][0x3b0] ;  /* 0x00007600ff0477ac */ /* 0x000e220008000a00 */
[C---:B------:R-:W-:Y:S01]  /*1410*/  ISETP.GE.U32.AND P0, PT, R10.reuse, 0x8, PT ;  /* 0x000000080a00780c */ /* 0x040fe20003f06070 */
[----:B------:R-:W-:Y:S01]  /*1420*/  IMAD.MOV R0, RZ, RZ, -R10 ;  /* 0x000000ffff007224 */ /* 0x000fe200078e0a0a */
[----:B------:R-:W-:-:S04]  /*1430*/  LOP3.LUT R11, R10, 0x7, RZ, 0xc0, !PT ;  /* 0x000000070a0b7812 */ /* 0x000fc800078ec0ff */
[----:B------:R-:W-:Y:S01]  /*1440*/  ISETP.NE.AND P1, PT, R11, RZ, PT ;  /* 0x000000ff0b00720c */ /* 0x000fe20003f25270 */
[----:B0-----:R-:W0:Y:S06]  /*1450*/  I2F.F64.U64 R2, UR4 ;  /* 0x0000000400027d12 */ /* 0x001e2c0008301800 */
[----:B------:R-:W-:Y:S06]  /*1460*/  @!P0 BRA `(.L_x_13) ;  /* 0x0000000400448947 */ /* 0x000fec0003800000 */
[----:B-12-4-:R-:W1:Y:S01]  /*1470*/  LDC.64 R4, c[0x0][0x388] ;  /* 0x0000e200ff047b82 */ /* 0x016e620000000a00 */
[----:B------:R-:W-:-:S05]  /*1480*/  LOP3.LUT R10, R10, 0x7ffffff8, RZ, 0xc0, !PT ;  /* 0x7ffffff80a0a7812 */ /* 0x000fca00078ec0ff */
[----:B------:R-:W-:Y:S02]  /*1490*/  IMAD.MOV R10, RZ, RZ, -R10 ;  /* 0x000000ffff0a7224 */ /* 0x000fe400078e0a0a */
[----:B------:R-:W2:Y:S05]  /*14a0*/  LDC.64 R6, c[0x0][0x390] ;  /* 0x0000e400ff067b82 */ /* 0x000eaa0000000a00 */
.L_x_14:
[----:B-1----:R-:W-:-:S05]  /*14b0*/  IMAD.WIDE R8, R0, 0x8, R4 ;  /* 0x0000000800087825 */ /* 0x002fca00078e0204 */
[----:B------:R-:W2:Y:S02]  /*14c0*/  LDG.E.64 R14, desc[UR20][R8.64] ;  /* 0x00000014080e7981 */ /* 0x000ea4000c1e1b00 */
[----:B--2---:R-:W-:-:S04]  /*14d0*/  ISETP.GE.U32.AND P0, PT, R14, R6, PT ;  /* 0x000000060e00720c */ /* 0x004fc80003f06070 */
[----:B------:R-:W-:-:S13]  /*14e0*/  ISETP.GE.U32.AND.EX P0, PT, R15, R7, PT, P0 ;  /* 0x000000070f00720c */ /* 0x000fda0003f06100 */
[----:B------:R-:W1:Y:S02]  /*14f0*/  @!P0 LDC.64 R12, c[0x0][0x380] ;  /* 0x0000e000ff0c8b82 */ /* 0x000e640000000a00 */
[----:B-1----:R-:W-:-:S04]  /*1500*/  @!P0 LEA R12, P2, R14, R12, 0x3 ;  /* 0x0000000c0e0c8211 */ /* 0x002fc800078418ff */
[----:B------:R-:W-:-:S05]  /*1510*/  @!P0 LEA.HI.X R13, R14, R13, R15, 0x3, P2 ;  /* 0x0000000d0e0d8211 */ /* 0x000fca00010f1c0f */
[----:B------:R-:W0:Y:S02]  /*1520*/  @!P0 LDG.E.64 R14, desc[UR20][R12.64] ;  /* 0x000000140c0e8981 */ /* 0x000e24000c1e1b00 */
[----:B0-----:R-:W-:-:S07]  /*1530*/  @!P0 DADD R14, R14, R2 ;  /* 0x000000000e0e8229 */ /* 0x001fce0000000002 */
[----:B------:R0:W-:Y:S04]  /*1540*/  @!P0 STG.E.64 desc[UR20][R12.64], R14 ;  /* 0x0000000e0c008986 */ /* 0x0001e8000c101b14 */
[----:B------:R-:W2:Y:S02]  /*1550*/  LDG.E.64 R18, desc[UR20][R8.64+0x8] ;  /* 0x0000081408127981 */ /* 0x000ea4000c1e1b00 */
[----:B--2---:R-:W-:-:S04]  /*1560*/  ISETP.GE.U32.AND P0, PT, R18, R6, PT ;  /* 0x000000061200720c */ /* 0x004fc80003f06070 */
[----:B------:R-:W-:-:S13]  /*1570*/  ISETP.GE.U32.AND.EX P0, PT, R19, R7, PT, P0 ;  /* 0x000000071300720c */ /* 0x000fda0003f06100 */
[----:B------:R-:W1:Y:S02]  /*1580*/  @!P0 LDC.64 R16, c[0x0][0x380] ;  /* 0x0000e000ff108b82 */ /* 0x000e640000000a00 */
[----:B-1----:R-:W-:-:S04]  /*1590*/  @!P0 LEA R16, P2, R18, R16, 0x3 ;  /* 0x0000001012108211 */ /* 0x002fc800078418ff */
[----:B------:R-:W-:-:S05]  /*15a0*/  @!P0 LEA.HI.X R17, R18, R17, R19, 0x3, P2 ;  /* 0x0000001112118211 */ /* 0x000fca00010f1c13 */
[----:B------:R-:W2:Y:S02]  /*15b0*/  @!P0 LDG.E.64 R18, desc[UR20][R16.64] ;  /* 0x0000001410128981 */ /* 0x000ea4000c1e1b00 */
[----:B--2---:R-:W-:-:S07]  /*15c0*/  @!P0 DADD R18, R18, R2 ;  /* 0x0000000012128229 */ /* 0x004fce0000000002 */
[----:B------:R1:W-:Y:S04]  /*15d0*/  @!P0 STG.E.64 desc[UR20][R16.64], R18 ;  /* 0x0000001210008986 */ /* 0x0003e8000c101b14 */
[----:B------:R-:W2:Y:S02]  /*15e0*/  LDG.E.64 R20, desc[UR20][R8.64+0x10] ;  /* 0x0000101408147981 */ /* 0x000ea4000c1e1b00 */
[----:B--2---:R-:W-:-:S04]  /*15f0*/  ISETP.GE.U32.AND P0, PT, R20, R6, PT ;  /* 0x000000061400720c */ /* 0x004fc80003f06070 */
[----:B------:R-:W-:-:S13]  /*1600*/  ISETP.GE.U32.AND.EX P0, PT, R21, R7, PT, P0 ;  /* 0x000000071500720c */ /* 0x000fda0003f06100 */
[----:B0-----:R-:W0:Y:S02]  /*1610*/  @!P0 LDC.64 R12, c[0x0][0x380] ;  /* 0x0000e000ff0c8b82 */ /* 0x001e240000000a00 */
[----:B0-----:R-:W-:-:S04]  /*1620*/  @!P0 LEA R12, P2, R20, R12, 0x3 ;  /* 0x0000000c140c8211 */ /* 0x001fc800078418ff */
[----:B------:R-:W-:-:S05]  /*1630*/  @!P0 LEA.HI.X R13, R20, R13, R21, 0x3, P2 ;  /* 0x0000000d140d8211 */ /* 0x000fca00010f1c15 */
[----:B------:R-:W2:Y:S02]  /*1640*/  @!P0 LDG.E.64 R14, desc[UR20][R12.64] ;  /* 0x000000140c0e8981 */ /* 0x000ea4000c1e1b00 */
[----:B--2---:R-:W-:-:S07]  /*1650*/  @!P0 DADD R14, R14, R2 ;  /* 0x000000000e0e8229 */ /* 0x004fce0000000002 */
[----:B------:R0:W-:Y:S04]  /*1660*/  @!P0 STG.E.64 desc[UR20][R12.64], R14 ;  /* 0x0000000e0c008986 */ /* 0x0001e8000c101b14 */
[----:B------:R-:W2:Y:S02]  /*1670*/  LDG.E.64 R20, desc[UR20][R8.64+0x18] ;  /* 0x0000181408147981 */ /* 0x000ea4000c1e1b00 */
[----:B--2---:R-:W-:-:S04]  /*1680*/  ISETP.GE.U32.AND P0, PT, R20, R6, PT ;  /* 0x000000061400720c */ /* 0x004fc80003f06070 */
[----:B------:R-:W-:-:S13]  /*1690*/  ISETP.GE.U32.AND.EX P0, PT, R21, R7, PT, P0 ;  /* 0x000000071500720c */ /* 0x000fda0003f06100 */
[----:B-1----:R-:W1:Y:S02]  /*16a0*/  @!P0 LDC.64 R16, c[0x0][0x380] ;  /* 0x0000e000ff108b82 */ /* 0x002e640000000a00 */
        /* <DEDUP_REMOVED lines=35> */
[----:B-1----:R-:W0:Y:S02]  /*18e0*/  @!P0 LDC.64 R16, c[0x0][0x380] ;  /* 0x0000e000ff108b82 */ /* 0x002e240000000a00 */
[----:B0-----:R-:W-:-:S04]  /*18f0*/  @!P0 LEA R16, P2, R20, R16, 0x3 ;  /* 0x0000001014108211 */ /* 0x001fc800078418ff */
[----:B------:R-:W-:-:S05]  /*1900*/  @!P0 LEA.HI.X R17, R20, R17, R21, 0x3, P2 ;  /* 0x0000001114118211 */ /* 0x000fca00010f1c15 */
[----:B------:R-:W2:Y:S01]  /*1910*/  @!P0 LDG.E.64 R18, desc[UR20][R16.64] ;  /* 0x0000001410128981 */ /* 0x000ea2000c1e1b00 */
[----:B------:R-:W-:Y:S02]  /*1920*/  VIADD R10, R10, 0x8 ;  /* 0x000000080a0a7836 */ /* 0x000fe40000000000 */
[----:B------:R-:W-:Y:S01]  /*1930*/  VIADD R0, R0, 0x8 ;  /* 0x0000000800007836 */ /* 0x000fe20000000000 */
[----:B--2---:R-:W-:-:S07]  /*1940*/  @!P0 DADD R18, R18, R2 ;  /* 0x0000000012128229 */ /* 0x004fce0000000002 */
[----:B------:R3:W-:Y:S01]  /*1950*/  @!P0 STG.E.64 desc[UR20][R16.64], R18 ;  /* 0x0000001210008986 */ /* 0x0007e2000c101b14 */
[----:B------:R-:W-:-:S13]  /*1960*/  ISETP.NE.AND P0, PT, R10, RZ, PT ;  /* 0x000000ff0a00720c */ /* 0x000fda0003f05270 */
[----:B---3--:R-:W-:Y:S05]  /*1970*/  @P0 BRA `(.L_x_14) ;  /* 0xfffffff800cc0947 */ /* 0x008fea000383ffff */
.L_x_13:
[----:B------:R-:W-:Y:S05]  /*1980*/  @!P1 EXIT ;  /* 0x000000000000994d */ /* 0x000fea0003800000 */
[----:B-12-4-:R-:W1:Y:S01]  /*1990*/  LDC R4, c[0x0][0x3a0] ;  /* 0x0000e800ff047b82 */ /* 0x016e620000000800 */
[----:B------:R-:W-:Y:S02]  /*19a0*/  ISETP.GE.U32.AND P0, PT, R11, 0x4, PT ;  /* 0x000000040b00780c */ /* 0x000fe40003f06070 */
[----:B-1----:R-:W-:-:S11]  /*19b0*/  LOP3.LUT R5, R4, 0x3, RZ, 0xc0, !PT ;  /* 0x0000000304057812 */ /* 0x002fd600078ec0ff */
[----:B------:R-:W-:Y:S05]  /*19c0*/  @!P0 BRA `(.L_x_15) ;  /* 0x0000000000a48947 */ /* 0x000fea0003800000 */
[----:B------:R-:W1:Y:S08]  /*19d0*/  LDC.64 R6, c[0x0][0x388] ;  /* 0x0000e200ff067b82 */ /* 0x000e700000000a00 */
[----:B------:R-:W2:Y:S01]  /*19e0*/  LDC.64 R8, c[0x0][0x390] ;  /* 0x0000e400ff087b82 */ /* 0x000ea20000000a00 */
        /* <DEDUP_REMOVED lines=31> */
[----:B-1----:R-:W-:Y:S05]  /*1be0*/  @P0 BRA `(.L_x_16) ;  /* 0x0000000000180947 */ /* 0x002fea0003800000 */
[----:B------:R-:W0:Y:S02]  /*1bf0*/  LDC.64 R6, c[0x0][0x380] ;  /* 0x0000e000ff067b82 */ /* 0x000e240000000a00 */
[----:B0-----:R-:W-:-:S04]  /*1c00*/  LEA R6, P0, R18, R6, 0x3 ;  /* 0x0000000612067211 */ /* 0x001fc800078018ff */
[----:B------:R-:W-:-:S05]  /*1c10*/  LEA.HI.X R7, R18, R7, R19, 0x3, P0 ;  /* 0x0000000712077211 */ /* 0x000fca00000f1c13 */
[----:B------:R-:W2:Y:S02]  /*1c20*/  LDG.E.64 R8, desc[UR20][R6.64] ;  /* 0x0000001406087981 */ /* 0x000ea4000c1e1b00 */
[----:B--2---:R-:W-:-:S07]  /*1c30*/  DADD R8, R8, R2 ;  /* 0x0000000008087229 */ /* 0x004fce0000000002 */
[----:B------:R0:W-:Y:S04]  /*1c40*/  STG.E.64 desc[UR20][R6.64], R8 ;  /* 0x0000000806007986 */ /* 0x0001e8000c101b14 */
.L_x_16:
[----:B------:R-:W-:-:S07]  /*1c50*/  VIADD R0, R0, 0x4 ;  /* 0x0000000400007836 */ /* 0x000fce0000000000 */
.L_x_15:
[----:B------:R-:W-:-:S13]  /*1c60*/  ISETP.NE.AND P0, PT, R5, RZ, PT ;  /* 0x000000ff0500720c */ /* 0x000fda0003f05270 */
[----:B------:R-:W-:Y:S05]  /*1c70*/  @!P0 EXIT ;  /* 0x000000000000894d */ /* 0x000fea0003800000 */
[----:B------:R-:W-:-:S13]  /*1c80*/  ISETP.NE.AND P0, PT, R5, 0x1, PT ;  /* 0x000000010500780c */ /* 0x000fda0003f05270 */
[----:B------:R-:W-:Y:S05]  /*1c90*/  @!P0 BRA `(.L_x_17) ;  /* 0x00000000005c8947 */ /* 0x000fea0003800000 */
[----:B0-----:R-:W0:Y:S08]  /*1ca0*/  LDC.64 R6, c[0x0][0x388] ;  /* 0x0000e200ff067b82 */ /* 0x001e300000000a00 */
[----:B------:R-:W1:Y:S01]  /*1cb0*/  LDC.64 R14, c[0x0][0x390] ;  /* 0x0000e400ff0e7b82 */ /* 0x000e620000000a00 */
[----:B0-----:R-:W-:-:S05]  /*1cc0*/  IMAD.WIDE R12, R0, 0x8, R6 ;  /* 0x00000008000c7825 */ /* 0x001fca00078e0206 */
[----:B------:R-:W1:Y:S02]  /*1cd0*/  LDG.E.64 R8, desc[UR20][R12.64] ;  /* 0x000000140c087981 */ /* 0x000e64000c1e1b00 */
[----:B-1----:R-:W-:-:S04]  /*1ce0*/  ISETP.GE.U32.AND P0, PT, R8, R14, PT ;  /* 0x0000000e0800720c */ /* 0x002fc80003f06070 */
[----:B------:R-:W-:-:S13]  /*1cf0*/  ISETP.GE.U32.AND.EX P0, PT, R9, R15, PT, P0 ;  /* 0x0000000f0900720c */ /* 0x000fda0003f06100 */
[----:B------:R-:W0:Y:S02]  /*1d00*/  @!P0 LDC.64 R6, c[0x0][0x380] ;  /* 0x0000e000ff068b82 */ /* 0x000e240000000a00 */
        /* <DEDUP_REMOVED lines=8> */
[----:B0-----:R-:W-:Y:S05]  /*1d90*/  @P0 BRA `(.L_x_18) ;  /* 0x0000000000180947 */ /* 0x001fea0003800000 */
[----:B------:R-:W0:Y:S02]  /*1da0*/  LDC.64 R6, c[0x0][0x380] ;  /* 0x0000e000ff067b82 */ /* 0x000e240000000a00 */
[----:B0-----:R-:W-:-:S04]  /*1db0*/  LEA R6, P0, R10, R6, 0x3 ;  /* 0x000000060a067211 */ /* 0x001fc800078018ff */
[----:B------:R-:W-:-:S05]  /*1dc0*/  LEA.HI.X R7, R10, R7, R11, 0x3, P0 ;  /* 0x000000070a077211 */ /* 0x000fca00000f1c0b */
[----:B------:R-:W2:Y:S02]  /*1dd0*/  LDG.E.64 R8, desc[UR20][R6.64] ;  /* 0x0000001406087981 */ /* 0x000ea4000c1e1b00 */
[----:B--2---:R-:W-:-:S07]  /*1de0*/  DADD R8, R8, R2 ;  /* 0x0000000008087229 */ /* 0x004fce0000000002 */
[----:B------:R0:W-:Y:S04]  /*1df0*/  STG.E.64 desc[UR20][R6.64], R8 ;  /* 0x0000000806007986 */ /* 0x0001e8000c101b14 */
.L_x_18:
[----:B------:R-:W-:-:S07]  /*1e00*/  VIADD R0, R0, 0x2 ;  /* 0x0000000200007836 */ /* 0x000fce0000000000 */
.L_x_17:
[----:B------:R-:W-:-:S04]  /*1e10*/  LOP3.LUT R4, R4, 0x1, RZ, 0xc0, !PT ;  /* 0x0000000104047812 */ /* 0x000fc800078ec0ff */
[----:B------:R-:W-:-:S13]  /*1e20*/  ISETP.NE.U32.AND P0, PT, R4, 0x1, PT ;  /* 0x000000010400780c */ /* 0x000fda0003f05070 */
[----:B------:R-:W-:Y:S05]  /*1e30*/  @P0 EXIT ;  /* 0x000000000000094d */ /* 0x000fea0003800000 */
[----:B------:R-:W1:Y:S01]  /*1e40*/  LDC.64 R4, c[0x0][0x388] ;  /* 0x0000e200ff047b82 */ /* 0x000e620000000a00 */
[----:B------:R-:W2:Y:S01]  /*1e50*/  LDCU.64 UR4, c[0x0][0x390] ;  /* 0x00007200ff0477ac */ /* 0x000ea20008000a00 */
[----:B-1----:R-:W-:-:S05]  /*1e60*/  IMAD.WIDE R4, R0, 0x8, R4 ;  /* 0x0000000800047825 */ /* 0x002fca00078e0204 */
[----:B0-----:R-:W2:Y:S02]  /*1e70*/  LDG.E.64 R6, desc[UR20][R4.64] ;  /* 0x0000001404067981 */ /* 0x001ea4000c1e1b00 */
[----:B--2---:R-:W-:-:S04]  /*1e80*/  ISETP.GE.U32.AND P0, PT, R6, UR4, PT ;  /* 0x0000000406007c0c */ /* 0x004fc8000bf06070 */
[----:B------:R-:W-:-:S13]  /*1e90*/  ISETP.GE.U32.AND.EX P0, PT, R7, UR5, PT, P0 ;  /* 0x0000000507007c0c */ /* 0x000fda000bf06100 */
[----:B------:R-:W-:Y:S05]  /*1ea0*/  @P0 EXIT ;  /* 0x000000000000094d */ /* 0x000fea0003800000 */
[----:B------:R-:W0:Y:S02]  /*1eb0*/  LDC.64 R4, c[0x0][0x380] ;  /* 0x0000e000ff047b82 */ /* 0x000e240000000a00 */
[----:B0-----:R-:W-:-:S04]  /*1ec0*/  LEA R4, P0, R6, R4, 0x3 ;  /* 0x0000000406047211 */ /* 0x001fc800078018ff */
[----:B------:R-:W-:-:S05]  /*1ed0*/  LEA.HI.X R5, R6, R5, R7, 0x3, P0 ;  /* 0x0000000506057211 */ /* 0x000fca00000f1c07 */
[----:B------:R-:W2:Y:S02]  /*1ee0*/  LDG.E.64 R6, desc[UR20][R4.64] ;  /* 0x0000001404067981 */ /* 0x000ea4000c1e1b00 */
[----:B--2---:R-:W-:-:S07]  /*1ef0*/  DADD R6, R6, R2 ;  /* 0x0000000006067229 */ /* 0x004fce0000000002 */
[----:B------:R-:W-:Y:S01]  /*1f00*/  STG.E.64 desc[UR20][R4.64], R6 ;  /* 0x0000000604007986 */ /* 0x000fe2000c101b14 */
[----:B------:R-:W-:Y:S05]  /*1f10*/  EXIT ;  /* 0x000000000000794d */ /* 0x000fea0003800000 */
.L_x_19:
        /* <DEDUP_REMOVED lines=14> */
.L_x_223:


//--------------------- .text._Z25CIEDE2000DifferenceKernelPfS_mPhmmPmPd --------------------------
	.section	.text._Z25CIEDE2000DifferenceKernelPfS_mPhmmPmPd,"ax",@progbits
	.align	128
        .global         _Z25CIEDE2000DifferenceKernelPfS_mPhmmPmPd
        .type           _Z25CIEDE2000DifferenceKernelPfS_mPhmmPmPd,@function
        .size           _Z25CIEDE2000DifferenceKernelPfS_mPhmmPmPd,(.L_x_217 - _Z25CIEDE2000DifferenceKernelPfS_mPhmmPmPd)
        .other          _Z25CIEDE2000DifferenceKernelPfS_mPhmmPmPd,@"STO_CUDA_ENTRY STV_DEFAULT"
_Z25CIEDE2000DifferenceKernelPfS_mPhmmPmPd:
.text._Z25CIEDE2000DifferenceKernelPfS_mPhmmPmPd:
[----:B------:R-:W0:Y:S01]  /*0000*/  LDC R1, c[0x0][0x37c] ;  /* 0x0000df00ff017b82 */ /* 0x000e220000000800 */
[----:B------:R-:W1:Y:S01]  /*0010*/  LDCU.128 UR8, c[0x0][0x3a0] ;  /* 0x00007400ff0877ac */ /* 0x000e620008000c00 */
[----:B------:R-:W2:Y:S06]  /*0020*/  S2R R0, SR_TID.X ;  /* 0x0000000000007919 */ /* 0x000eac0000002100 */
[----:B------:R-:W2:Y:S01]  /*0030*/  S2UR UR7, SR_CTAID.X ;  /* 0x00000000000779c3 */ /* 0x000ea20000002500 */
[----:B0-----:R-:W-:-:S07]  /*0040*/  VIADD R1, R1, 0xffffffd8 ;  /* 0xffffffd801017836 */ /* 0x001fce0000000000 */
[----:B------:R-:W2:Y:S01]  /*0050*/  LDC R5, c[0x0][0x360] ;  /* 0x0000d800ff057b82 */ /* 0x000ea20000000800 */
[----:B-1----:R-:W-:Y:S02]  /*0060*/  UIMAD UR6, UR9, UR8, URZ ;  /* 0x00000008090672a4 */ /* 0x002fe4000f8e02ff */
[----:B------:R-:W-:Y:S02]  /*0070*/  UIMAD.WIDE.U32 UR4, UR8, UR8, URZ ;  /* 0x00000008080472a5 */ /* 0x000fe4000f8e00ff */
[----:B------:R-:W-:Y:S01]  /*0080*/  UIMAD UR6, UR8, UR9, UR6 ;  /* 0x00000009080672a4 */ /* 0x000fe2000f8e0206 */
[----:B------:R-:W0:Y:S03]  /*0090*/  LDCU.64 UR8, c[0x0][0x390] ;  /* 0x00007200ff0877ac */ /* 0x000e260008000a00 */
[----:B------:R-:W-:Y:S02]  /*00a0*/  UIADD3 UR5, UPT, UPT, UR5, UR6, URZ ;  /* 0x0000000605057290 */ /* 0x000fe4000fffe0ff */
[----:B------:R-:W-:-:S02]  /*00b0*/  UIMAD.WIDE.U32 UR12, UR4, UR10, URZ ;  /* 0x0000000a040c72a5 */ /* 0x000fc4000f8e00ff */
[----:B------:R-:W-:Y:S01]  /*00c0*/  UIMAD UR5, UR5, UR10, URZ ;  /* 0x0000000a050572a4 */ /* 0x000fe2000f8e02ff */
[----:B--2---:R-:W-:-:S03]  /*00d0*/  IMAD R5, R5, UR7, R0 ;  /* 0x0000000705057c24 */ /* 0x004fc6000f8e0200 */
[----:B------:R-:W-:Y:S01]  /*00e0*/  UIMAD UR4, UR4, UR11, UR5 ;  /* 0x0000000b040472a4 */ /* 0x000fe2000f8e0205 */
[----:B------:R-:W-:-:S03]  /*00f0*/  IMAD.WIDE.U32 R2, R5, UR10, RZ ;  /* 0x0000000a05027c25 */ /* 0x000fc6000f8e00ff */
[----:B------:R-:W-:Y:S02]  /*0100*/  UIADD3 UR4, UPT, UPT, UR13, UR4, URZ ;  /* 0x000000040d047290 */ /* 0x000fe4000fffe0ff */
[----:B0-----:R-:W-:Y:S01]  /*0110*/  UIMAD.WIDE.U32 UR6, UR12, UR8, URZ ;  /* 0x000000080c0672a5 */ /* 0x001fe2000f8e00ff */
[----:B------:R-:W-:Y:S01]  /*0120*/  IMAD R5, R5, UR11, R3 ;  /* 0x0000000b05057c24 */ /* 0x000fe2000f8e0203 */
[----:B------:R-:W-:-:S04]  /*0130*/  UIMAD UR5, UR4, UR8, URZ ;  /* 0x00000008040572a4 */ /* 0x000fc8000f8e02ff */
[----:B------:R-:W-:Y:S01]  /*0140*/  UIMAD UR5, UR12, UR9, UR5 ;  /* 0x000000090c0572a4 */ /* 0x000fe2000f8e0205 */
[----:B------:R-:W-:-:S03]  /*0150*/  ISETP.GE.U32.AND P0, PT, R2, UR6, PT ;  /* 0x0000000602007c0c */ /* 0x000fc6000bf06070 */
[----:B------:R-:W-:-:S06]  /*0160*/  UIADD3 UR5, UPT, UPT, UR7, UR5, URZ ;  /* 0x0000000507057290 */ /* 0x000fcc000fffe0ff */
[----:B------:R-:W-:-:S13]  /*0170*/  ISETP.GE.U32.AND.EX P0, PT, R5, UR5, PT, P0 ;  /* 0x0000000505007c0c */ /* 0x000fda000bf06100 */
[----:B------:R-:W-:Y:S05]  /*0180*/  @P0 EXIT ;  /* 0x000000000000094d */ /* 0x000fea0003800000 */
[----:B------:R-:W-:Y:S01]  /*0190*/  BSSY.RECONVERGENT B0, `(.L_x_20) ;  /* 0x0000710000007945 */ /* 0x000fe20003800200 */
[----:B------:R-:W-:Y:S01]  /*01a0*/  IMAD.MOV.U32 R0, RZ, RZ, R2 ;  /* 0x000000ffff007224 */ /* 0x000fe200078e0002 */
[----:B------:R-:W0:Y:S01]  /*01b0*/  LDCU.64 UR8, c[0x0][0x358] ;  /* 0x00006b00ff0877ac */ /* 0x000e220008000a00 */
[----:B------:R-:W-:Y:S01]  /*01c0*/  IMAD.MOV.U32 R2, RZ, RZ, R5 ;  /* 0x000000ffff027224 */ /* 0x000fe200078e0005 */
[----:B------:R-:W1:Y:S01]  /*01d0*/  LDCU UR7, c[0x0][0x3ac] ;  /* 0x00007580ff0777ac */ /* 0x000e620008000800 */
[----:B------:R-:W2:Y:S01]  /*01e0*/  LDCU UR24, c[0x0][0x3a8] ;  /* 0x00007500ff1877ac */ /* 0x000ea20008000800 */
[----:B------:R-:W3:Y:S01]  /*01f0*/  LDCU UR25, c[0x0][0x3a0] ;  /* 0x00007400ff1977ac */ /* 0x000ee20008000800 */
[----:B------:R-:W4:Y:S01]  /*0200*/  LDCU UR26, c[0x0][0x3a4] ;  /* 0x00007480ff1a77ac */ /* 0x000f220008000800 */
[----:B------:R-:W0:Y:S01]  /*0210*/  LDCU.64 UR10, c[0x4][0x8] ;  /* 0x01000100ff0a77ac */ /* 0x000e220008000a00 */
[----:B------:R-:W0:Y:S01]  /*0220*/  LDCU.64 UR14, c[0x0][0x3b8] ;  /* 0x00007700ff0e77ac */ /* 0x000e220008000a00 */
[----:B------:R-:W0:Y:S01]  /*0230*/  LDCU.64 UR16, c[0x0][0x390] ;  /* 0x00007200ff1077ac */ /* 0x000e220008000a00 */
[----:B------:R-:W0:Y:S01]  /*0240*/  LDCU.64 UR18, c[0x0][0x398] ;  /* 0x00007300ff1277ac */ /* 0x000e220008000a00 */
[----:B------:R-:W0:Y:S01]  /*0250*/  LDCU.64 UR20, c[0x0][0x380] ;  /* 0x00007000ff1477ac */ /* 0x000e220008000a00 */
[----:B------:R-:W0:Y:S02]  /*0260*/  LDCU.64 UR22, c[0x0][0x388] ;  /* 0x00007100ff1677ac */ /* 0x000e240008000a00 */
.L_x_141:
[----:B------:R-:W-:Y:S01]  /*0270*/  LOP3.LUT R3, R2, UR4, RZ, 0xfc, !PT ;  /* 0x0000000402037c12 */ /* 0x000fe2000f8efcff */
[----:B------:R-:W-:Y:S03]  /*0280*/  BSSY.RECONVERGENT B1, `(.L_x_21) ;  /* 0x0000020000017945 */ /* 0x000fe60003800200 */
[----:B------:R-:W-:-:S13]  /*0290*/  ISETP.NE.U32.AND P0, PT, R3, RZ, PT ;  /* 0x000000ff0300720c */ /* 0x000fda0003f05070 */
[----:B------:R-:W-:Y:S05]  /*02a0*/  @P0 BRA `(.L_x_22) ;  /* 0x0000000000500947 */ /* 0x000fea0003800000 */
[----:B------:R-:W5:Y:S01]  /*02b0*/  I2F.U32.RP R3, UR12 ;  /* 0x0000000c00037d06 */ /* 0x000f620008209000 */
[----:B------:R-:W-:-:S07]  /*02c0*/  ISETP.NE.U32.AND P1, PT, RZ, UR12, PT ;  /* 0x0000000cff007c0c */ /* 0x000fce000bf25070 */
[----:B-----5:R-:W5:Y:S02]  /*02d0*/  MUFU.RCP R3, R3 ;  /* 0x0000000300037308 */ /* 0x020f640000001000 */
[----:B-----5:R-:W-:-:S06]  /*02e0*/  VIADD R4, R3, 0xffffffe ;  /* 0x0ffffffe03047836 */ /* 0x020fcc0000000000 */
[----:B------:R5:W0:Y:S02]  /*02f0*/  F2I.FTZ.U32.TRUNC.NTZ R5, R4 ;  /* 0x0000000400057305 */ /* 0x000a24000021f000 */
[----:B-----5:R-:W-:Y:S02]  /*0300*/  IMAD.MOV.U32 R4, RZ, RZ, RZ ;  /* 0x000000ffff047224 */ /* 0x020fe400078e00ff */
[----:B0-----:R-:W-:-:S04]  /*0310*/  IMAD.MOV R7, RZ, RZ, -R5 ;  /* 0x000000ffff077224 */ /* 0x001fc800078e0a05 */
[----:B------:R-:W-:-:S04]  /*0320*/  IMAD R7, R7, UR12, RZ ;  /* 0x0000000c07077c24 */ /* 0x000fc8000f8e02ff */
[----:B------:R-:W-:-:S06]  /*0330*/  IMAD.HI.U32 R5, R5, R7, R4 ;  /* 0x0000000705057227 */ /* 0x000fcc00078e0004 */
[----:B------:R-:W-:-:S05]  /*0340*/  IMAD.HI.U32 R5, R5, R0, RZ ;  /* 0x0000000005057227 */ /* 0x000fca00078e00ff */
[----:B------:R-:W-:-:S05]  /*0350*/  IADD3 R5, PT, PT, -R5, RZ, RZ ;  /* 0x000000ff05057210 */ /* 0x000fca0007ffe1ff */
[----:B------:R-:W-:Y:S02]  /*0360*/  IMAD R6, R5, UR12, R0 ;  /* 0x0000000c05067c24 */ /* 0x000fe4000f8e0200 */
[----:B------:R-:W-:-:S03]  /*0370*/  IMAD.MOV.U32 R5, RZ, RZ, RZ ;  /* 0x000000ffff057224 */ /* 0x000fc600078e00ff */
[----:B------:R-:W-:-:S13]  /*0380*/  ISETP.GE.U32.AND P0, PT, R6, UR12, PT ;  /* 0x0000000c06007c0c */ /* 0x000fda000bf06070 */
[----:B------:R-:W-:-:S05]  /*0390*/  @P0 VIADD R6, R6, -UR12 ;  /* 0x8000000c06060c36 */ /* 0x000fca0008000000 */
[----:B------:R-:W-:-:S13]  /*03a0*/  ISETP.GE.U32.AND P0, PT, R6, UR12, PT ;  /* 0x0000000c06007c0c */ /* 0x000fda000bf06070 */
[----:B------:R-:W-:Y:S01]  /*03b0*/  @P0 VIADD R6, R6, -UR12 ;  /* 0x8000000c06060c36 */ /* 0x000fe20008000000 */
[----:B------:R-:W-:-:S05]  /*03c0*/  @!P1 LOP3.LUT R6, RZ, UR12, RZ, 0x33, !PT ;  /* 0x0000000cff069c12 */ /* 0x000fca000f8e33ff */
[----:B------:R-:W-:Y:S01]  /*03d0*/  IMAD.MOV.U32 R4, RZ, RZ, R6 ;  /* 0x000000ffff047224 */ /* 0x000fe200078e0006 */
[----:B------:R-:W-:Y:S06]  /*03e0*/  BRA `(.L_x_23) ;  /* 0x0000000000247947 */ /* 0x000fec0003800000 */
.L_x_22:
[----:B------:R-:W-:Y:S01]  /*03f0*/  IMAD.U32 R12, RZ, RZ, UR12 ;  /* 0x0000000cff0c7e24 */ /* 0x000fe2000f8e00ff */
[----:B------:R-:W-:Y:S01]  /*0400*/  MOV R3, R0 ;  /* 0x0000000000037202 */ /* 0x000fe20000000f00 */
[----:B------:R-:W-:Y:S01]  /*0410*/  IMAD.U32 R13, RZ, RZ, UR13 ;  /* 0x0000000dff0d7e24 */ /* 0x000fe2000f8e00ff */
[----:B------:R-:W-:Y:S01]  /*0420*/  MOV R10, 0x460 ;  /* 0x00000460000a7802 */ /* 0x000fe20000000f00 */
[----:B------:R-:W-:Y:S02]  /*0430*/  IMAD.MOV.U32 R8, RZ, RZ, R2 ;  /* 0x000000ffff087224 */ /* 0x000fe400078e0002 */
[----:B------:R-:W-:-:S07]  /*0440*/  IMAD.U32 R9, RZ, RZ, UR4 ;  /* 0x00000004ff097e24 */ /* 0x000fce000f8e00ff */
[----:B01234-:R-:W-:Y:S05]  /*0450*/  CALL.REL.NOINC `($__internal_3_$__cuda_sm20_rem_u64) ;  /* 0x0000007c00147944 */ /* 0x01ffea0003c00000 */
[----:B------:R-:W-:Y:S02]  /*0460*/  IMAD.MOV.U32 R4, RZ, RZ, R8 ;  /* 0x000000ffff047224 */ /* 0x000fe400078e0008 */
[----:B------:R-:W-:-:S07]  /*0470*/  IMAD.MOV.U32 R5, RZ, RZ, R9 ;  /* 0x000000ffff057224 */ /* 0x000fce00078e0009 */
.L_x_23:
[----:B-1234-:R-:W-:Y:S05]  /*0480*/  BSYNC.RECONVERGENT B1 ;  /* 0x0000000000017941 */ /* 0x01efea0003800200 */
.L_x_21:
[----:B------:R-:W-:Y:S01]  /*0490*/  LOP3.LUT R3, R5, UR7, RZ, 0xfc, !PT ;  /* 0x0000000705037c12 */ /* 0x000fe2000f8efcff */
[----:B------:R-:W-:Y:S03]  /*04a0*/  BSSY.RECONVERGENT B1, `(.L_x_24) ;  /* 0x0000020000017945 */ /* 0x000fe60003800200 */
[----:B------:R-:W-:-:S13]  /*04b0*/  ISETP.NE.U32.AND P0, PT, R3, RZ, PT ;  /* 0x000000ff0300720c */ /* 0x000fda0003f05070 */
[----:B------:R-:W-:Y:S05]  /*04c0*/  @P0 BRA `(.L_x_25) ;  /* 0x0000000000500947 */ /* 0x000fea0003800000 */
[----:B------:R-:W0:Y:S01]  /*04d0*/  I2F.U32.RP R3, UR24 ;  /* 0x0000001800037d06 */ /* 0x000e220008209000 */
[----:B------:R-:W-:-:S07]  /*04e0*/  ISETP.NE.U32.AND P2, PT, RZ, UR24, PT ;  /* 0x00000018ff007c0c */ /* 0x000fce000bf45070 */
[----:B0-----:R-:W0:Y:S02]  /*04f0*/  MUFU.RCP R3, R3 ;  /* 0x0000000300037308 */ /* 0x001e240000001000 */
[----:B0-----:R-:W-:-:S06]  /*0500*/  VIADD R6, R3, 0xffffffe ;  /* 0x0ffffffe03067836 */ /* 0x001fcc0000000000 */
[----:B------:R0:W1:Y:S02]  /*0510*/  F2I.FTZ.U32.TRUNC.NTZ R7, R6 ;  /* 0x0000000600077305 */ /* 0x000064000021f000 */
[----:B0-----:R-:W-:Y:S02]  /*0520*/  HFMA2 R6, -RZ, RZ, 0, 0 ;  /* 0x00000000ff067431 */ /* 0x001fe400000001ff */
[----:B-1----:R-:W-:-:S04]  /*0530*/  IMAD.MOV R9, RZ, RZ, -R7 ;  /* 0x000000ffff097224 */ /* 0x002fc800078e0a07 */
[----:B------:R-:W-:-:S04]  /*0540*/  IMAD R9, R9, UR24, RZ ;  /* 0x0000001809097c24 */ /* 0x000fc8000f8e02ff */
[----:B------:R-:W-:-:S06]  /*0550*/  IMAD.HI.U32 R7, R7, R9, R6 ;  /* 0x0000000907077227 */ /* 0x000fcc00078e0006 */
[----:B------:R-:W-:-:S04]  /*0560*/  IMAD.HI.U32 R6, R7, R4, RZ ;  /* 0x0000000407067227 */ /* 0x000fc800078e00ff */
[----:B------:R-:W-:-:S04]  /*0570*/  IMAD.MOV R7, RZ, RZ, -R6 ;  /* 0x000000ffff077224 */ /* 0x000fc800078e0a06 */
[----:B------:R-:W-:-:S05]  /*0580*/  IMAD R7, R7, UR24, R4 ;  /* 0x0000001807077c24 */ /* 0x000fca000f8e0204 */
[----:B------:R-:W-:-:S13]  /*0590*/  ISETP.GE.U32.AND P0, PT, R7, UR24, PT ;  /* 0x0000001807007c0c */ /* 0x000fda000bf06070 */
[----:B------:R-:W-:Y:S02]  /*05a0*/  @P0 VIADD R7, R7, -UR24 ;  /* 0x8000001807070c36 */ /* 0x000fe40008000000 */
[----:B------:R-:W-:-:S03]  /*05b0*/  @P0 VIADD R6, R6, 0x1 ;  /* 0x0000000106060836 */ /* 0x000fc60000000000 */
[----:B------:R-:W-:Y:S01]  /*05c0*/  ISETP.GE.U32.AND P1, PT, R7, UR24, PT ;  /* 0x0000001807007c0c */ /* 0x000fe2000bf26070 */
[----:B------:R-:W-:-:S12]  /*05d0*/  IMAD.MOV.U32 R7, RZ, RZ, RZ ;  /* 0x000000ffff077224 */ /* 0x000fd800078e00ff */
[----:B------:R-:W-:Y:S01]  /*05e0*/  @P1 VIADD R6, R6, 0x1 ;  /* 0x0000000106061836 */ /* 0x000fe20000000000 */
[----:B------:R-:W-:Y:S01]  /*05f0*/  @!P2 LOP3.LUT R6, RZ, UR24, RZ, 0x33, !PT ;  /* 0x00000018ff06ac12 */ /* 0x000fe2000f8e33ff */
[----:B------:R-:W-:Y:S06]  /*0600*/  BRA `(.L_x_26) ;  /* 0x0000000000247947 */ /* 0x000fec0003800000 */
.L_x_25:
[----:B------:R-:W0:Y:S01]  /*0610*/  LDCU.64 UR28, c[0x0][0x3a8] ;  /* 0x00007500ff1c77ac */ /* 0x000e220008000a00 */
[----:B------:R-:W-:Y:S01]  /*0620*/  IMAD.MOV.U32 R9, RZ, RZ, R4 ;  /* 0x000000ffff097224 */ /* 0x000fe200078e0004 */
[----:B------:R-:W-:Y:S01]  /*0630*/  MOV R8, 0x680 ;  /* 0x0000068000087802 */ /* 0x000fe20000000f00 */
[----:B------:R-:W-:Y:S01]  /*0640*/  IMAD.MOV.U32 R11, RZ, RZ, R5 ;  /* 0x000000ffff0b7224 */ /* 0x000fe200078e0005 */
[----:B0-----:R-:W-:Y:S01]  /*0650*/  MOV R10, UR28 ;  /* 0x0000001c000a7c02 */ /* 0x001fe20008000f00 */
[----:B------:R-:W-:-:S07]  /*0660*/  IMAD.U32 R3, RZ, RZ, UR29 ;  /* 0x0000001dff037e24 */ /* 0x000fce000f8e00ff */
[----:B------:R-:W-:Y:S05]  /*0670*/  CALL.REL.NOINC `($__internal_1_$__cuda_sm20_div_u64) ;  /* 0x0000007000a47944 */ /* 0x000fea0003c00000 */
[----:B------:R-:W-:Y:S02]  /*0680*/  IMAD.MOV.U32 R6, RZ, RZ, R10 ;  /* 0x000000ffff067224 */ /* 0x000fe400078e000a */
[----:B------:R-:W-:-:S07]  /*0690*/  IMAD.MOV.U32 R7, RZ, RZ, R11 ;  /* 0x000000ffff077224 */ /* 0x000fce00078e000b */
.L_x_26:
[----:B------:R-:W-:Y:S05]  /*06a0*/  BSYNC.RECONVERGENT B1 ;  /* 0x0000000000017941 */ /* 0x000fea0003800200 */
.L_x_24:
[----:B------:R-:W-:Y:S01]  /*06b0*/  LOP3.LUT R18, R7, UR26, RZ, 0xfc, !PT ;  /* 0x0000001a07127c12 */ /* 0x000fe2000f8efcff */
[----:B------:R-:W-:Y:S03]  /*06c0*/  BSSY.RECONVERGENT B1, `(.L_x_27) ;  /* 0x0000020000017945 */ /* 0x000fe60003800200 */
[----:B------:R-:W-:-:S13]  /*06d0*/  ISETP.NE.AND.EX P0, PT, R18, RZ, PT, !PT ;  /* 0x000000ff1200720c */ /* 0x000fda0003f053f0 */
[----:B------:R-:W-:Y:S05]  /*06e0*/  @P0 BRA `(.L_x_28) ;  /* 0x0000000000500947 */ /* 0x000fea0003800000 */
[----:B------:R-:W0:Y:S01]  /*06f0*/  I2F.U32.RP R3, UR25 ;  /* 0x0000001900037d06 */ /* 0x000e220008209000 */
[----:B------:R-:W-:-:S07]  /*0700*/  ISETP.NE.U32.AND P2, PT, RZ, UR25, PT ;  /* 0x00000019ff007c0c */ /* 0x000fce000bf45070 */
[----:B0-----:R-:W0:Y:S02]  /*0710*/  MUFU.RCP R3, R3 ;  /* 0x0000000300037308 */ /* 0x001e240000001000 */
[----:B0-----:R-:W-:-:S06]  /*0720*/  VIADD R8, R3, 0xffffffe ;  /* 0x0ffffffe03087836 */ /* 0x001fcc0000000000 */
[----:B------:R0:W1:Y:S02]  /*0730*/  F2I.FTZ.U32.TRUNC.NTZ R9, R8 ;  /* 0x0000000800097305 */ /* 0x000064000021f000 */
[----:B0-----:R-:W-:Y:S01]  /*0740*/  MOV R8, RZ ;  /* 0x000000ff00087202 */ /* 0x001fe20000000f00 */
        /* <DEDUP_REMOVED lines=14> */
.L_x_28:
        /* <DEDUP_REMOVED lines=9> */
.L_x_29:
[----:B------:R-:W-:Y:S05]  /*08c0*/  BSYNC.RECONVERGENT B1 ;  /* 0x0000000000017941 */ /* 0x000fea0003800200 */
.L_x_27:
[----:B------:R-:W0:Y:S02]  /*08d0*/  LDC.64 R10, c[0x0][0x3b0] ;  /* 0x0000ec00ff0a7b82 */ /* 0x000e240000000a00 */
[----:B0-----:R-:W2:Y:S01]  /*08e0*/  LDG.E.64 R12, desc[UR8][R10.64] ;  /* 0x000000080a0c7981 */ /* 0x001ea2000c1e1b00 */
[----:B------:R-:W-:Y:S04]  /*08f0*/  BSSY.RECONVERGENT B2, `(.L_x_30) ;  /* 0x0000689000027945 */ /* 0x000fe80003800200 */
[----:B------:R-:W-:Y:S01]  /*0900*/  BSSY.RELIABLE B1, `(.L_x_31) ;  /* 0x0000009000017945 */ /* 0x000fe20003800100 */
[----:B--2---:R-:W-:-:S04]  /*0910*/  ISETP.GE.U32.AND P0, PT, R8, R12, PT ;  /* 0x0000000c0800720c */ /* 0x004fc80003f06070 */
[----:B------:R-:W-:-:S13]  /*0920*/  ISETP.GE.U32.AND.EX P0, PT, R9, R13, PT, P0 ;  /* 0x0000000d0900720c */ /* 0x000fda0003f06100 */
[----:B------:R-:W-:Y:S05]  /*0930*/  @!P0 BRA `(.L_x_32) ;  /* 0x0000000000148947 */ /* 0x000fea0003800000 */
[----:B------:R-:W2:Y:S02]  /*0940*/  LDG.E.64 R10, desc[UR8][R10.64+0x8] ;  /* 0x000008080a0a7981 */ /* 0x000ea4000c1e1b00 */
[----:B--2---:R-:W-:-:S04]  /*0950*/  ISETP.GE.U32.AND P0, PT, R8, R10, PT ;  /* 0x0000000a0800720c */ /* 0x004fc80003f06070 */
[----:B------:R-:W-:-:S13]  /*0960*/  ISETP.GE.U32.AND.EX P0, PT, R9, R11, PT, P0 ;  /* 0x0000000b0900720c */ /* 0x000fda0003f06100 */
[----:B------:R-:W-:Y:S05]  /*0970*/  @!P0 BREAK.RELIABLE B1 ;  /* 0x0000000000018942 */ /* 0x000fea0003800100 */
[----:B------:R-:W-:Y:S05]  /*0980*/  @!P0 BRA `(.L_x_33) ;  /* 0x00000000009c8947 */ /* 0x000fea0003800000 */
.L_x_32:
[----:B------:R-:W-:Y:S05]  /*0990*/  BSYNC.RELIABLE B1 ;  /* 0x0000000000017941 */ /* 0x000fea0003800100 */
.L_x_31:
[----:B------:R-:W-:Y:S01]  /*09a0*/  LOP3.LUT R3, R2, UR7, RZ, 0xfc, !PT ;  /* 0x0000000702037c12 */ /* 0x000fe2000f8efcff */
[----:B------:R-:W-:Y:S03]  /*09b0*/  BSSY.RECONVERGENT B3, `(.L_x_34) ;  /* 0x0000020000037945 */ /* 0x000fe60003800200 */
[----:B------:R-:W-:-:S13]  /*09c0*/  ISETP.NE.U32.AND P0, PT, R3, RZ, PT ;  /* 0x000000ff0300720c */ /* 0x000fda0003f05070 */
[----:B------:R-:W-:Y:S05]  /*09d0*/  @P0 BRA `(.L_x_35) ;  /* 0x0000000000500947 */ /* 0x000fea0003800000 */
[----:B------:R-:W0:Y:S01]  /*09e0*/  I2F.U32.RP R6, UR24 ;  /* 0x0000001800067d06 */ /* 0x000e220008209000 */
[----:B------:R-:W-:Y:S01]  /*09f0*/  HFMA2 R4, -RZ, RZ, 0, 0 ;  /* 0x00000000ff047431 */ /* 0x000fe200000001ff */
[----:B------:R-:W-:-:S06]  /*0a00*/  ISETP.NE.U32.AND P2, PT, RZ, UR24, PT ;  /* 0x00000018ff007c0c */ /* 0x000fcc000bf45070 */
[----:B0-----:R-:W0:Y:S02]  /*0a10*/  MUFU.RCP R6, R6 ;  /* 0x0000000600067308 */ /* 0x001e240000001000 */
[----:B0-----:R-:W-:-:S06]  /*0a20*/  VIADD R5, R6, 0xffffffe ;  /* 0x0ffffffe06057836 */ /* 0x001fcc0000000000 */
[----:B------:R-:W0:Y:S02]  /*0a30*/  F2I.FTZ.U32.TRUNC.NTZ R5, R5 ;  /* 0x0000000500057305 */ /* 0x000e24000021f000 */
[----:B0-----:R-:W-:-:S04]  /*0a40*/  IMAD.MOV R3, RZ, RZ, -R5 ;  /* 0x000000ffff037224 */ /* 0x001fc800078e0a05 */
[----:B------:R-:W-:-:S04]  /*0a50*/  IMAD R3, R3, UR24, RZ ;  /* 0x0000001803037c24 */ /* 0x000fc8000f8e02ff */
[----:B------:R-:W-:-:S04]  /*0a60*/  IMAD.HI.U32 R3, R5, R3, R4 ;  /* 0x0000000305037227 */ /* 0x000fc800078e0004 */
[----:B------:R-:W-:Y:S02]  /*0a70*/  IMAD.MOV.U32 R5, RZ, RZ, RZ ;  /* 0x000000ffff057224 */ /* 0x000fe400078e00ff */
[----:B------:R-:W-:-:S04]  /*0a80*/  IMAD.HI.U32 R4, R3, R0, RZ ;  /* 0x0000000003047227 */ /* 0x000fc800078e00ff */
[----:B------:R-:W-:-:S04]  /*0a90*/  IMAD.MOV R3, RZ, RZ, -R4 ;  /* 0x000000ffff037224 */ /* 0x000fc800078e0a04 */
[----:B------:R-:W-:-:S05]  /*0aa0*/  IMAD R3, R3, UR24, R0 ;  /* 0x0000001803037c24 */ /* 0x000fca000f8e0200 */
[----:B------:R-:W-:-:S13]  /*0ab0*/  ISETP.GE.U32.AND P0, PT, R3, UR24, PT ;  /* 0x0000001803007c0c */ /* 0x000fda000bf06070 */
[----:B------:R-:W-:Y:S02]  /*0ac0*/  @P0 VIADD R3, R3, -UR24 ;  /* 0x8000001803030c36 */ /* 0x000fe40008000000 */
[----:B------:R-:W-:-:S03]  /*0ad0*/  @P0 VIADD R4, R4, 0x1 ;  /* 0x0000000104040836 */ /* 0x000fc60000000000 */
[----:B------:R-:W-:-:S13]  /*0ae0*/  ISETP.GE.U32.AND P1, PT, R3, UR24, PT ;  /* 0x0000001803007c0c */ /* 0x000fda000bf26070 */
[----:B------:R-:W-:Y:S01]  /*0af0*/  @P1 VIADD R4, R4, 0x1 ;  /* 0x0000000104041836 */ /* 0x000fe20000000000 */
[----:B------:R-:W-:Y:S01]  /*0b00*/  @!P2 LOP3.LUT R4, RZ, UR24, RZ, 0x33, !PT ;  /* 0x00000018ff04ac12 */ /* 0x000fe2000f8e33ff */
[----:B------:R-:W-:Y:S06]  /*0b10*/  BRA `(.L_x_36) ;  /* 0x0000000000247947 */ /* 0x000fec0003800000 */
.L_x_35:
        /* <DEDUP_REMOVED lines=9> */
.L_x_36:
[----:B------:R-:W-:Y:S05]  /*0bb0*/  BSYNC.RECONVERGENT B3 ;  /* 0x0000000000037941 */ /* 0x000fea0003800200 */
.L_x_34:
[----:B------:R-:W-:-:S04]  /*0bc0*/  LEA R6, P0, R4, UR14, 0x3 ;  /* 0x0000000e04067c11 */ /* 0x000fc8000f8018ff */
[----:B------:R-:W-:-:S05]  /*0bd0*/  LEA.HI.X R7, R4, UR15, R5, 0x3, P0 ;  /* 0x0000000f04077c11 */ /* 0x000fca00080f1c05 */
[----:B------:R3:W-:Y:S01]  /*0be0*/  STG.E.64 desc[UR8][R6.64], RZ ;  /* 0x000000ff06007986 */ /* 0x0007e2000c101b08 */
[----:B------:R-:W-:Y:S05]  /*0bf0*/  BRA `(.L_x_37) ;  /* 0x0000006400607947 */ /* 0x000fea0003800000 */
.L_x_33:
[----:B------:R-:W-:Y:S01]  /*0c00*/  ISETP.NE.AND.EX P0, PT, R18, RZ, PT, !PT ;  /* 0x000000ff1200720c */ /* 0x000fe20003f053f0 */
[----:B------:R-:W-:-:S12]  /*0c10*/  BSSY.RECONVERGENT B3, `(.L_x_38) ;  /* 0x000001d000037945 */ /* 0x000fd80003800200 */
        /* <DEDUP_REMOVED lines=9> */
[----:B------:R-:W-:-:S04]  /*0cb0*/  IMAD.HI.U32 R11, R9, R11, R8 ;  /* 0x0000000b090b7227 */ /* 0x000fc800078e0008 */
[----:B------:R-:W-:Y:S02]  /*0cc0*/  IMAD.MOV.U32 R9, RZ, RZ, RZ ;  /* 0x000000ffff097224 */ /* 0x000fe400078e00ff */
[----:B------:R-:W-:-:S04]  /*0cd0*/  IMAD.HI.U32 R11, R11, R6, RZ ;  /* 0x000000060b0b7227 */ /* 0x000fc800078e00ff */
[----:B------:R-:W-:-:S04]  /*0ce0*/  IMAD.MOV R11, RZ, RZ, -R11 ;  /* 0x000000ffff0b7224 */ /* 0x000fc800078e0a0b */
[----:B------:R-:W-:-:S05]  /*0cf0*/  IMAD R11, R11, UR25, R6 ;  /* 0x000000190b0b7c24 */ /* 0x000fca000f8e0206 */
[----:B------:R-:W-:-:S13]  /*0d00*/  ISETP.GE.U32.AND P0, PT, R11, UR25, PT ;  /* 0x000000190b007c0c */ /* 0x000fda000bf06070 */
[----:B------:R-:W-:-:S05]  /*0d10*/  @P0 VIADD R11, R11, -UR25 ;  /* 0x800000190b0b0c36 */ /* 0x000fca0008000000 */
[----:B------:R-:W-:-:S13]  /*0d20*/  ISETP.GE.U32.AND P0, PT, R11, UR25, PT ;  /* 0x000000190b007c0c */ /* 0x000fda000bf06070 */
[----:B------:R-:W-:Y:S01]  /*0d30*/  @P0 VIADD R11, R11, -UR25 ;  /* 0x800000190b0b0c36 */ /* 0x000fe20008000000 */
[----:B------:R-:W-:-:S05]  /*0d40*/  @!P1 LOP3.LUT R11, RZ, UR25, RZ, 0x33, !PT ;  /* 0x00000019ff0b9c12 */ /* 0x000fca000f8e33ff */
[----:B------:R-:W-:Y:S01]  /*0d50*/  IMAD.MOV.U32 R8, RZ, RZ, R11 ;  /* 0x000000ffff087224 */ /* 0x000fe200078e000b */
[----:B------:R-:W-:Y:S06]  /*0d60*/  BRA `(.L_x_40) ;  /* 0x00000000001c7947 */ /* 0x000fec0003800000 */
.L_x_39:
[----:B------:R-:W0:Y:S01]  /*0d70*/  LDCU.64 UR28, c[0x0][0x3a0] ;  /* 0x00007400ff1c77ac */ /* 0x000e220008000a00 */
[----:B------:R-:W-:Y:S01]  /*0d80*/  IMAD.MOV.U32 R3, RZ, RZ, R6 ;  /* 0x000000ffff037224 */ /* 0x000fe200078e0006 */
[----:B------:R-:W-:Y:S01]  /*0d90*/  MOV R10, 0xde0 ;  /* 0x00000de0000a7802 */ /* 0x000fe20000000f00 */
[----:B------:R-:W-:Y:S01]  /*0da0*/  IMAD.MOV.U32 R8, RZ, RZ, R7 ;  /* 0x000000ffff087224 */ /* 0x000fe200078e0007 */
[----:B0-----:R-:W-:Y:S01]  /*0db0*/  MOV R12, UR28 ;  /* 0x0000001c000c7c02 */ /* 0x001fe20008000f00 */
[----:B------:R-:W-:-:S07]  /*0dc0*/  IMAD.U32 R9, RZ, RZ, UR29 ;  /* 0x0000001dff097e24 */ /* 0x000fce000f8e00ff */
[----:B------:R-:W-:Y:S05]  /*0dd0*/  CALL.REL.NOINC `($__internal_3_$__cuda_sm20_rem_u64) ;  /* 0x0000007000b47944 */ /* 0x000fea0003c00000 */
.L_x_40:
[----:B------:R-:W-:Y:S05]  /*0de0*/  BSYNC.RECONVERGENT B3 ;  /* 0x0000000000037941 */ /* 0x000fea0003800200 */
.L_x_38:
[----:B------:R-:W0:Y:S02]  /*0df0*/  LDC.64 R12, c[0x0][0x3b0] ;  /* 0x0000ec00ff0c7b82 */ /* 0x000e240000000a00 */
[----:B0-----:R-:W2:Y:S01]  /*0e00*/  LDG.E.64 R10, desc[UR8][R12.64+0x10] ;  /* 0x000010080c0a7981 */ /* 0x001ea2000c1e1b00 */
        /* <DEDUP_REMOVED lines=9> */
.L_x_42:
[----:B------:R-:W-:Y:S05]  /*0ea0*/  BSYNC.RELIABLE B3 ;  /* 0x0000000000037941 */ /* 0x000fea0003800100 */
.L_x_41:
        /* <DEDUP_REMOVED lines=9> */
[----:B0-----:R-:W-:Y:S02]  /*0f40*/  IMAD.MOV.U32 R4, RZ, RZ, RZ ;  /* 0x000000ffff047224 */ /* 0x001fe400078e00ff */
[----:B-1----:R-:W-:-:S04]  /*0f50*/  IMAD.MOV R7, RZ, RZ, -R5 ;  /* 0x000000ffff077224 */ /* 0x002fc800078e0a05 */
[----:B------:R-:W-:-:S04]  /*0f60*/  IMAD R7, R7, UR24, RZ ;  /* 0x0000001807077c24 */ /* 0x000fc8000f8e02ff */
[----:B------:R-:W-:-:S06]  /*0f70*/  IMAD.HI.U32 R7, R5, R7, R4 ;  /* 0x0000000705077227 */ /* 0x000fcc00078e0004 */
[----:B------:R-:W-:-:S04]  /*0f80*/  IMAD.HI.U32 R4, R7, R0, RZ ;  /* 0x0000000007047227 */ /* 0x000fc800078e00ff */
[----:B------:R-:W-:-:S04]  /*0f90*/  IMAD.MOV R5, RZ, RZ, -R4 ;  /* 0x000000ffff057224 */ /* 0x000fc800078e0a04 */
[----:B------:R-:W-:-:S05]  /*0fa0*/  IMAD R5, R5, UR24, R0 ;  /* 0x0000001805057c24 */ /* 0x000fca000f8e0200 */
[----:B------:R-:W-:-:S13]  /*0fb0*/  ISETP.GE.U32.AND P0, PT, R5, UR24, PT ;  /* 0x0000001805007c0c */ /* 0x000fda000bf06070 */
[----:B------:R-:W-:Y:S01]  /*0fc0*/  @P0 IADD3 R5, PT, PT, R5, -UR24, RZ ;  /* 0x8000001805050c10 */ /* 0x000fe2000fffe0ff */
[----:B------:R-:W-:-:S03]  /*0fd0*/  @P0 VIADD R4, R4, 0x1 ;  /* 0x0000000104040836 */ /* 0x000fc60000000000 */
[----:B------:R-:W-:Y:S01]  /*0fe0*/  ISETP.GE.U32.AND P1, PT, R5, UR24, PT ;  /* 0x0000001805007c0c */ /* 0x000fe2000bf26070 */
[----:B------:R-:W-:-:S12]  /*0ff0*/  IMAD.MOV.U32 R5, RZ, RZ, RZ ;  /* 0x000000ffff057224 */ /* 0x000fd800078e00ff */
[----:B------:R-:W-:Y:S01]  /*1000*/  @P1 VIADD R4, R4, 0x1 ;  /* 0x0000000104041836 */ /* 0x000fe20000000000 */
[----:B------:R-:W-:Y:S01]  /*1010*/  @!P2 LOP3.LUT R4, RZ, UR24, RZ, 0x33, !PT ;  /* 0x00000018ff04ac12 */ /* 0x000fe2000f8e33ff */
[----:B------:R-:W-:Y:S06]  /*1020*/  BRA `(.L_x_46) ;  /* 0x0000000000247947 */ /* 0x000fec0003800000 */
.L_x_45:
[----:B------:R-:W0:Y:S01]  /*1030*/  LDCU.64 UR28, c[0x0][0x3a8] ;  /* 0x00007500ff1c77ac */ /* 0x000e220008000a00 */
[----:B------:R-:W-:Y:S01]  /*1040*/  IMAD.MOV.U32 R9, RZ, RZ, R0 ;  /* 0x000000ffff097224 */ /* 0x000fe200078e0000 */
[----:B------:R-:W-:Y:S02]  /*1050*/  MOV R11, R2 ;  /* 0x00000002000b7202 */ /* 0x000fe40000000f00 */
[----:B------:R-:W-:Y:S01]  /*1060*/  MOV R8, 0x10a0 ;  /* 0x000010a000087802 */ /* 0x000fe20000000f00 */
[----:B0-----:R-:W-:Y:S02]  /*1070*/  IMAD.U32 R10, RZ, RZ, UR28 ;  /* 0x0000001cff0a7e24 */ /* 0x001fe4000f8e00ff */
[----:B------:R-:W-:-:S07]  /*1080*/  IMAD.U32 R3, RZ, RZ, UR29 ;  /* 0x0000001dff037e24 */ /* 0x000fce000f8e00ff */
[----:B------:R-:W-:Y:S05]  /*1090*/  CALL.REL.NOINC `($__internal_1_$__cuda_sm20_div_u64) ;  /* 0x00000068001c7944 */ /* 0x000fea0003c00000 */
[----:B------:R-:W-:Y:S02]  /*10a0*/  IMAD.MOV.U32 R4, RZ, RZ, R10 ;  /* 0x000000ffff047224 */ /* 0x000fe400078e000a */
[----:B------:R-:W-:-:S07]  /*10b0*/  IMAD.MOV.U32 R5, RZ, RZ, R11 ;  /* 0x000000ffff057224 */ /* 0x000fce00078e000b */
.L_x_46:
[----:B------:R-:W-:Y:S05]  /*10c0*/  BSYNC.RECONVERGENT B3 ;  /* 0x0000000000037941 */ /* 0x000fea0003800200 */
.L_x_44:
[----:B------:R-:W-:-:S04]  /*10d0*/  LEA R6, P0, R4, UR14, 0x3 ;  /* 0x0000000e04067c11 */ /* 0x000fc8000f8018ff */
[----:B------:R-:W-:-:S05]  /*10e0*/  LEA.HI.X R7, R4, UR15, R5, 0x3, P0 ;  /* 0x0000000f04077c11 */ /* 0x000fca00080f1c05 */
[----:B------:R2:W-:Y:S01]  /*10f0*/  STG.E.64 desc[UR8][R6.64], RZ ;  /* 0x000000ff06007986 */ /* 0x0005e2000c101b08 */
[----:B------:R-:W-:Y:S05]  /*1100*/  BRA `(.L_x_37) ;  /* 0x00000060001c7947 */ /* 0x000fea0003800000 */
.L_x_43:
[----:B------:R-:W-:-:S04]  /*1110*/  IADD3 R6, P0, PT, R6, UR18, RZ ;  /* 0x0000001206067c10 */ /* 0x000fc8000ff1e0ff */
[----:B------:R-:W-:-:S05]  /*1120*/  IADD3.X R7, PT, PT, R7, UR19, RZ, P0, !PT ;  /* 0x0000001307077c10 */ /* 0x000fca00087fe4ff */
[----:B------:R-:W2:Y:S02]  /*1130*/  LDG.E.U8 R6, desc[UR8][R6.64] ;  /* 0x0000000806067981 */ /* 0x000ea4000c1e1100 */
[----:B--2---:R-:W-:-:S13]  /*1140*/  ISETP.NE.AND P0, PT, R6, RZ, PT ;  /* 0x000000ff0600720c */ /* 0x004fda0003f05270 */
[----:B------:R-:W-:Y:S05]  /*1150*/  @P0 BRA `(.L_x_47) ;  /* 0x0000000000980947 */ /* 0x000fea0003800000 */
        /* <DEDUP_REMOVED lines=24> */
.L_x_49:
        /* <DEDUP_REMOVED lines=9> */
.L_x_50:
[----:B------:R-:W-:Y:S05]  /*1370*/  BSYNC.RECONVERGENT B4 ;  /* 0x0000000000047941 */ /* 0x000fea0003800200 */
.L_x_48:
[----:B------:R-:W-:-:S04]  /*1380*/  LEA R6, P0, R4, UR14, 0x3 ;  /* 0x0000000e04067c11 */ /* 0x000fc8000f8018ff */
[----:B------:R-:W-:-:S05]  /*1390*/  LEA.HI.X R7, R4, UR15, R5, 0x3, P0 ;  /* 0x0000000f04077c11 */ /* 0x000fca00080f1c05 */
[----:B------:R0:W-:Y:S01]  /*13a0*/  STG.E.64 desc[UR8][R6.64], RZ ;  /* 0x000000ff06007986 */ /* 0x0001e2000c101b08 */
[----:B------:R-:W-:Y:S05]  /*13b0*/  BRA `(.L_x_37) ;  /* 0x0000005c00707947 */ /* 0x000fea0003800000 */
.L_x_47:
[----:B------:R-:W-:-:S04]  /*13c0*/  LEA R22, P0, R4, UR20, 0x2 ;  /* 0x0000001404167c11 */ /* 0x000fc8000f8010ff */
[----:B------:R-:W-:-:S05]  /*13d0*/  LEA.HI.X R23, R4, UR21, R5, 0x2, P0 ;  /* 0x0000001504177c11 */ /* 0x000fca00080f1405 */
[----:B------:R-:W2:Y:S04]  /*13e0*/  LDG.E R29, desc[UR8][R22.64+0x8] ;  /* 0x00000808161d7981 */ /* 0x000ea8000c1e1900 */
[----:B------:R-:W3:Y:S01]  /*13f0*/  LDG.E R5, desc[UR8][R22.64+0x4] ;  /* 0x0000040816057981 */ /* 0x000ee2000c1e1900 */
[----:B------:R-:W-:Y:S02]  /*1400*/  IMAD.MOV.U32 R12, RZ, RZ, 0x0 ;  /* 0x00000000ff0c7424 */ /* 0x000fe400078e00ff */
[----:B------:R-:W-:Y:S01]  /*1410*/  IMAD.MOV.U32 R13, RZ, RZ, 0x3fd80000 ;  /* 0x3fd80000ff0d7424 */ /* 0x000fe200078e00ff */
[----:B------:R-:W-:Y:S01]  /*1420*/  BSSY.RECONVERGENT B5, `(.L_x_51) ;  /* 0x0000021000057945 */ /* 0x000fe20003800200 */
[----:B--2---:R-:W-:Y:S01]  /*1430*/  FMUL R10, R29, R29 ;  /* 0x0000001d1d0a7220 */ /* 0x004fe20000400000 */
[----:B---3--:R-:W-:-:S05]  /*1440*/  FMUL R3, R5, R5 ;  /* 0x0000000505037220 */ /* 0x008fca0000400000 */
[----:B------:R-:W-:Y:S08]  /*1450*/  F2F.F64.F32 R10, R10 ;  /* 0x0000000a000a7310 */ /* 0x000ff00000201800 */
[----:B------:R-:W0:Y:S02]  /*1460*/  F2F.F64.F32 R6, R3 ;  /* 0x0000000300067310 */ /* 0x000e240000201800 */
[----:B0-----:R-:W-:-:S06]  /*1470*/  DADD R14, R6, R10 ;  /* 0x00000000060e7229 */ /* 0x001fcc000000000a */
[----:B------:R-:W0:Y:S04]  /*1480*/  MUFU.RSQ64H R7, R15 ;  /* 0x0000000f00077308 */ /* 0x000e280000001c00 */
[----:B------:R-:W-:-:S06]  /*1490*/  VIADD R6, R15, 0xfcb00000 ;  /* 0xfcb000000f067836 */ /* 0x000fcc0000000000 */
[----:B0-----:R-:W-:-:S08]  /*14a0*/  DMUL R8, R6, R6 ;  /* 0x0000000606087228 */ /* 0x001fd00000000000 */
[----:B------:R-:W-:-:S08]  /*14b0*/  DFMA R8, R14, -R8, 1 ;  /* 0x3ff000000e08742b */ /* 0x000fd00000000808 */
[----:B------:R-:W-:Y:S02]  /*14c0*/  DFMA R12, R8, R12, 0.5 ;  /* 0x3fe00000080c742b */ /* 0x000fe4000000000c */
[----:B------:R-:W-:-:S08]  /*14d0*/  DMUL R8, R6, R8 ;  /* 0x0000000806087228 */ /* 0x000fd00000000000 */
[----:B------:R-:W-:Y:S01]  /*14e0*/  DFMA R12, R12, R8, R6 ;  /* 0x000000080c0c722b */ /* 0x000fe20000000006 */
[----:B------:R-:W-:-:S07]  /*14f0*/  ISETP.GE.U32.AND P0, PT, R6, 0x7ca00000, PT ;  /* 0x7ca000000600780c */ /* 0x000fce0003f06070 */
[----:B------:R-:W-:Y:S02]  /*1500*/  DMUL R24, R14, R12 ;  /* 0x0000000c0e187228 */ /* 0x000fe40000000000 */
[----:B------:R-:W-:Y:S01]  /*1510*/  VIADD R21, R13, 0xfff00000 ;  /* 0xfff000000d157836 */ /* 0x000fe20000000000 */
[----:B------:R-:W-:-:S05]  /*1520*/  MOV R20, R12 ;  /* 0x0000000c00147202 */ /* 0x000fca0000000f00 */
[----:B------:R-:W-:-:S08]  /*1530*/  DFMA R26, R24, -R24, R14 ;  /* 0x80000018181a722b */ /* 0x000fd0000000000e */
[----:B------:R-:W-:Y:S01]  /*1540*/  DFMA R8, R26, R20, R24 ;  /* 0x000000141a08722b */ /* 0x000fe20000000018 */
[----:B------:R-:W-:Y:S10]  /*1550*/  @!P0 BRA `(.L_x_52) ;  /* 0x0000000000348947 */ /* 0x000ff40003800000 */
[----:B------:R-:W-:Y:S02]  /*1560*/  IMAD.MOV.U32 R20, RZ, RZ, R12 ;  /* 0x000000ffff147224 */ /* 0x000fe400078e000c */
[----:B------:R-:W-:Y:S01]  /*1570*/  IMAD.MOV.U32 R19, RZ, RZ, R14 ;  /* 0x000000ffff137224 */ /* 0x000fe200078e000e */
[----:B------:R-:W-:Y:S01]  /*1580*/  MOV R14, R25 ;  /* 0x00000019000e7202 */ /* 0x000fe20000000f00 */
[----:B------:R-:W-:Y:S02]  /*1590*/  IMAD.MOV.U32 R18, RZ, RZ, R15 ;  /* 0x000000ffff127224 */ /* 0x000fe400078e000f */
[----:B------:R-:W-:Y:S01]  /*15a0*/  IMAD.MOV.U32 R12, RZ, RZ, R21 ;  /* 0x000000ffff0c7224 */ /* 0x000fe200078e0015 */
[----:B------:R-:W-:Y:S01]  /*15b0*/  MOV R21, 0x1610 ;  /* 0x0000161000157802 */ /* 0x000fe20000000f00 */
[----:B------:R-:W-:Y:S02]  /*15c0*/  IMAD.MOV.U32 R17, RZ, RZ, R26 ;  /* 0x000000ffff117224 */ /* 0x000fe400078e001a */
[----:B------:R-:W-:-:S02]  /*15d0*/  IMAD.MOV.U32 R16, RZ, RZ, R27 ;  /* 0x000000ffff107224 */ /* 0x000fc400078e001b */
[----:B------:R-:W-:Y:S02]  /*15e0*/  IMAD.MOV.U32 R15, RZ, RZ, R24 ;  /* 0x000000ffff0f7224 */ /* 0x000fe400078e0018 */
[----:B------:R-:W-:-:S07]  /*15f0*/  IMAD.MOV.U32 R13, RZ, RZ, R6 ;  /* 0x000000ffff0d7224 */ /* 0x000fce00078e0006 */
[----:B------:R-:W-:Y:S05]  /*1600*/  CALL.REL.NOINC `($__internal_2_$__cuda_sm20_dsqrt_rn_f64_mediumpath_v1) ;  /* 0x0000006400d47944 */ /* 0x000fea0003c00000 */
[----:B------:R-:W-:Y:S02]  /*1610*/  IMAD.MOV.U32 R8, RZ, RZ, R13 ;  /* 0x000000ffff087224 */ /* 0x000fe400078e000d */
[----:B------:R-:W-:-:S07]  /*1620*/  IMAD.MOV.U32 R9, RZ, RZ, R12 ;  /* 0x000000ffff097224 */ /* 0x000fce00078e000c */
.L_x_52:
[----:B------:R-:W-:Y:S05]  /*1630*/  BSYNC.RECONVERGENT B5 ;  /* 0x0000000000057941 */ /* 0x000fea0003800200 */
.L_x_51:
[----:B------:R-:W-:-:S04]  /*1640*/  LEA R26, P0, R0, UR22, 0x2 ;  /* 0x00000016001a7c11 */ /* 0x000fc8000f8010ff */
[----:B------:R-:W-:-:S05]  /*1650*/  LEA.HI.X R27, R0, UR23, R2, 0x2, P0 ;  /* 0x00000017001b7c11 */ /* 0x000fca00080f1402 */
[----:B------:R-:W2:Y:S04]  /*1660*/  LDG.E R28, desc[UR8][R26.64+0x8] ;  /* 0x000008081a1c7981 */ /* 0x000ea8000c1e1900 */
[----:B------:R-:W3:Y:S01]  /*1670*/  LDG.E R4, desc[UR8][R26.64+0x4] ;  /* 0x000004081a047981 */ /* 0x000ee2000c1e1900 */
[----:B------:R-:W-:Y:S01]  /*1680*/  IMAD.MOV.U32 R18, RZ, RZ, 0x0 ;  /* 0x00000000ff127424 */ /* 0x000fe200078e00ff */
[----:B------:R-:W-:Y:S01]  /*1690*/  MOV R19, 0x3fd80000 ;  /* 0x3fd8000000137802 */ /* 0x000fe20000000f00 */
        /* <DEDUP_REMOVED lines=15> */
[----:B------:R-:W-:Y:S02]  /*1790*/  VIADD R21, R19, 0xfff00000 ;  /* 0xfff0000013157836 */ /* 0x000fe40000000000 */
[----:B------:R-:W-:-:S04]  /*17a0*/  IMAD.MOV.U32 R20, RZ, RZ, R18 ;  /* 0x000000ffff147224 */ /* 0x000fc800078e0012 */
[----:B------:R-:W-:-:S08]  /*17b0*/  DFMA R30, R24, -R24, R14 ;  /* 0x80000018181e722b */ /* 0x000fd0000000000e */
[----:B------:R-:W-:Y:S01]  /*17c0*/  DFMA R16, R30, R20, R24 ;  /* 0x000000141e10722b */ /* 0x000fe20000000018 */
[----:B------:R-:W-:Y:S10]  /*17d0*/  @!P0 BRA `(.L_x_54) ;  /* 0x0000000000348947 */ /* 0x000ff40003800000 */
[----:B------:R-:W-:Y:S01]  /*17e0*/  IMAD.MOV.U32 R20, RZ, RZ, R18 ;  /* 0x000000ffff147224 */ /* 0x000fe200078e0012 */
[----:B------:R-:W-:Y:S01]  /*17f0*/  MOV R16, R31 ;  /* 0x0000001f00107202 */ /* 0x000fe20000000f00 */
[----:B------:R-:W-:Y:S02]  /*1800*/  IMAD.MOV.U32 R13, RZ, RZ, R12 ;  /* 0x000000ffff0d7224 */ /* 0x000fe400078e000c */
[----:B------:R-:W-:Y:S02]  /*1810*/  IMAD.MOV.U32 R19, RZ, RZ, R14 ;  /* 0x000000ffff137224 */ /* 0x000fe400078e000e */
[----:B------:R-:W-:Y:S02]  /*1820*/  IMAD.MOV.U32 R18, RZ, RZ, R15 ;  /* 0x000000ffff127224 */ /* 0x000fe400078e000f */
[----:B------:R-:W-:Y:S01]  /*1830*/  IMAD.MOV.U32 R12, RZ, RZ, R21 ;  /* 0x000000ffff0c7224 */ /* 0x000fe200078e0015 */
[----:B------:R-:W-:Y:S01]  /*1840*/  MOV R21, 0x1890 ;  /* 0x0000189000157802 */ /* 0x000fe20000000f00 */
[----:B------:R-:W-:-:S02]  /*1850*/  IMAD.MOV.U32 R17, RZ, RZ, R30 ;  /* 0x000000ffff117224 */ /* 0x000fc400078e001e */
[----:B------:R-:W-:Y:S02]  /*1860*/  IMAD.MOV.U32 R15, RZ, RZ, R24 ;  /* 0x000000ffff0f7224 */ /* 0x000fe400078e0018 */
[----:B------:R-:W-:-:S07]  /*1870*/  IMAD.MOV.U32 R14, RZ, RZ, R25 ;  /* 0x000000ffff0e7224 */ /* 0x000fce00078e0019 */
[----:B------:R-:W-:Y:S05]  /*1880*/  CALL.REL.NOINC `($__internal_2_$__cuda_sm20_dsqrt_rn_f64_mediumpath_v1) ;  /* 0x0000006400347944 */ /* 0x000fea0003c00000 */
[----:B------:R-:W-:Y:S02]  /*1890*/  IMAD.MOV.U32 R16, RZ, RZ, R13 ;  /* 0x000000ffff107224 */ /* 0x000fe400078e000d */
[----:B------:R-:W-:-:S07]  /*18a0*/  IMAD.MOV.U32 R17, RZ, RZ, R12 ;  /* 0x000000ffff117224 */ /* 0x000fce00078e000c */
.L_x_54:
[----:B------:R-:W-:Y:S05]  /*18b0*/  BSYNC.RECONVERGENT B5 ;  /* 0x0000000000057941 */ /* 0x000fea0003800200 */
.L_x_53:
[----:B------:R-:W-:Y:S01]  /*18c0*/  DADD R8, R16, R8 ;  /* 0x0000000010087229 */ /* 0x000fe20000000008 */
[----:B------:R-:W-:Y:S01]  /*18d0*/  BSSY.RECONVERGENT B4, `(.L_x_55) ;  /* 0x0000009000047945 */ /* 0x000fe20003800200 */
[----:B------:R-:W-:-:S06]  /*18e0*/  MOV R3, RZ ;  /* 0x000000ff00037202 */ /* 0x000fcc0000000f00 */
[----:B------:R-:W-:-:S08]  /*18f0*/  DMUL R8, R8, 0.5 ;  /* 0x3fe0000008087828 */ /* 0x000fd00000000000 */
[----:B------:R-:W-:-:S10]  /*1900*/  DADD R12, -RZ, |R8| ;  /* 0x00000000ff0c7229 */ /* 0x000fd40000000508 */
[----:B------:R-:W-:Y:S01]  /*1910*/  IMAD.MOV.U32 R15, RZ, RZ, R12 ;  /* 0x000000ffff0f7224 */ /* 0x000fe200078e000c */
[----:B------:R-:W-:Y:S01]  /*1920*/  MOV R12, 0x1960 ;  /* 0x00001960000c7802 */ /* 0x000fe20000000f00 */
[----:B------:R-:W-:Y:S02]  /*1930*/  IMAD.MOV.U32 R14, RZ, RZ, R13 ;  /* 0x000000ffff0e7224 */ /* 0x000fe400078e000d */
[----:B------:R-:W-:-:S07]  /*1940*/  IMAD.MOV.U32 R13, RZ, RZ, 0x401c0000 ;  /* 0x401c0000ff0d7424 */ /* 0x000fce00078e00ff */
[----:B------:R-:W-:Y:S05]  /*1950*/  CALL.REL.NOINC `($_Z25CIEDE2000DifferenceKernelPfS_mPhmmPmPd$__internal_accurate_pow) ;  /* 0x0000006800d47944 */ /* 0x000fea0003c00000 */
[----:B------:R-:W-:Y:S05]  /*1960*/  BSYNC.RECONVERGENT B4 ;  /* 0x0000000000047941 */ /* 0x000fea0003800200 */
.L_x_55:
[C---:B------:R-:W-:Y:S01]  /*1970*/  DADD R16, R8.reuse, 7 ;  /* 0x401c000008107429 */ /* 0x040fe20000000000 */
[----:B------:R-:W-:Y:S01]  /*1980*/  IMAD.MOV.U32 R12, RZ, RZ, R14 ;  /* 0x000000ffff0c7224 */ /* 0x000fe200078e000e */
[----:B------:R-:W-:Y:S01]  /*1990*/  ISETP.GE.AND P0, PT, R9, RZ, PT ;  /* 0x000000ff0900720c */ /* 0x000fe20003f06270 */
[C---:B------:R-:W-:Y:S01]  /*19a0*/  DSETP.NEU.AND P1, PT, R8.reuse, RZ, PT ;  /* 0x000000ff0800722a */ /* 0x040fe20003f2d000 */
[----:B------:R-:W-:Y:S01]  /*19b0*/  BSSY.RECONVERGENT B4, `(.L_x_56) ;  /* 0x0000011000047945 */ /* 0x000fe20003800200 */
[----:B------:R-:W-:Y:S02]  /*19c0*/  DSETP.NEU.AND P3, PT, R8, 1, PT ;  /* 0x3ff000000800742a */ /* 0x000fe40003f6d000 */
[----:B------:R-:W-:-:S03]  /*19d0*/  DADD R18, -RZ, -R12 ;  /* 0x00000000ff127229 */ /* 0x000fc6000000090c */
[----:B------:R-:W-:-:S04]  /*19e0*/  LOP3.LUT R16, R17, 0x7ff00000, RZ, 0xc0, !PT ;  /* 0x7ff0000011107812 */ /* 0x000fc800078ec0ff */
[----:B------:R-:W-:-:S03]  /*19f0*/  ISETP.NE.AND P2, PT, R16, 0x7ff00000, PT ;  /* 0x7ff000001000780c */ /* 0x000fc60003f45270 */
[----:B------:R-:W-:Y:S02]  /*1a00*/  FSEL R12, R18, R14, !P0 ;  /* 0x0000000e120c7208 */ /* 0x000fe40004000000 */
[----:B------:R-:W-:Y:S02]  /*1a10*/  FSEL R13, R19, R13, !P0 ;  /* 0x0000000d130d7208 */ /* 0x000fe40004000000 */
[----:B------:R-:W-:Y:S02]  /*1a20*/  FSEL R12, R12, RZ, P1 ;  /* 0x000000ff0c0c7208 */ /* 0x000fe40000800000 */
[----:B------:R-:W-:-:S04]  /*1a30*/  FSEL R13, R9, R13, !P1 ;  /* 0x0000000d090d7208 */ /* 0x000fc80004800000 */
[----:B------:R-:W-:Y:S05]  /*1a40*/  @P2 BRA `(.L_x_57) ;  /* 0x00000000001c2947 */ /* 0x000fea0003800000 */
[----:B------:R-:W-:-:S14]  /*1a50*/  DSETP.NAN.AND P1, PT, R8, R8, PT ;  /* 0x000000080800722a */ /* 0x000fdc0003f28000 */
[----:B------:R-:W-:Y:S01]  /*1a60*/  @P1 DADD R12, R8, 7 ;  /* 0x401c0000080c1429 */ /* 0x000fe20000000000 */
[----:B------:R-:W-:Y:S10]  /*1a70*/  @P1 BRA `(.L_x_57) ;  /* 0x0000000000101947 */ /* 0x000ff40003800000 */
[----:B------:R-:W-:-:S14]  /*1a80*/  DSETP.NEU.AND P1, PT, |R8|, +INF , PT ;  /* 0x7ff000000800742a */ /* 0x000fdc0003f2d200 */
[----:B------:R-:W-:Y:S02]  /*1a90*/  @!P1 IMAD.MOV.U32 R8, RZ, RZ, -0x100000 ;  /* 0xfff00000ff089424 */ /* 0x000fe400078e00ff */
[----:B------:R-:W-:-:S03]  /*1aa0*/  @!P1 IMAD.MOV.U32 R12, RZ, RZ, RZ ;  /* 0x000000ffff0c9224 */ /* 0x000fc600078e00ff */
[----:B------:R-:W-:-:S07]  /*1ab0*/  @!P1 SEL R13, R8, 0x7ff00000, !P0 ;  /* 0x7ff00000080d9807 */ /* 0x000fce0004000000 */
.L_x_57:
[----:B------:R-:W-:Y:S05]  /*1ac0*/  BSYNC.RECONVERGENT B4 ;  /* 0x0000000000047941 */ /* 0x000fea0003800200 */
.L_x_56:
[----:B------:R-:W-:Y:S01]  /*1ad0*/  FSEL R8, R12, RZ, P3 ;  /* 0x000000ff0c087208 */ /* 0x000fe20001800000 */
[----:B------:R-:W-:Y:S01]  /*1ae0*/  UMOV UR28, 0x1e900000 ;  /* 0x1e900000001c7882 */ /* 0x000fe20000000000 */
[----:B------:R-:W-:Y:S01]  /*1af0*/  FSEL R9, R13, 1.875, P3 ;  /* 0x3ff000000d097808 */ /* 0x000fe20001800000 */
[----:B------:R-:W-:Y:S01]  /*1b00*/  UMOV UR29, 0x41f6bcc4 ;  /* 0x41f6bcc4001d7882 */ /* 0x000fe20000000000 */
[----:B------:R-:W-:Y:S01]  /*1b10*/  MOV R12, 0x1 ;  /* 0x00000001000c7802 */ /* 0x000fe20000000f00 */
[----:B------:R-:W-:Y:S01]  /*1b20*/  BSSY.RECONVERGENT B5, `(.L_x_58) ;  /* 0x0000018000057945 */ /* 0x000fe20003800200 */
[----:B------:R-:W-:Y:S02]  /*1b30*/  FSETP.GEU.AND P1, PT, |R9|, 6.5827683646048100446e-37, PT ;  /* 0x036000000900780b */ /* 0x000fe40003f2e200 */
[----:B------:R-:W-:-:S06]  /*1b40*/  DADD R14, R8, UR28 ;  /* 0x0000001c080e7e29 */ /* 0x000fcc0008000000 */
[----:B------:R-:W0:Y:S02]  /*1b50*/  MUFU.RCP64H R13, R15 ;  /* 0x0000000f000d7308 */ /* 0x000e240000001800 */
[----:B0-----:R-:W-:-:S08]  /*1b60*/  DFMA R16, -R14, R12, 1 ;  /* 0x3ff000000e10742b */ /* 0x001fd0000000010c */
[----:B------:R-:W-:-:S08]  /*1b70*/  DFMA R16, R16, R16, R16 ;  /* 0x000000101010722b */ /* 0x000fd00000000010 */
[----:B------:R-:W-:-:S08]  /*1b80*/  DFMA R16, R12, R16, R12 ;  /* 0x000000100c10722b */ /* 0x000fd0000000000c */
[----:B------:R-:W-:-:S08]  /*1b90*/  DFMA R12, -R14, R16, 1 ;  /* 0x3ff000000e0c742b */ /* 0x000fd00000000110 */
[----:B------:R-:W-:-:S08]  /*1ba0*/  DFMA R12, R16, R12, R16 ;  /* 0x0000000c100c722b */ /* 0x000fd00000000010 */
[----:B------:R-:W-:-:S08]  /*1bb0*/  DMUL R16, R12, R8 ;  /* 0x000000080c107228 */ /* 0x000fd00000000000 */
[----:B------:R-:W-:-:S08]  /*1bc0*/  DFMA R18, -R14, R16, R8 ;  /* 0x000000100e12722b */ /* 0x000fd00000000108 */
[----:B------:R-:W-:-:S10]  /*1bd0*/  DFMA R12, R12, R18, R16 ;  /* 0x000000120c0c722b */ /* 0x000fd40000000010 */
[----:B------:R-:W-:-:S05]  /*1be0*/  FFMA R16, RZ, R15, R13 ;  /* 0x0000000fff107223 */ /* 0x000fca000000000d */
[----:B------:R-:W-:-:S13]  /*1bf0*/  FSETP.GT.AND P0, PT, |R16|, 1.469367938527859385e-39, PT ;  /* 0x001000001000780b */ /* 0x000fda0003f04200 */
[----:B------:R-:W-:Y:S05]  /*1c00*/  @P0 BRA P1, `(.L_x_59) ;  /* 0x0000000000240947 */ /* 0x000fea0000800000 */
[----:B------:R-:W-:Y:S01]  /*1c10*/  IMAD.MOV.U32 R13, RZ, RZ, R14 ;  /* 0x000000ffff0d7224 */ /* 0x000fe200078e000e */
[----:B------:R-:W-:Y:S01]  /*1c20*/  MOV R18, 0x1c70 ;  /* 0x00001c7000127802 */ /* 0x000fe20000000f00 */
[----:B------:R-:W-:Y:S02]  /*1c30*/  IMAD.MOV.U32 R12, RZ, RZ, R15 ;  /* 0x000000ffff0c7224 */ /* 0x000fe400078e000f */
[----:B------:R-:W-:Y:S02]  /*1c40*/  IMAD.MOV.U32 R19, RZ, RZ, R8 ;  /* 0x000000ffff137224 */ /* 0x000fe400078e0008 */
[----:B------:R-:W-:-:S07]  /*1c50*/  IMAD.MOV.U32 R20, RZ, RZ, R9 ;  /* 0x000000ffff147224 */ /* 0x000fce00078e0009 */
[----:B------:R-:W-:Y:S05]  /*1c60*/  CALL.REL.NOINC `($__internal_0_$__cuda_sm20_div_rn_f64_full) ;  /* 0x0000005400947944 */ /* 0x000fea0003c00000 */
[----:B------:R-:W-:-:S04]  /*1c70*/  LOP3.LUT R13, R13, R12, RZ, 0x3c, !PT ;  /* 0x0000000c0d0d7212 */ /* 0x000fc800078e3cff */
[----:B------:R-:W-:-:S04]  /*1c80*/  LOP3.LUT R12, R13, R12, RZ, 0x3c, !PT ;  /* 0x0000000c0d0c7212 */ /* 0x000fc800078e3cff */
[----:B------:R-:W-:-:S07]  /*1c90*/  LOP3.LUT R13, R13, R12, RZ, 0x3c, !PT ;  /* 0x0000000c0d0d7212 */ /* 0x000fce00078e3cff */
.L_x_59:
[----:B------:R-:W-:Y:S05]  /*1ca0*/  BSYNC.RECONVERGENT B5 ;  /* 0x0000000000057941 */ /* 0x000fea0003800200 */
.L_x_58:
[----:B------:R-:W0:Y:S01]  /*1cb0*/  MUFU.RSQ64H R25, R13 ;  /* 0x0000000d00197308 */ /* 0x000e220000001c00 */
[----:B------:R-:W-:Y:S01]  /*1cc0*/  VIADD R24, R13, 0xfcb00000 ;  /* 0xfcb000000d187836 */ /* 0x000fe20000000000 */
[----:B------:R-:W-:Y:S01]  /*1cd0*/  MOV R15, 0x3fd80000 ;  /* 0x3fd80000000f7802 */ /* 0x000fe20000000f00 */
[----:B------:R-:W-:Y:S01]  /*1ce0*/  IMAD.MOV.U32 R14, RZ, RZ, 0x0 ;  /* 0x00000000ff0e7424 */ /* 0x000fe200078e00ff */
[----:B------:R-:W-:Y:S02]  /*1cf0*/  BSSY.RECONVERGENT B5, `(.L_x_60) ;  /* 0x0000019000057945 */ /* 0x000fe40003800200 */
[----:B------:R-:W-:Y:S01]  /*1d00*/  ISETP.GE.U32.AND P0, PT, R24, 0x7ca00000, PT ;  /* 0x7ca000001800780c */ /* 0x000fe20003f06070 */
[----:B0-----:R-:W-:-:S08]  /*1d10*/  DMUL R8, R24, R24 ;  /* 0x0000001818087228 */ /* 0x001fd00000000000 */
[----:B------:R-:W-:-:S08]  /*1d20*/  DFMA R8, -R8, R12, 1 ;  /* 0x3ff000000808742b */ /* 0x000fd0000000010c */
[----:B------:R-:W-:Y:S02]  /*1d30*/  DFMA R14, R8, R14, 0.5 ;  /* 0x3fe00000080e742b */ /* 0x000fe4000000000e */
[----:B------:R-:W-:-:S08]  /*1d40*/  DMUL R8, R24, R8 ;  /* 0x0000000818087228 */ /* 0x000fd00000000000 */
[----:B------:R-:W-:-:S08]  /*1d50*/  DFMA R20, R14, R8, R24 ;  /* 0x000000080e14722b */ /* 0x000fd00000000018 */
        /* <DEDUP_REMOVED lines=8> */
[----:B------:R-:W-:Y:S01]  /*1de0*/  IMAD.MOV.U32 R18, RZ, RZ, R13 ;  /* 0x000000ffff127224 */ /* 0x000fe200078e000d */
[----:B------:R-:W-:Y:S01]  /*1df0*/  MOV R21, 0x1e60 ;  /* 0x00001e6000157802 */ /* 0x000fe20000000f00 */
[----:B------:R-:W-:Y:S02]  /*1e00*/  IMAD.MOV.U32 R17, RZ, RZ, R32 ;  /* 0x000000ffff117224 */ /* 0x000fe400078e0020 */
[----:B------:R-:W-:Y:S02]  /*1e10*/  IMAD.MOV.U32 R16, RZ, RZ, R33 ;  /* 0x000000ffff107224 */ /* 0x000fe400078e0021 */
[----:B------:R-:W-:Y:S02]  /*1e20*/  IMAD.MOV.U32 R14, RZ, RZ, R31 ;  /* 0x000000ffff0e7224 */ /* 0x000fe400078e001f */
[----:B------:R-:W-:-:S02]  /*1e30*/  IMAD.MOV.U32 R13, RZ, RZ, R24 ;  /* 0x000000ffff0d7224 */ /* 0x000fc400078e0018 */
[----:B------:R-:W-:-:S07]  /*1e40*/  IMAD.MOV.U32 R12, RZ, RZ, R9 ;  /* 0x000000ffff0c7224 */ /* 0x000fce00078e0009 */
[----:B------:R-:W-:Y:S05]  /*1e50*/  CALL.REL.NOINC `($__internal_2_$__cuda_sm20_dsqrt_rn_f64_mediumpath_v1) ;  /* 0x0000005c00c07944 */ /* 0x000fea0003c00000 */
[----:B------:R-:W-:Y:S02]  /*1e60*/  IMAD.MOV.U32 R14, RZ, RZ, R13 ;  /* 0x000000ffff0e7224 */ /* 0x000fe400078e000d */
[----:B------:R-:W-:-:S07]  /*1e70*/  IMAD.MOV.U32 R15, RZ, RZ, R12 ;  /* 0x000000ffff0f7224 */ /* 0x000fce00078e000c */
.L_x_61:
[----:B------:R-:W-:Y:S05]  /*1e80*/  BSYNC.RECONVERGENT B5 ;  /* 0x0000000000057941 */ /* 0x000fea0003800200 */
.L_x_60:
[----:B------:R-:W-:Y:S01]  /*1e90*/  DADD R14, -R14, 1 ;  /* 0x3ff000000e0e7429 */ /* 0x000fe20000000100 */
[----:B------:R-:W0:Y:S01]  /*1ea0*/  F2F.F64.F32 R8, R5 ;  /* 0x0000000500087310 */ /* 0x000e220000201800 */
[----:B------:R-:W-:Y:S01]  /*1eb0*/  IMAD.MOV.U32 R16, RZ, RZ, 0x0 ;  /* 0x00000000ff107424 */ /* 0x000fe200078e00ff */
[----:B------:R-:W-:Y:S01]  /*1ec0*/  MOV R17, 0x3fe00000 ;  /* 0x3fe0000000117802 */ /* 0x000fe20000000f00 */
[----:B------:R-:W-:Y:S01]  /*1ed0*/  IMAD.MOV.U32 R18, RZ, RZ, 0x0 ;  /* 0x00000000ff127424 */ /* 0x000fe200078e00ff */
[----:B------:R-:W-:Y:S01]  /*1ee0*/  BSSY.RECONVERGENT B5, `(.L_x_62) ;  /* 0x0000022000057945 */ /* 0x000fe20003800200 */
[----:B------:R-:W-:-:S03]  /*1ef0*/  IMAD.MOV.U32 R19, RZ, RZ, 0x3fd80000 ;  /* 0x3fd80000ff137424 */ /* 0x000fc600078e00ff */
[----:B------:R-:W-:Y:S01]  /*1f00*/  DFMA R16, R14, R16, 1 ;  /* 0x3ff000000e10742b */ /* 0x000fe20000000010 */
[----:B------:R-:W1:Y:S07]  /*1f10*/  F2F.F64.F32 R4, R4 ;  /* 0x0000000400047310 */ /* 0x000e6e0000201800 */
[----:B0-----:R-:W-:-:S08]  /*1f20*/  DMUL R8, R16, R8 ;  /* 0x0000000810087228 */ /* 0x001fd00000000000 */
[----:B------:R-:W-:Y:S02]  /*1f30*/  DFMA R14, R8, R8, R10 ;  /* 0x00000008080e722b */ /* 0x000fe4000000000a */
[----:B-1----:R-:W-:-:S04]  /*1f40*/  DMUL R4, R16, R4 ;  /* 0x0000000410047228 */ /* 0x002fc80000000000 */
[----:B------:R-:W0:Y:S04]  /*1f50*/  MUFU.RSQ64H R13, R15 ;  /* 0x0000000f000d7308 */ /* 0x000e280000001c00 */
[----:B------:R-:W-:-:S05]  /*1f60*/  VIADD R12, R15, 0xfcb00000 ;  /* 0xfcb000000f0c7836 */ /* 0x000fca0000000000 */
[----:B------:R-:W-:Y:S01]  /*1f70*/  ISETP.GE.U32.AND P0, PT, R12, 0x7ca00000, PT ;  /* 0x7ca000000c00780c */ /* 0x000fe20003f06070 */
[----:B0-----:R-:W-:-:S08]  /*1f80*/  DMUL R10, R12, R12 ;  /* 0x0000000c0c0a7228 */ /* 0x001fd00000000000 */
[----:B------:R-:W-:-:S08]  /*1f90*/  DFMA R10, R14, -R10, 1 ;  /* 0x3ff000000e0a742b */ /* 0x000fd0000000080a */
        /* <DEDUP_REMOVED lines=12> */
[----:B------:R-:W-:Y:S01]  /*2060*/  MOV R12, R21 ;  /* 0x00000015000c7202 */ /* 0x000fe20000000f00 */
[----:B------:R-:W-:Y:S01]  /*2070*/  IMAD.MOV.U32 R18, RZ, RZ, R15 ;  /* 0x000000ffff127224 */ /* 0x000fe200078e000f */
[----:B------:R-:W-:Y:S01]  /*2080*/  MOV R21, 0x20e0 ;  /* 0x000020e000157802 */ /* 0x000fe20000000f00 */
[----:B------:R-:W-:Y:S02]  /*2090*/  IMAD.MOV.U32 R17, RZ, RZ, R30 ;  /* 0x000000ffff117224 */ /* 0x000fe400078e001e */
[----:B------:R-:W-:Y:S02]  /*20a0*/  IMAD.MOV.U32 R16, RZ, RZ, R31 ;  /* 0x000000ffff107224 */ /* 0x000fe400078e001f */
[----:B------:R-:W-:-:S02]  /*20b0*/  IMAD.MOV.U32 R15, RZ, RZ, R24 ;  /* 0x000000ffff0f7224 */ /* 0x000fc400078e0018 */
[----:B------:R-:W-:-:S07]  /*20c0*/  IMAD.MOV.U32 R14, RZ, RZ, R25 ;  /* 0x000000ffff0e7224 */ /* 0x000fce00078e0019 */
[----:B------:R-:W-:Y:S05]  /*20d0*/  CALL.REL.NOINC `($__internal_2_$__cuda_sm20_dsqrt_rn_f64_mediumpath_v1) ;  /* 0x0000005c00207944 */ /* 0x000fea0003c00000 */
[----:B------:R-:W-:Y:S02]  /*20e0*/  IMAD.MOV.U32 R10, RZ, RZ, R13 ;  /* 0x000000ffff0a7224 */ /* 0x000fe400078e000d */
[----:B------:R-:W-:-:S07]  /*20f0*/  IMAD.MOV.U32 R11, RZ, RZ, R12 ;  /* 0x000000ffff0b7224 */ /* 0x000fce00078e000c */
.L_x_63:
[----:B------:R-:W-:Y:S05]  /*2100*/  BSYNC.RECONVERGENT B5 ;  /* 0x0000000000057941 */ /* 0x000fea0003800200 */
.L_x_62:
[----:B------:R-:W-:Y:S01]  /*2110*/  DFMA R14, R4, R4, R6 ;  /* 0x00000004040e722b */ /* 0x000fe20000000006 */
[----:B------:R-:W-:Y:S01]  /*2120*/  IMAD.MOV.U32 R16, RZ, RZ, 0x0 ;  /* 0x00000000ff107424 */ /* 0x000fe200078e00ff */
[----:B------:R-:W-:Y:S01]  /*2130*/  BSSY.RECONVERGENT B5, `(.L_x_64) ;  /* 0x000001d000057945 */ /* 0x000fe20003800200 */
[----:B------:R-:W-:-:S03]  /*2140*/  IMAD.MOV.U32 R17, RZ, RZ, 0x3fd80000 ;  /* 0x3fd80000ff117424 */ /* 0x000fc600078e00ff */
        /* <DEDUP_REMOVED lines=9> */
[----:B------:R-:W-:Y:S01]  /*21e0*/  VIADD R21, R17, 0xfff00000 ;  /* 0xfff0000011157836 */ /* 0x000fe20000000000 */
[----:B------:R-:W-:-:S05]  /*21f0*/  MOV R20, R16 ;  /* 0x0000001000147202 */ /* 0x000fca0000000f00 */
[----:B------:R-:W-:-:S08]  /*2200*/  DFMA R30, R24, -R24, R14 ;  /* 0x80000018181e722b */ /* 0x000fd0000000000e */
[----:B------:R-:W-:Y:S01]  /*2210*/  DFMA R6, R30, R20, R24 ;  /* 0x000000141e06722b */ /* 0x000fe20000000018 */
[----:B------:R-:W-:Y:S10]  /*2220*/  @!P0 BRA `(.L_x_65) ;  /* 0x0000000000348947 */ /* 0x000ff40003800000 */
[----:B------:R-:W-:Y:S02]  /*2230*/  IMAD.MOV.U32 R13, RZ, RZ, R12 ;  /* 0x000000ffff0d7224 */ /* 0x000fe400078e000c */
[----:B------:R-:W-:Y:S02]  /*2240*/  IMAD.MOV.U32 R20, RZ, RZ, R16 ;  /* 0x000000ffff147224 */ /* 0x000fe400078e0010 */
[----:B------:R-:W-:Y:S01]  /*2250*/  IMAD.MOV.U32 R19, RZ, RZ, R14 ;  /* 0x000000ffff137224 */ /* 0x000fe200078e000e */
[----:B------:R-:W-:Y:S01]  /*2260*/  MOV R14, R25 ;  /* 0x00000019000e7202 */ /* 0x000fe20000000f00 */
        /* <DEDUP_REMOVED lines=9> */
.L_x_65:
[----:B------:R-:W-:Y:S05]  /*2300*/  BSYNC.RECONVERGENT B5 ;  /* 0x0000000000057941 */ /* 0x000fea0003800200 */
.L_x_64:
[----:B------:R-:W-:Y:S01]  /*2310*/  DSETP.NEU.AND P0, PT, R8, RZ, PT ;  /* 0x000000ff0800722a */ /* 0x000fe20003f0d000 */
[----:B------:R-:W-:Y:S01]  /*2320*/  FSETP.EQ.AND P1, PT, R29, RZ, PT ;  /* 0x000000ff1d00720b */ /* 0x000fe20003f22000 */
[----:B------:R-:W-:Y:S01]  /*2330*/  BSSY.RECONVERGENT B5, `(.L_x_66) ;  /* 0x0000084000057945 */ /* 0x000fe20003800200 */
[----:B------:R-:W-:-:S11]  /*2340*/  CS2R R24, SRZ ;  /* 0x0000000000187805 */ /* 0x000fd6000001ff00 */
[----:B------:R-:W-:Y:S05]  /*2350*/  @!P0 BRA P1, `(.L_x_67) ;  /* 0x0000000800048947 */ /* 0x000fea0000800000 */
[----:B------:R-:W0:Y:S01]  /*2360*/  F2F.F64.F32 R30, R29 ;  /* 0x0000001d001e7310 */ /* 0x000e220000201800 */
[----:B------:R-:W-:Y:S01]  /*2370*/  DADD R18, -RZ, |R8| ;  /* 0x00000000ff127229 */ /* 0x000fe20000000508 */
[----:B------:R-:W-:Y:S01]  /*2380*/  IMAD.MOV.U32 R12, RZ, RZ, 0x1 ;  /* 0x00000001ff0c7424 */ /* 0x000fe200078e00ff */
[----:B------:R-:W-:Y:S01]  /*2390*/  BSSY.RECONVERGENT B6, `(.L_x_68) ;  /* 0x000001d000067945 */ /* 0x000fe20003800200 */
[----:B0-----:R-:W-:Y:S02]  /*23a0*/  DADD R16, -RZ, |R30| ;  /* 0x00000000ff107229 */ /* 0x001fe4000000051e */
[----:B------:R-:W-:-:S08]  /*23b0*/  DSETP.GT.AND P1, PT, |R30|, |R8|, PT ;  /* 0x400000081e00722a */ /* 0x000fd00003f24200 */
[----:B------:R-:W-:Y:S02]  /*23c0*/  FSEL R25, R17, R19, P1 ;  /* 0x0000001311197208 */ /* 0x000fe40000800000 */
[----:B------:R-:W-:Y:S02]  /*23d0*/  FSEL R24, R16, R18, P1 ;  /* 0x0000001210187208 */ /* 0x000fe40000800000 */
[----:B------:R-:W0:Y:S01]  /*23e0*/  MUFU.RCP64H R13, R25 ;  /* 0x00000019000d7308 */ /* 0x000e220000001800 */
[----:B------:R-:W-:Y:S02]  /*23f0*/  FSEL R20, R18, R16, P1 ;  /* 0x0000001012147208 */ /* 0x000fe40000800000 */
[----:B------:R-:W-:-:S04]  /*2400*/  FSEL R21, R19, R17, P1 ;  /* 0x0000001113157208 */ /* 0x000fc80000800000 */
[----:B------:R-:W-:Y:S01]  /*2410*/  FSETP.GEU.AND P2, PT, |R21|, 6.5827683646048100446e-37, PT ;  /* 0x036000001500780b */ /* 0x000fe20003f4e200 */
        /* <DEDUP_REMOVED lines=12> */
[----:B------:R-:W-:Y:S01]  /*24e0*/  MOV R20, R21 ;  /* 0x0000001500147202 */ /* 0x000fe20000000f00 */
[----:B------:R-:W-:Y:S01]  /*24f0*/  IMAD.MOV.U32 R13, RZ, RZ, R24 ;  /* 0x000000ffff0d7224 */ /* 0x000fe200078e0018 */
[----:B------:R-:W-:Y:S01]  /*2500*/  MOV R18, 0x2530 ;  /* 0x0000253000127802 */ /* 0x000fe20000000f00 */
[----:B------:R-:W-:-:S07]  /*2510*/  IMAD.MOV.U32 R12, RZ, RZ, R25 ;  /* 0x000000ffff0c7224 */ /* 0x000fce00078e0019 */
[----:B------:R-:W-:Y:S05]  /*2520*/  CALL.REL.NOINC `($__internal_0_$__cuda_sm20_div_rn_f64_full) ;  /* 0x0000004c00647944 */ /* 0x000fea0003c00000 */
[----:B------:R-:W-:-:S04]  /*2530*/  LOP3.LUT R13, R13, R12, RZ, 0x3c, !PT ;  /* 0x0000000c0d0d7212 */ /* 0x000fc800078e3cff */
[----:B------:R-:W-:-:S04]  /*2540*/  LOP3.LUT R12, R13, R12, RZ, 0x3c, !PT ;  /* 0x0000000c0d0c7212 */ /* 0x000fc800078e3cff */
[----:B------:R-:W-:-:S07]  /*2550*/  LOP3.LUT R13, R13, R12, RZ, 0x3c, !PT ;  /* 0x0000000c0d0d7212 */ /* 0x000fce00078e3cff */
.L_x_69:
[----:B------:R-:W-:Y:S05]  /*2560*/  BSYNC.RECONVERGENT B6 ;  /* 0x0000000000067941 */ /* 0x000fea0003800200 */
.L_x_68:
[----:B------:R-:W-:Y:S01]  /*2570*/  DMUL R14, R12, R12 ;  /* 0x0000000c0c0e7228 */ /* 0x000fe20000000000 */
[----:B------:R-:W-:Y:S01]  /*2580*/  IMAD.MOV.U32 R16, RZ, RZ, -0x2449a4b7 ;  /* 0xdbb65b49ff107424 */ /* 0x000fe200078e00ff */
[----:B------:R-:W-:Y:S01]  /*2590*/  UMOV UR28, 0x2a25ff7e ;  /* 0x2a25ff7e001c7882 */ /* 0x000fe20000000000 */
[----:B------:R-:W-:Y:S01]  /*25a0*/  IMAD.MOV.U32 R17, RZ, RZ, 0x3f2d3b63 ;  /* 0x3f2d3b63ff117424 */ /* 0x000fe200078e00ff */
[----:B------:R-:W-:Y:S01]  /*25b0*/  UMOV UR29, 0x3ef53e1d ;  /* 0x3ef53e1d001d7882 */ /* 0x000fe20000000000 */
[----:B------:R-:W-:Y:S01]  /*25c0*/  ISETP.GE.AND P2, PT, R9, RZ, PT ;  /* 0x000000ff0900720c */ /* 0x000fe20003f46270 */
[----:B------:R-:W-:-:S03]  /*25d0*/  DSETP.NEU.AND P3, PT, R24, RZ, PT ;  /* 0x000000ff1800722a */ /* 0x000fc60003f6d000 */
[----:B------:R-:W-:Y:S01]  /*25e0*/  DFMA R16, R14, -UR28, R16 ;  /* 0x8000001c0e107c2b */ /* 0x000fe20008000010 */
[----:B------:R-:W-:Y:S01]  /*25f0*/  UMOV UR28, 0x8dde082e ;  /* 0x8dde082e001c7882 */ /* 0x000fe20000000000 */
[----:B------:R-:W-:Y:S01]  /*2600*/  UMOV UR29, 0x3f531278 ;  /* 0x3f531278001d7882 */ /* 0x000fe20000000000 */
[----:B------:R-:W-:-:S05]  /*2610*/  @P1 PLOP3.LUT P0, PT, P2, PT, PT, 0x80, 0x8 ;  /* 0x000000000008181c */ /* 0x000fca000170f070 */
[----:B------:R-:W-:Y:S01]  /*2620*/  DFMA R16, R14, R16, -UR28 ;  /* 0x8000001c0e107e2b */ /* 0x000fe20008000010 */
[----:B------:R-:W-:Y:S01]  /*2630*/  UMOV UR28, 0xc8249315 ;  /* 0xc8249315001c7882 */ /* 0x000fe20000000000 */
[----:B------:R-:W-:-:S06]  /*2640*/  UMOV UR29, 0x3f6f9690 ;  /* 0x3f6f9690001d7882 */ /* 0x000fcc0000000000 */
[----:B------:R-:W-:Y:S01]  /*2650*/  DFMA R16, R14, R16, UR28 ;  /* 0x0000001c0e107e2b */ /* 0x000fe20008000010 */
[----:B------:R-:W-:Y:S01]  /*2660*/  UMOV UR28, 0xabc7cf0d ;  /* 0xabc7cf0d001c7882 */ /* 0x000fe20000000000 */
[----:B------:R-:W-:-:S06]  /*2670*/  UMOV UR29, 0x3f82cf5a ;  /* 0x3f82cf5a001d7882 */ /* 0x000fcc0000000000 */
        /* <DEDUP_REMOVED lines=45> */
[----:B------:R-:W-:Y:S01]  /*2950*/  DMUL R16, R14, R16 ;  /* 0x000000100e107228 */ /* 0x000fe20000000000 */
[----:B------:R-:W-:Y:S02]  /*2960*/  @!P1 IMAD.MOV.U32 R14, RZ, RZ, 0x54442d18 ;  /* 0x54442d18ff0e9424 */ /* 0x000fe400078e00ff */
[----:B------:R-:W-:-:S05]  /*2970*/  @!P1 IMAD.MOV.U32 R15, RZ, RZ, 0x400921fb ;  /* 0x400921fbff0f9424 */ /* 0x000fca00078e00ff */
[----:B------:R-:W-:Y:S01]  /*2980*/  DFMA R18, R16, R12, R12 ;  /* 0x0000000c1012722b */ /* 0x000fe2000000000c */
[----:B------:R-:W-:Y:S01]  /*2990*/  @P1 MOV R16, 0x54442d18 ;  /* 0x54442d1800101802 */ /* 0x000fe20000000f00 */
[----:B------:R-:W-:-:S06]  /*29a0*/  @P1 IMAD.MOV.U32 R17, RZ, RZ, 0x3ff921fb ;  /* 0x3ff921fbff111424 */ /* 0x000fcc00078e00ff */
[----:B------:R-:W-:Y:S02]  /*29b0*/  @P1 DADD R12, -RZ, -R18 ;  /* 0x00000000ff0c1229 */ /* 0x000fe40000000912 */
[----:B------:R-:W-:-:S08]  /*29c0*/  @!P1 DADD R14, -R18, R14 ;  /* 0x00000000120e9229 */ /* 0x000fd0000000010e */
[----:B------:R-:W-:Y:S02]  /*29d0*/  @P1 FSEL R12, R18, R12, !P0 ;  /* 0x0000000c120c1208 */ /* 0x000fe40004000000 */
[----:B------:R-:W-:Y:S02]  /*29e0*/  @P1 FSEL R13, R19, R13, !P0 ;  /* 0x0000000d130d1208 */ /* 0x000fe40004000000 */
[----:B------:R-:W-:-:S04]  /*29f0*/  @!P1 PLOP3.LUT P0, PT, P2, PT, PT, 0x80, 0x8 ;  /* 0x000000000008981c */ /* 0x000fc8000170f070 */
[----:B------:R-:W-:Y:S01]  /*2a00*/  @P1 DADD R12, R12, R16 ;  /* 0x000000000c0c1229 */ /* 0x000fe20000000010 */
[----:B------:R-:W-:-:S05]  /*2a10*/  @P3 IMAD.MOV.U32 R17, RZ, RZ, 0x7f3321d2 ;  /* 0x7f3321d2ff113424 */ /* 0x000fca00078e00ff */
[----:B------:R-:W-:Y:S01]  /*2a20*/  @!P1 FSEL R13, R15, R19, !P0 ;  /* 0x000000130f0d9208 */ /* 0x000fe20004000000 */
[----:B------:R-:W-:Y:S01]  /*2a30*/  @P3 IMAD.MOV.U32 R19, RZ, RZ, 0x4002d97c ;  /* 0x4002d97cff133424 */ /* 0x000fe200078e00ff */
[----:B------:R-:W-:Y:S01]  /*2a40*/  @!P1 FSEL R12, R14, R18, !P0 ;  /* 0x000000120e0c9208 */ /* 0x000fe20004000000 */
[C-C-:B------:R-:W-:Y:S01]  /*2a50*/  @P3 DSETP.NEU.AND P1, PT, |R8|.reuse, |R30|.reuse, PT ;  /* 0x4000001e0800322a */ /* 0x140fe20003f2d200 */
[----:B------:R-:W-:Y:S01]  /*2a60*/  @P3 FSEL R17, R17, 3.37028055040000000000e+12, !P0 ;  /* 0x54442d1811113808 */ /* 0x000fe20004000000 */
[----:B------:R-:W-:Y:S01]  /*2a70*/  DADD R14, |R8|, |R30| ;  /* 0x00000000080e7229 */ /* 0x000fe2000000061e */
[----:B------:R-:W-:Y:S02]  /*2a80*/  @P3 FSEL R19, R19, 1.8213495016098022461, !P0 ;  /* 0x3fe921fb13133808 */ /* 0x000fe40004000000 */
[----:B------:R-:W-:Y:S02]  /*2a90*/  @!P3 FSEL R9, RZ, 2.1426990032196044922, P0 ;  /* 0x400921fbff09b808 */ /* 0x000fe40000000000 */
[----:B------:R-:W-:-:S02]  /*2aa0*/  @P3 FSEL R13, R19, R13, !P1 ;  /* 0x0000000d130d3208 */ /* 0x000fc40004800000 */
[----:B------:R-:W-:Y:S02]  /*2ab0*/  @P3 FSEL R12, R17, R12, !P1 ;  /* 0x0000000c110c3208 */ /* 0x000fe40004800000 */
[----:B------:R-:W-:Y:S01]  /*2ac0*/  @!P3 FSEL R8, RZ, 3.37028055040000000000e+12, P0 ;  /* 0x54442d18ff08b808 */ /* 0x000fe20000000000 */
[----:B------:R-:W-:Y:S01]  /*2ad0*/  @P3 IMAD.MOV.U32 R9, RZ, RZ, R13 ;  /* 0x000000ffff093224 */ /* 0x000fe200078e000d */
[----:B------:R-:W-:Y:S01]  /*2ae0*/  DSETP.NAN.AND P0, PT, R14, R14, PT ;  /* 0x0000000e0e00722a */ /* 0x000fe20003f08000 */
[----:B------:R-:W-:-:S03]  /*2af0*/  @P3 IMAD.MOV.U32 R8, RZ, RZ, R12 ;  /* 0x000000ffff083224 */ /* 0x000fc600078e000c */
[----:B------:R-:W-:Y:S02]  /*2b00*/  LOP3.LUT R31, R9, 0x80000000, R31, 0xb8, !PT ;  /* 0x80000000091f7812 */ /* 0x000fe400078eb81f */
[----:B------:R-:W-:Y:S02]  /*2b10*/  FSEL R12, R14, R8, P0 ;  /* 0x000000080e0c7208 */ /* 0x000fe40000000000 */
[----:B------:R-:W-:-:S06]  /*2b20*/  FSEL R13, R15, R31, P0 ;  /* 0x0000001f0f0d7208 */ /* 0x000fcc0000000000 */
[C---:B------:R-:W-:Y:S02]  /*2b30*/  DADD R8, R12.reuse, UR28 ;  /* 0x0000001c0c087e29 */ /* 0x040fe40008000000 */
[----:B------:R-:W-:-:S08]  /*2b40*/  DSETP.GEU.AND P0, PT, R12, RZ, PT ;  /* 0x000000ff0c00722a */ /* 0x000fd00003f0e000 */
[----:B------:R-:W-:Y:S02]  /*2b50*/  FSEL R24, R8, R12, !P0 ;  /* 0x0000000c08187208 */ /* 0x000fe40004000000 */
[----:B------:R-:W-:-:S07]  /*2b60*/  FSEL R25, R9, R13, !P0 ;  /* 0x0000000d09197208 */ /* 0x000fce0004000000 */
.L_x_67:
[----:B------:R-:W-:Y:S05]  /*2b70*/  BSYNC.RECONVERGENT B5 ;  /* 0x0000000000057941 */ /* 0x000fea0003800200 */
.L_x_66:
        /* <DEDUP_REMOVED lines=28> */
[----:B------:R-:W-:Y:S01]  /*2d40*/  MOV R19, R20 ;  /* 0x0000001400137202 */ /* 0x000fe20000000f00 */
[----:B------:R-:W-:Y:S01]  /*2d50*/  IMAD.MOV.U32 R20, RZ, RZ, R21 ;  /* 0x000000ffff147224 */ /* 0x000fe200078e0015 */
[----:B------:R-:W-:Y:S01]  /*2d60*/  MOV R18, 0x2da0 ;  /* 0x00002da000127802 */ /* 0x000fe20000000f00 */
[----:B------:R-:W-:Y:S02]  /*2d70*/  IMAD.MOV.U32 R13, RZ, RZ, R8 ;  /* 0x000000ffff0d7224 */ /* 0x000fe400078e0008 */
[----:B------:R-:W-:-:S07]  /*2d80*/  IMAD.MOV.U32 R12, RZ, RZ, R9 ;  /* 0x000000ffff0c7224 */ /* 0x000fce00078e0009 */
[----:B------:R-:W-:Y:S05]  /*2d90*/  CALL.REL.NOINC `($__internal_0_$__cuda_sm20_div_rn_f64_full) ;  /* 0x0000004400487944 */ /* 0x000fea0003c00000 */
[----:B------:R-:W-:-:S04]  /*2da0*/  LOP3.LUT R13, R13, R12, RZ, 0x3c, !PT ;  /* 0x0000000c0d0d7212 */ /* 0x000fc800078e3cff */
[----:B------:R-:W-:-:S04]  /*2db0*/  LOP3.LUT R12, R13, R12, RZ, 0x3c, !PT ;  /* 0x0000000c0d0c7212 */ /* 0x000fc800078e3cff */
[----:B------:R-:W-:-:S07]  /*2dc0*/  LOP3.LUT R13, R13, R12, RZ, 0x3c, !PT ;  /* 0x0000000c0d0d7212 */ /* 0x000fce00078e3cff */
.L_x_73:
[----:B------:R-:W-:Y:S05]  /*2dd0*/  BSYNC.RECONVERGENT B6 ;  /* 0x0000000000067941 */ /* 0x000fea0003800200 */
.L_x_72:
[----:B------:R-:W-:Y:S01]  /*2de0*/  DMUL R14, R12, R12 ;  /* 0x0000000c0c0e7228 */ /* 0x000fe20000000000 */
[----:B------:R-:W-:Y:S01]  /*2df0*/  IMAD.MOV.U32 R16, RZ, RZ, -0x2449a4b7 ;  /* 0xdbb65b49ff107424 */ /* 0x000fe200078e00ff */
[----:B------:R-:W-:Y:S01]  /*2e00*/  UMOV UR28, 0x2a25ff7e ;  /* 0x2a25ff7e001c7882 */ /* 0x000fe20000000000 */
[----:B------:R-:W-:Y:S01]  /*2e10*/  IMAD.MOV.U32 R17, RZ, RZ, 0x3f2d3b63 ;  /* 0x3f2d3b63ff117424 */ /* 0x000fe200078e00ff */
[----:B------:R-:W-:Y:S01]  /*2e20*/  UMOV UR29, 0x3ef53e1d ;  /* 0x3ef53e1d001d7882 */ /* 0x000fe20000000000 */
[----:B------:R-:W-:Y:S01]  /*2e30*/  ISETP.GE.AND P2, PT, R5, RZ, PT ;  /* 0x000000ff0500720c */ /* 0x000fe20003f46270 */
[----:B------:R-:W-:Y:S01]  /*2e40*/  @!P1 IMAD.MOV.U32 R18, RZ, RZ, 0x54442d18 ;  /* 0x54442d18ff129424 */ /* 0x000fe200078e00ff */
[----:B------:R-:W-:Y:S01]  /*2e50*/  @!P1 MOV R19, 0x400921fb ;  /* 0x400921fb00139802 */ /* 0x000fe20000000f00 */
[----:B------:R-:W-:Y:S01]  /*2e60*/  DSETP.NEU.AND P3, PT, R8, RZ, PT ;  /* 0x000000ff0800722a */ /* 0x000fe20003f6d000 */
[----:B------:R-:W-:Y:S01]  /*2e70*/  @P1 PLOP3.LUT P0, PT, P2, PT, PT, 0x80, 0x8 ;  /* 0x000000000008181c */ /* 0x000fe2000170f070 */
[----:B------:R-:W-:Y:S01]  /*2e80*/  DFMA R16, R14, -UR28, R16 ;  /* 0x8000001c0e107c2b */ /* 0x000fe20008000010 */
        /* <DEDUP_REMOVED lines=54> */
[----:B------:R-:W-:Y:S02]  /*31f0*/  @P1 IMAD.MOV.U32 R14, RZ, RZ, 0x54442d18 ;  /* 0x54442d18ff0e1424 */ /* 0x000fe400078e00ff */
[----:B------:R-:W-:-:S05]  /*3200*/  @P1 IMAD.MOV.U32 R15, RZ, RZ, 0x3ff921fb ;  /* 0x3ff921fbff0f1424 */ /* 0x000fca00078e00ff */
[----:B------:R-:W-:-:S08]  /*3210*/  DFMA R16, R16, R12, R12 ;  /* 0x0000000c1010722b */ /* 0x000fd0000000000c */
[----:B------:R-:W-:-:S10]  /*3220*/  @P1 DADD R12, -RZ, -R16 ;  /* 0x00000000ff0c1229 */ /* 0x000fd40000000910 */
[----:B------:R-:W-:Y:S02]  /*3230*/  @P1 FSEL R8, R16, R12, !P0 ;  /* 0x0000000c10081208 */ /* 0x000fe40004000000 */
[----:B------:R-:W-:Y:S01]  /*3240*/  @P1 FSEL R9, R17, R13, !P0 ;  /* 0x0000000d11091208 */ /* 0x000fe20004000000 */
[----:B------:R-:W-:Y:S01]  /*3250*/  @!P1 DADD R12, -R16, R18 ;  /* 0x00000000100c9229 */ /* 0x000fe20000000112 */
        /* <DEDUP_REMOVED lines=24> */
.L_x_71:
[----:B------:R-:W-:Y:S05]  /*33e0*/  BSYNC.RECONVERGENT B5 ;  /* 0x0000000000057941 */ /* 0x000fea0003800200 */
.L_x_70:
[----:B------:R-:W5:Y:S04]  /*33f0*/  LDG.E R5, desc[UR8][R22.64] ;  /* 0x0000000816057981 */ /* 0x000f68000c1e1900 */
[----:B------:R0:W5:Y:S02]  /*3400*/  LDG.E R4, desc[UR8][R26.64] ;  /* 0x000000081a047981 */ /* 0x000164000c1e1900 */
[----:B0-----:R-:W-:-:S08]  /*3410*/  DMUL R26, R6, R10 ;  /* 0x0000000a061a7228 */ /* 0x001fd00000000000 */
[----:B------:R-:W-:Y:S01]  /*3420*/  DSETP.NEU.AND P0, PT, R26, RZ, PT ;  /* 0x000000ff1a00722a */ /* 0x000fe20003f0d000 */
[----:B------:R-:W-:Y:S01]  /*3430*/  BSSY.RECONVERGENT B4, `(.L_x_74) ;  /* 0x0000012000047945 */ /* 0x000fe20003800200 */
[----:B------:R-:W-:-:S12]  /*3440*/  CS2R R12, SRZ ;  /* 0x00000000000c7805 */ /* 0x000fd8000001ff00 */
[----:B------:R-:W-:Y:S05]  /*3450*/  @!P0 BRA `(.L_x_75) ;  /* 0x00000000003c8947 */ /* 0x000fea0003800000 */
[----:B------:R-:W-:Y:S01]  /*3460*/  DADD R16, R8, -R24 ;  /* 0x0000000008107229 */ /* 0x000fe20000000818 */
[----:B------:R-:W-:Y:S01]  /*3470*/  UMOV UR28, 0x54442d18 ;  /* 0x54442d18001c7882 */ /* 0x000fe20000000000 */
[----:B------:R-:W-:-:S06]  /*3480*/  UMOV UR29, 0x400921fb ;  /* 0x400921fb001d7882 */ /* 0x000fcc0000000000 */
[----:B------:R-:W-:-:S14]  /*3490*/  DSETP.GEU.AND P1, PT, R16, -UR28, PT ;  /* 0x8000001c10007e2a */ /* 0x000fdc000bf2e000 */
[----:B------:R-:W-:Y:S01]  /*34a0*/  @P1 MOV R14, 0x54442d18 ;  /* 0x54442d18000e1802 */ /* 0x000fe20000000f00 */
[----:B------:R-:W-:Y:S02]  /*34b0*/  @P1 IMAD.MOV.U32 R15, RZ, RZ, 0x401921fb ;  /* 0x401921fbff0f1424 */ /* 0x000fe400078e00ff */
[----:B------:R-:W-:Y:S02]  /*34c0*/  @P1 IMAD.MOV.U32 R18, RZ, RZ, 0x54442d18 ;  /* 0x54442d18ff121424 */ /* 0x000fe400078e00ff */
[----:B------:R-:W-:Y:S02]  /*34d0*/  @P1 IMAD.MOV.U32 R19, RZ, RZ, 0x400921fb ;  /* 0x400921fbff131424 */ /* 0x000fe400078e00ff */
[----:B------:R-:W-:Y:S01]  /*34e0*/  @!P1 IMAD.MOV.U32 R12, RZ, RZ, 0x54442d18 ;  /* 0x54442d18ff0c9424 */ /* 0x000fe200078e00ff */
[C---:B------:R-:W-:Y:S01]  /*34f0*/  @P1 DADD R14, R16.reuse, -R14 ;  /* 0x00000000100e1229 */ /* 0x040fe2000000080e */
[----:B------:R-:W-:Y:S02]  /*3500*/  @!P1 IMAD.MOV.U32 R13, RZ, RZ, 0x401921fb ;  /* 0x401921fbff0d9424 */ /* 0x000fe400078e00ff */
[----:B------:R-:W-:-:S04]  /*3510*/  @P1 DSETP.GT.AND P0, PT, R16, R18, PT ;  /* 0x000000121000122a */ /* 0x000fc80003f04000 */
[----:B------:R-:W-:-:S06]  /*3520*/  @!P1 DADD R12, R16, R12 ;  /* 0x00000000100c9229 */ /* 0x000fcc000000000c */
[----:B------:R-:W-:Y:S02]  /*3530*/  @P1 FSEL R12, R14, R16, P0 ;  /* 0x000000100e0c1208 */ /* 0x000fe40000000000 */
[----:B------:R-:W-:-:S07]  /*3540*/  @P1 FSEL R13, R15, R17, P0 ;  /* 0x000000110f0d1208 */ /* 0x000fce0000000000 */
.L_x_75:
[----:B------:R-:W-:Y:S05]  /*3550*/  BSYNC.RECONVERGENT B4 ;  /* 0x0000000000047941 */ /* 0x000fea0003800200 */
.L_x_74:
[----:B------:R-:W-:Y:S01]  /*3560*/  DMUL R14, R12, 0.5 ;  /* 0x3fe000000c0e7828 */ /* 0x000fe20000000000 */
[----:B------:R-:W-:Y:S07]  /*3570*/  BSSY.RECONVERGENT B6, `(.L_x_76) ;  /* 0x000001b000067945 */ /* 0x000fee0003800200 */
[----:B------:R-:W-:-:S14]  /*3580*/  DSETP.NEU.AND P0, PT, |R14|, +INF , PT ;  /* 0x7ff000000e00742a */ /* 0x000fdc0003f0d200 */
[----:B------:R-:W-:Y:S01]  /*3590*/  @!P0 DMUL R30, RZ, R14 ;  /* 0x0000000eff1e8228 */ /* 0x000fe20000000000 */
[----:B------:R-:W-:Y:S01]  /*35a0*/  @!P0 IMAD.MOV.U32 R28, RZ, RZ, RZ ;  /* 0x000000ffff1c8224 */ /* 0x000fe200078e00ff */
[----:B------:R-:W-:Y:S09]  /*35b0*/  @!P0 BRA `(.L_x_77) ;  /* 0x0000000000588947 */ /* 0x000ff20003800000 */
[----:B------:R-:W-:Y:S01]  /*35c0*/  UMOV UR28, 0x6dc9c883 ;  /* 0x6dc9c883001c7882 */ /* 0x000fe20000000000 */
[----:B------:R-:W-:Y:S01]  /*35d0*/  UMOV UR29, 0x3fe45f30 ;  /* 0x3fe45f30001d7882 */ /* 0x000fe20000000000 */
[C---:B------:R-:W-:Y:S02]  /*35e0*/  DSETP.GE.AND P0, PT, |R14|.reuse, 2.14748364800000000000e+09, PT ;  /* 0x41e000000e00742a */ /* 0x040fe40003f06200 */
[----:B------:R-:W-:Y:S01]  /*35f0*/  DMUL R28, R14, UR28 ;  /* 0x0000001c0e1c7c28 */ /* 0x000fe20008000000 */
[----:B------:R-:W-:Y:S01]  /*3600*/  UMOV UR28, 0x54442d18 ;  /* 0x54442d18001c7882 */ /* 0x000fe20000000000 */
[----:B------:R-:W-:-:S08]  /*3610*/  UMOV UR29, 0x3ff921fb ;  /* 0x3ff921fb001d7882 */ /* 0x000fd00000000000 */
[----:B------:R-:W0:Y:S08]  /*3620*/  F2I.F64 R28, R28 ;  /* 0x0000001c001c7311 */ /* 0x000e300000301100 */
[----:B0-----:R-:W0:Y:S02]  /*3630*/  I2F.F64 R30, R28 ;  /* 0x0000001c001e7312 */ /* 0x001e240000201c00 */
[----:B0-----:R-:W-:Y:S01]  /*3640*/  DFMA R12, R30, -UR28, R14 ;  /* 0x8000001c1e0c7c2b */ /* 0x001fe2000800000e */
[----:B------:R-:W-:Y:S01]  /*3650*/  UMOV UR28, 0x33145c00 ;  /* 0x33145c00001c7882 */ /* 0x000fe20000000000 */
[----:B------:R-:W-:-:S06]  /*3660*/  UMOV UR29, 0x3c91a626 ;  /* 0x3c91a626001d7882 */ /* 0x000fcc0000000000 */
[----:B------:R-:W-:Y:S01]  /*3670*/  DFMA R12, R30, -UR28, R12 ;  /* 0x8000001c1e0c7c2b */ /* 0x000fe2000800000c */
[----:B------:R-:W-:Y:S01]  /*3680*/  UMOV UR28, 0x252049c0 ;  /* 0x252049c0001c7882 */ /* 0x000fe20000000000 */
[----:B------:R-:W-:-:S06]  /*3690*/  UMOV UR29, 0x397b839a ;  /* 0x397b839a001d7882 */ /* 0x000fcc0000000000 */
[----:B------:R-:W-:Y:S01]  /*36a0*/  DFMA R30, R30, -UR28, R12 ;  /* 0x8000001c1e1e7c2b */ /* 0x000fe2000800000c */
[----:B------:R-:W-:Y:S10]  /*36b0*/  @!P0 BRA `(.L_x_77) ;  /* 0x0000000000188947 */ /* 0x000ff40003800000 */
[----:B------:R-:W-:Y:S02]  /*36c0*/  MOV R33, R15 ;  /* 0x0000000f00217202 */ /* 0x000fe40000000f00 */
[----:B------:R-:W-:-:S07]  /*36d0*/  MOV R32, 0x36f0 ;  /* 0x000036f000207802 */ /* 0x000fce0000000f00 */
[----:B-----5:R-:W-:Y:S05]  /*36e0*/  CALL.REL.NOINC `($_Z25CIEDE2000DifferenceKernelPfS_mPhmmPmPd$__internal_trig_reduction_slowpathd) ;  /* 0x00000058003c7944 */ /* 0x020fea0003c00000 */
[----:B------:R-:W-:Y:S02]  /*36f0*/  IMAD.MOV.U32 R28, RZ, RZ, R12 ;  /* 0x000000ffff1c7224 */ /* 0x000fe400078e000c */
[----:B------:R-:W-:Y:S02]  /*3700*/  IMAD.MOV.U32 R30, RZ, RZ, R14 ;  /* 0x000000ffff1e7224 */ /* 0x000fe400078e000e */
[----:B------:R-:W-:-:S07]  /*3710*/  IMAD.MOV.U32 R31, RZ, RZ, R15 ;  /* 0x000000ffff1f7224 */ /* 0x000fce00078e000f */
.L_x_77:
[----:B------:R-:W-:Y:S05]  /*3720*/  BSYNC.RECONVERGENT B6 ;  /* 0x0000000000067941 */ /* 0x000fea0003800200 */
.L_x_76:
[----:B------:R-:W-:-:S05]  /*3730*/  IMAD.SHL.U32 R12, R28, 0x40, RZ ;  /* 0x000000401c0c7824 */ /* 0x000fca00078e00ff */
[----:B------:R-:W-:-:S04]  /*3740*/  LOP3.LUT R12, R12, 0x40, RZ, 0xc0, !PT ;  /* 0x000000400c0c7812 */ /* 0x000fc800078ec0ff */
[----:B------:R-:W-:-:S05]  /*3750*/  IADD3 R34, P0, PT, R12, UR10, RZ ;  /* 0x0000000a0c227c10 */ /* 0x000fca000ff1e0ff */
[----:B------:R-:W-:-:S05]  /*3760*/  IMAD.X R35, RZ, RZ, UR11, P0 ;  /* 0x0000000bff237e24 */ /* 0x000fca00080e06ff */
[----:B------:R-:W2:Y:S04]  /*3770*/  LDG.E.128.CONSTANT R12, desc[UR8][R34.64] ;  /* 0x00000008220c7981 */ /* 0x000ea8000c1e9d00 */
[----:B------:R-:W3:Y:S04]  /*3780*/  LDG.E.128.CONSTANT R16, desc[UR8][R34.64+0x10] ;  /* 0x0000100822107981 */ /* 0x000ee8000c1e9d00 */
[----:B------:R-:W4:Y:S01]  /*3790*/  LDG.E.128.CONSTANT R20, desc[UR8][R34.64+0x20] ;  /* 0x0000200822147981 */ /* 0x000f22000c1e9d00 */
[----:B------:R-:W-:Y:S01]  /*37a0*/  LOP3.LUT R29, R28, 0x1, RZ, 0xc0, !PT ;  /* 0x000000011c1d7812 */ /* 0x000fe200078ec0ff */
[----:B------:R-:W-:Y:S01]  /*37b0*/  IMAD.MOV.U32 R36, RZ, RZ, 0x20fd8164 ;  /* 0x20fd8164ff247424 */ /* 0x000fe200078e00ff */
[----:B------:R-:W-:Y:S01]  /*37c0*/  DMUL R32, R30, R30 ;  /* 0x0000001e1e207228 */ /* 0x000fe20000000000 */
[----:B------:R-:W-:Y:S01]  /*37d0*/  BSSY.RECONVERGENT B5, `(.L_x_78) ;  /* 0x000002f000057945 */ /* 0x000fe20003800200 */
[----:B------:R-:W-:-:S02]  /*37e0*/  ISETP.NE.U32.AND P0, PT, R29, 0x1, PT ;  /* 0x000000011d00780c */ /* 0x000fc40003f05070 */
[----:B------:R-:W-:Y:S02]  /*37f0*/  MOV R29, 0x3da8ff83 ;  /* 0x3da8ff83001d7802 */ /* 0x000fe40000000f00 */
[----:B------:R-:W-:Y:S02]  /*3800*/  FSEL R36, R36, -8.06006814911005101289e+34, !P0 ;  /* 0xf9785eba24247808 */ /* 0x000fe40004000000 */
[----:B------:R-:W-:-:S06]  /*3810*/  FSEL R37, -R29, 0.11223486810922622681, !P0 ;  /* 0x3de5db651d257808 */ /* 0x000fcc0004000100 */
[----:B--2---:R-:W-:Y:S01]  /*3820*/  DFMA R36, R32, R36, R12 ;  /* 0x000000242024722b */ /* 0x004fe2000000000c */
[----:B------:R-:W0:Y:S01]  /*3830*/  MUFU.RSQ64H R13, R27 ;  /* 0x0000001b000d7308 */ /* 0x000e220000001c00 */
[----:B------:R-:W-:-:S06]  /*3840*/  VIADD R12, R27, 0xfcb00000 ;  /* 0xfcb000001b0c7836 */ /* 0x000fcc0000000000 */
[----:B------:R-:W-:Y:S01]  /*3850*/  DFMA R14, R32, R36, R14 ;  /* 0x00000024200e722b */ /* 0x000fe2000000000e */
[----:B------:R-:W-:-:S07]  /*3860*/  ISETP.GE.U32.AND P1, PT, R12, 0x7ca00000, PT ;  /* 0x7ca000000c00780c */ /* 0x000fce0003f26070 */
[----:B---3--:R-:W-:Y:S02]  /*3870*/  DFMA R14, R32, R14, R16 ;  /* 0x0000000e200e722b */ /* 0x008fe40000000010 */
[----:B0-----:R-:W-:-:S06]  /*3880*/  DMUL R16, R12, R12 ;  /* 0x0000000c0c107228 */ /* 0x001fcc0000000000 */
[----:B------:R-:W-:Y:S01]  /*3890*/  DFMA R14, R32, R14, R18 ;  /* 0x0000000e200e722b */ /* 0x000fe20000000012 */
[----:B------:R-:W-:Y:S01]  /*38a0*/  IMAD.MOV.U32 R18, RZ, RZ, 0x0 ;  /* 0x00000000ff127424 */ /* 0x000fe200078e00ff */
[----:B------:R-:W-:Y:S01]  /*38b0*/  DFMA R16, R26, -R16, 1 ;  /* 0x3ff000001a10742b */ /* 0x000fe20000000810 */
[----:B------:R-:W-:-:S05]  /*38c0*/  IMAD.MOV.U32 R19, RZ, RZ, 0x3fd80000 ;  /* 0x3fd80000ff137424 */ /* 0x000fca00078e00ff */
[----:B----4-:R-:W-:Y:S02]  /*38d0*/  DFMA R14, R32, R14, R20 ;  /* 0x0000000e200e722b */ /* 0x010fe40000000014 */
[----:B------:R-:W-:Y:S02]  /*38e0*/  DFMA R20, R16, R18, 0.5 ;  /* 0x3fe000001014742b */ /* 0x000fe40000000012 */
[----:B------:R-:W-:-:S04]  /*38f0*/  DMUL R16, R12, R16 ;  /* 0x000000100c107228 */ /* 0x000fc80000000000 */
[----:B------:R-:W-:-:S04]  /*3900*/  DFMA R14, R32, R14, R22 ;  /* 0x0000000e200e722b */ /* 0x000fc80000000016 */
[----:B------:R-:W-:-:S04]  /*3910*/  DFMA R20, R20, R16, R12 ;  /* 0x000000101414722b */ /* 0x000fc8000000000c */
[----:B------:R-:W-:Y:S02]  /*3920*/  DFMA R16, R14, R30, R30 ;  /* 0x0000001e0e10722b */ /* 0x000fe4000000001e */
[----:B------:R-:W-:Y:S02]  /*3930*/  DFMA R14, R32, R14, 1 ;  /* 0x3ff00000200e742b */ /* 0x000fe4000000000e */
[----:B------:R-:W-:Y:S02]  /*3940*/  DMUL R30, R26, R20 ;  /* 0x000000141a1e7228 */ /* 0x000fe40000000000 */
[----:B------:R-:W-:Y:S02]  /*3950*/  VIADD R19, R21, 0xfff00000 ;  /* 0xfff0000015137836 */ /* 0x000fe40000000000 */
[----:B------:R-:W-:-:S04]  /*3960*/  IMAD.MOV.U32 R18, RZ, RZ, R20 ;  /* 0x000000ffff127224 */ /* 0x000fc800078e0014 */
[----:B------:R-:W-:Y:S01]  /*3970*/  FSEL R22, R14, R16, !P0 ;  /* 0x000000100e167208 */ /* 0x000fe20004000000 */
[----:B------:R-:W-:Y:S01]  /*3980*/  DFMA R32, R30, -R30, R26 ;  /* 0x8000001e1e20722b */ /* 0x000fe2000000001a */
[----:B------:R-:W-:Y:S02]  /*3990*/  FSEL R23, R15, R17, !P0 ;  /* 0x000000110f177208 */ /* 0x000fe40004000000 */
[----:B------:R-:W-:-:S04]  /*39a0*/  LOP3.LUT P0, RZ, R28, 0x2, RZ, 0xc0, !PT ;  /* 0x000000021cff7812 */ /* 0x000fc8000780c0ff */
[----:B------:R-:W-:Y:S02]  /*39b0*/  DADD R16, RZ, -R22 ;  /* 0x00000000ff107229 */ /* 0x000fe40000000816 */
[----:B------:R-:W-:-:S08]  /*39c0*/  DFMA R14, R32, R18, R30 ;  /* 0x00000012200e722b */ /* 0x000fd0000000001e */
[----:B------:R-:W-:Y:S02]  /*39d0*/  FSEL R22, R22, R16, !P0 ;  /* 0x0000001016167208 */ /* 0x000fe40004000000 */
[----:B------:R-:W-:Y:S01]  /*39e0*/  FSEL R23, R23, R17, !P0 ;  /* 0x0000001117177208 */ /* 0x000fe20004000000 */
[----:B------:R-:W-:Y:S06]  /*39f0*/  @!P1 BRA `(.L_x_79) ;  /* 0x0000000000309947 */ /* 0x000fec0003800000 */
        /* <DEDUP_REMOVED lines=9> */
[----:B-----5:R-:W-:Y:S05]  /*3a90*/  CALL.REL.NOINC `($__internal_2_$__cuda_sm20_dsqrt_rn_f64_mediumpath_v1) ;  /* 0x0000004000b07944 */ /* 0x020fea0003c00000 */
[----:B------:R-:W-:Y:S01]  /*3aa0*/  MOV R14, R13 ;  /* 0x0000000d000e7202 */ /* 0x000fe20000000f00 */
[----:B------:R-:W-:-:S07]  /*3ab0*/  IMAD.MOV.U32 R15, RZ, RZ, R12 ;  /* 0x000000ffff0f7224 */ /* 0x000fce00078e000c */
.L_x_79:
[----:B------:R-:W-:Y:S05]  /*3ac0*/  BSYNC.RECONVERGENT B5 ;  /* 0x0000000000057941 */ /* 0x000fea0003800200 */
.L_x_78:
[----:B------:R-:W-:Y:S01]  /*3ad0*/  DSETP.NEU.AND P0, PT, R26, RZ, PT ;  /* 0x000000ff1a00722a */ /* 0x000fe20003f0d000 */
[----:B------:R-:W-:Y:S01]  /*3ae0*/  BSSY.RECONVERGENT B4, `(.L_x_80) ;  /* 0x0000012000047945 */ /* 0x000fe20003800200 */
[----:B------:R-:W-:-:S12]  /*3af0*/  DADD R26, R8, R24 ;  /* 0x00000000081a7229 */ /* 0x000fd80000000018 */
[----:B------:R-:W-:Y:S05]  /*3b00*/  @!P0 BRA `(.L_x_81) ;  /* 0x00000000003c8947 */ /* 0x000fea0003800000 */
[----:B------:R-:W-:Y:S01]  /*3b10*/  DADD R8, -R8, R24 ;  /* 0x0000000008087229 */ /* 0x000fe20000000118 */
[----:B------:R-:W-:Y:S01]  /*3b20*/  UMOV UR28, 0x54442d18 ;  /* 0x54442d18001c7882 */ /* 0x000fe20000000000 */
[----:B------:R-:W-:-:S06]  /*3b30*/  UMOV UR29, 0x400921fb ;  /* 0x400921fb001d7882 */ /* 0x000fcc0000000000 */
[----:B------:R-:W-:-:S14]  /*3b40*/  DSETP.GTU.AND P0, PT, |R8|, UR28, PT ;  /* 0x0000001c08007e2a */ /* 0x000fdc000bf0c200 */
[----:B------:R-:W-:Y:S01]  /*3b50*/  @!P0 DMUL R26, R26, 0.5 ;  /* 0x3fe000001a1a8828 */ /* 0x000fe20000000000 */
[----:B------:R-:W-:Y:S10]  /*3b60*/  @!P0 BRA `(.L_x_81) ;  /* 0x0000000000248947 */ /* 0x000ff40003800000 */
[----:B------:R-:W-:Y:S01]  /*3b70*/  UMOV UR28, 0x54442d18 ;  /* 0x54442d18001c7882 */ /* 0x000fe20000000000 */
[----:B------:R-:W-:Y:S02]  /*3b80*/  UMOV UR29, 0x401921fb ;  /* 0x401921fb001d7882 */ /* 0x000fe40000000000 */
[----:B------:R-:W-:-:S14]  /*3b90*/  DSETP.GEU.AND P0, PT, R26, UR28, PT ;  /* 0x0000001c1a007e2a */ /* 0x000fdc000bf0e000 */
[----:B------:R-:W-:-:S08]  /*3ba0*/  @!P0 DADD R8, R26, UR28 ;  /* 0x0000001c1a088e29 */ /* 0x000fd00008000000 */
[----:B------:R-:W-:Y:S01]  /*3bb0*/  @!P0 DMUL R26, R8, 0.5 ;  /* 0x3fe00000081a8828 */ /* 0x000fe20000000000 */
[----:B------:R-:W-:Y:S02]  /*3bc0*/  @P0 IMAD.MOV.U32 R8, RZ, RZ, 0x54442d18 ;  /* 0x54442d18ff080424 */ /* 0x000fe400078e00ff */
[----:B------:R-:W-:-:S06]  /*3bd0*/  @P0 IMAD.MOV.U32 R9, RZ, RZ, 0x401921fb ;  /* 0x401921fbff090424 */ /* 0x000fcc00078e00ff */
[----:B------:R-:W-:-:S08]  /*3be0*/  @P0 DADD R8, R26, -R8 ;  /* 0x000000001a080229 */ /* 0x000fd00000000808 */
[----:B------:R-:W-:-:S11]  /*3bf0*/  @P0 DMUL R26, R8, 0.5 ;  /* 0x3fe00000081a0828 */ /* 0x000fd60000000000 */
.L_x_81:
[----:B------:R-:W-:Y:S05]  /*3c00*/  BSYNC.RECONVERGENT B4 ;  /* 0x0000000000047941 */ /* 0x000fea0003800200 */
.L_x_80:
[----:B------:R-:W-:Y:S01]  /*3c10*/  UMOV UR28, 0x382d7365 ;  /* 0x382d7365001c7882 */ /* 0x000fe20000000000 */
[----:B------:R-:W-:Y:S01]  /*3c20*/  UMOV UR29, 0x3fe0c152 ;  /* 0x3fe0c152001d7882 */ /* 0x000fe20000000000 */
[----:B------:R-:W-:Y:S01]  /*3c30*/  DADD R8, R14, R14 ;  /* 0x000000000e087229 */ /* 0x000fe2000000000e */
[----:B------:R-:W-:Y:S01]  /*3c40*/  BSSY.RECONVERGENT B6, `(.L_x_82) ;  /* 0x0000021000067945 */ /* 0x000fe20003800200 */
[----:B------:R-:W-:Y:S02]  /*3c50*/  DADD R32, R26, -UR28 ;  /* 0x8000001c1a207e29 */ /* 0x000fe40008000000 */
[----:B------:R-:W-:-:S04]  /*3c60*/  DADD R24, R6, R10 ;  /* 0x0000000006187229 */ /* 0x000fc8000000000a */
[----:B------:R-:W-:Y:S02]  /*3c70*/  DMUL R8, R8, R22 ;  /* 0x0000001608087228 */ /* 0x000fe40000000000 */
[----:B------:R-:W-:Y:S02]  /*3c80*/  DSETP.NEU.AND P0, PT, |R32|, +INF , PT ;  /* 0x7ff000002000742a */ /* 0x000fe40003f0d200 */
[----:B------:R-:W-:-:S12]  /*3c90*/  DMUL R24, R24, 0.5 ;  /* 0x3fe0000018187828 */ /* 0x000fd80000000000 */
[----:B------:R-:W-:Y:S01]  /*3ca0*/  @!P0 DMUL R28, RZ, R32 ;  /* 0x00000020ff1c8228 */ /* 0x000fe20000000000 */
[----:B------:R-:W-:Y:S01]  /*3cb0*/  @!P0 IMAD.MOV.U32 R30, RZ, RZ, 0x1 ;  /* 0x00000001ff1e8424 */ /* 0x000fe200078e00ff */
[----:B------:R-:W-:Y:S09]  /*3cc0*/  @!P0 BRA `(.L_x_83) ;  /* 0x0000000000608947 */ /* 0x000ff20003800000 */
[----:B------:R-:W-:Y:S01]  /*3cd0*/  UMOV UR28, 0x6dc9c883 ;  /* 0x6dc9c883001c7882 */ /* 0x000fe20000000000 */
[----:B------:R-:W-:Y:S01]  /*3ce0*/  UMOV UR29, 0x3fe45f30 ;  /* 0x3fe45f30001d7882 */ /* 0x000fe20000000000 */
[C---:B------:R-:W-:Y:S01]  /*3cf0*/  DSETP.GE.AND P0, PT, |R32|.reuse, 2.14748364800000000000e+09, PT ;  /* 0x41e000002000742a */ /* 0x040fe20003f06200 */
[----:B------:R-:W-:Y:S01]  /*3d00*/  BSSY.RECONVERGENT B7, `(.L_x_84) ;  /* 0x0000013000077945 */ /* 0x000fe20003800200 */
        /* <DEDUP_REMOVED lines=13> */
[----:B------:R-:W-:Y:S01]  /*3de0*/  IMAD.MOV.U32 R14, RZ, RZ, R32 ;  /* 0x000000ffff0e7224 */ /* 0x000fe200078e0020 */
[----:B------:R-:W-:-:S07]  /*3df0*/  MOV R32, 0x3e10 ;  /* 0x00003e1000207802 */ /* 0x000fce0000000f00 */
[----:B-----5:R-:W-:Y:S05]  /*3e00*/  CALL.REL.NOINC `($_Z25CIEDE2000DifferenceKernelPfS_mPhmmPmPd$__internal_trig_reduction_slowpathd) ;  /* 0x0000005000747944 */ /* 0x020fea0003c00000 */
[----:B------:R-:W-:Y:S01]  /*3e10*/  IMAD.MOV.U32 R28, RZ, RZ, R14 ;  /* 0x000000ffff1c7224 */ /* 0x000fe200078e000e */
[----:B------:R-:W-:-:S07]  /*3e20*/  MOV R29, R15 ;  /* 0x0000000f001d7202 */ /* 0x000fce0000000f00 */
.L_x_85:
[----:B------:R-:W-:Y:S05]  /*3e30*/  BSYNC.RECONVERGENT B7 ;  /* 0x0000000000077941 */ /* 0x000fea0003800200 */
.L_x_84:
[----:B------:R-:W-:-:S07]  /*3e40*/  VIADD R30, R12, 0x1 ;  /* 0x000000010c1e7836 */ /* 0x000fce0000000000 */
.L_x_83:
[----:B------:R-:W-:Y:S05]  /*3e50*/  BSYNC.RECONVERGENT B6 ;  /* 0x0000000000067941 */ /* 0x000fea0003800200 */
.L_x_82:
        /* <DEDUP_REMOVED lines=11> */
[----:B------:R-:W-:Y:S01]  /*3f10*/  ISETP.NE.U32.AND P0, PT, R31, 0x1, PT ;  /* 0x000000011f00780c */ /* 0x000fe20003f05070 */
[----:B------:R-:W-:-:S03]  /*3f20*/  IMAD.MOV.U32 R31, RZ, RZ, 0x3da8ff83 ;  /* 0x3da8ff83ff1f7424 */ /* 0x000fc600078e00ff */
[----:B------:R-:W-:Y:S02]  /*3f30*/  FSEL R36, R36, -8.06006814911005101289e+34, !P0 ;  /* 0xf9785eba24247808 */ /* 0x000fe40004000000 */
[----:B------:R-:W-:-:S06]  /*3f40*/  FSEL R37, -R31, 0.11223486810922622681, !P0 ;  /* 0x3de5db651f257808 */ /* 0x000fcc0004000100 */
[----:B--2---:R-:W-:-:S08]  /*3f50*/  DFMA R12, R32, R36, R12 ;  /* 0x00000024200c722b */ /* 0x004fd0000000000c */
[----:B------:R-:W-:Y:S02]  /*3f60*/  DFMA R12, R32, R12, R14 ;  /* 0x0000000c200c722b */ /* 0x000fe4000000000e */
[----:B------:R-:W-:-:S06]  /*3f70*/  DADD R14, R26, R26 ;  /* 0x000000001a0e7229 */ /* 0x000fcc000000001a */
[----:B---3--:R-:W-:Y:S02]  /*3f80*/  DFMA R12, R32, R12, R16 ;  /* 0x0000000c200c722b */ /* 0x008fe40000000010 */
[----:B------:R-:W-:-:S06]  /*3f90*/  DSETP.NEU.AND P1, PT, |R14|, +INF , PT ;  /* 0x7ff000000e00742a */ /* 0x000fcc0003f2d200 */
[----:B------:R-:W-:-:S08]  /*3fa0*/  DFMA R12, R32, R12, R18 ;  /* 0x0000000c200c722b */ /* 0x000fd00000000012 */
[----:B----4-:R-:W-:-:S08]  /*3fb0*/  DFMA R12, R32, R12, R20 ;  /* 0x0000000c200c722b */ /* 0x010fd00000000014 */
[----:B------:R-:W-:-:S08]  /*3fc0*/  DFMA R12, R32, R12, R22 ;  /* 0x0000000c200c722b */ /* 0x000fd00000000016 */
[----:B------:R-:W-:Y:S02]  /*3fd0*/  DFMA R28, R12, R28, R28 ;  /* 0x0000001c0c1c722b */ /* 0x000fe4000000001c */
[----:B------:R-:W-:Y:S01]  /*3fe0*/  DFMA R12, R32, R12, 1 ;  /* 0x3ff00000200c742b */ /* 0x000fe2000000000c */
[----:B------:R-:W-:-:S09]  /*3ff0*/  @!P1 IMAD.MOV.U32 R32, RZ, RZ, 0x1 ;  /* 0x00000001ff209424 */ /* 0x000fd200078e00ff */
[----:B------:R-:W-:Y:S02]  /*4000*/  FSEL R16, R12, R28, !P0 ;  /* 0x0000001c0c107208 */ /* 0x000fe40004000000 */
[----:B------:R-:W-:Y:S02]  /*4010*/  FSEL R17, R13, R29, !P0 ;  /* 0x0000001d0d117208 */ /* 0x000fe40004000000 */
[----:B------:R-:W-:Y:S01]  /*4020*/  LOP3.LUT P0, RZ, R30, 0x2, RZ, 0xc0, !PT ;  /* 0x000000021eff7812 */ /* 0x000fe2000780c0ff */
[----:B------:R-:W-:-:S03]  /*4030*/  @!P1 DMUL R30, RZ, R14 ;  /* 0x0000000eff1e9228 */ /* 0x000fc60000000000 */
[----:B------:R-:W-:-:S10]  /*4040*/  DADD R12, RZ, -R16 ;  /* 0x00000000ff0c7229 */ /* 0x000fd40000000810 */
[----:B------:R-:W-:Y:S02]  /*4050*/  FSEL R28, R16, R12, !P0 ;  /* 0x0000000c101c7208 */ /* 0x000fe40004000000 */
[----:B------:R-:W-:Y:S01]  /*4060*/  FSEL R29, R17, R13, !P0 ;  /* 0x0000000d111d7208 */ /* 0x000fe20004000000 */
[----:B------:R-:W-:Y:S06]  /*4070*/  @!P1 BRA `(.L_x_87) ;  /* 0x0000000000609947 */ /* 0x000fec0003800000 */
        /* <DEDUP_REMOVED lines=21> */
[----:B------:R-:W-:-:S07]  /*41d0*/  IMAD.MOV.U32 R31, RZ, RZ, R15 ;  /* 0x000000ffff1f7224 */ /* 0x000fce00078e000f */
.L_x_89:
[----:B------:R-:W-:Y:S05]  /*41e0*/  BSYNC.RECONVERGENT B7 ;  /* 0x0000000000077941 */ /* 0x000fea0003800200 */
.L_x_88:
[----:B------:R-:W-:-:S07]  /*41f0*/  VIADD R32, R12, 0x1 ;  /* 0x000000010c207836 */ /* 0x000fce0000000000 */
.L_x_87:
[----:B------:R-:W-:Y:S05]  /*4200*/  BSYNC.RECONVERGENT B6 ;  /* 0x0000000000067941 */ /* 0x000fea0003800200 */
.L_x_86:
        /* <DEDUP_REMOVED lines=10> */
[----:B------:R-:W-:Y:S01]  /*42b0*/  UMOV UR28, 0x0 ;  /* 0x00000000001c7882 */ /* 0x000fe20000000000 */
[----:B------:R-:W-:Y:S01]  /*42c0*/  ISETP.NE.U32.AND P0, PT, R33, 0x1, PT ;  /* 0x000000012100780c */ /* 0x000fe20003f05070 */
[----:B------:R-:W-:Y:S01]  /*42d0*/  UMOV UR29, 0x40080000 ;  /* 0x40080000001d7882 */ /* 0x000fe20000000000 */
[----:B------:R-:W-:Y:S01]  /*42e0*/  MOV R33, 0x3da8ff83 ;  /* 0x3da8ff8300217802 */ /* 0x000fe20000000f00 */
[----:B------:R-:W-:Y:S01]  /*42f0*/  BSSY.RECONVERGENT B6, `(.L_x_90) ;  /* 0x0000036000067945 */ /* 0x000fe20003800200 */
[----:B------:R-:W-:-:S02]  /*4300*/  FSEL R38, R38, -8.06006814911005101289e+34, !P0 ;  /* 0xf9785eba26267808 */ /* 0x000fc40004000000 */
[----:B------:R-:W-:-:S06]  /*4310*/  FSEL R39, -R33, 0.11223486810922622681, !P0 ;  /* 0x3de5db6521277808 */ /* 0x000fcc0004000100 */
[----:B--2---:R-:W-:-:S08]  /*4320*/  DFMA R12, R34, R38, R12 ;  /* 0x00000026220c722b */ /* 0x004fd0000000000c */
[----:B------:R-:W-:Y:S01]  /*4330*/  DFMA R12, R34, R12, R14 ;  /* 0x0000000c220c722b */ /* 0x000fe2000000000e */
[----:B------:R-:W-:Y:S02]  /*4340*/  IMAD.MOV.U32 R14, RZ, RZ, -0xc84142b ;  /* 0xf37bebd5ff0e7424 */ /* 0x000fe400078e00ff */
[----:B------:R-:W-:-:S05]  /*4350*/  IMAD.MOV.U32 R15, RZ, RZ, 0x3fbacee9 ;  /* 0x3fbacee9ff0f7424 */ /* 0x000fca00078e00ff */
[----:B---3--:R-:W-:Y:S02]  /*4360*/  DFMA R12, R34, R12, R16 ;  /* 0x0000000c220c722b */ /* 0x008fe40000000010 */
[----:B------:R-:W-:Y:S01]  /*4370*/  DFMA R14, R26, UR28, R14 ;  /* 0x0000001c1a0e7c2b */ /* 0x000fe2000800000e */
[----:B------:R-:W-:Y:S01]  /*4380*/  UMOV UR28, 0xeb851eb8 ;  /* 0xeb851eb8001c7882 */ /* 0x000fe20000000000 */
[----:B------:R-:W-:-:S04]  /*4390*/  UMOV UR29, 0x3fceb851 ;  /* 0x3fceb851001d7882 */ /* 0x000fc80000000000 */
[----:B------:R-:W-:Y:S01]  /*43a0*/  DFMA R12, R34, R12, R18 ;  /* 0x0000000c220c722b */ /* 0x000fe20000000012 */
[----:B------:R-:W-:Y:S01]  /*43b0*/  IMAD.MOV.U32 R18, RZ, RZ, 0x5c28f5c3 ;  /* 0x5c28f5c3ff127424 */ /* 0x000fe200078e00ff */
[----:B------:R-:W-:Y:S01]  /*43c0*/  DSETP.NEU.AND P1, PT, |R14|, +INF , PT ;  /* 0x7ff000000e00742a */ /* 0x000fe20003f2d200 */
[----:B------:R-:W-:-:S05]  /*43d0*/  IMAD.MOV.U32 R19, RZ, RZ, 0x3fc5c28f ;  /* 0x3fc5c28fff137424 */ /* 0x000fca00078e00ff */
[----:B----4-:R-:W-:Y:S02]  /*43e0*/  DFMA R12, R34, R12, R20 ;  /* 0x0000000c220c722b */ /* 0x010fe40000000014 */
[----:B------:R-:W-:-:S06]  /*43f0*/  DFMA R28, R28, -R18, 1 ;  /* 0x3ff000001c1c742b */ /* 0x000fcc0000000812 */
[----:B------:R-:W-:-:S08]  /*4400*/  DFMA R12, R34, R12, R22 ;  /* 0x0000000c220c722b */ /* 0x000fd00000000016 */
[----:B------:R-:W-:Y:S02]  /*4410*/  DFMA R30, R12, R30, R30 ;  /* 0x0000001e0c1e722b */ /* 0x000fe4000000001e */
[----:B------:R-:W-:-:S10]  /*4420*/  DFMA R12, R34, R12, 1 ;  /* 0x3ff00000220c742b */ /* 0x000fd4000000000c */
[----:B------:R-:W-:Y:S02]  /*4430*/  FSEL R16, R12, R30, !P0 ;  /* 0x0000001e0c107208 */ /* 0x000fe40004000000 */
[----:B------:R-:W-:Y:S01]  /*4440*/  FSEL R17, R13, R31, !P0 ;  /* 0x0000001f0d117208 */ /* 0x000fe20004000000 */
[----:B------:R-:W-:Y:S01]  /*4450*/  @!P1 DMUL R30, RZ, R14 ;  /* 0x0000000eff1e9228 */ /* 0x000fe20000000000 */
[----:B------:R-:W-:Y:S01]  /*4460*/  LOP3.LUT P0, RZ, R32, 0x2, RZ, 0xc0, !PT ;  /* 0x0000000220ff7812 */ /* 0x000fe2000780c0ff */
[----:B------:R-:W-:-:S03]  /*4470*/  @!P1 IMAD.MOV.U32 R32, RZ, RZ, 0x1 ;  /* 0x00000001ff209424 */ /* 0x000fc600078e00ff */
[----:B------:R-:W-:-:S10]  /*4480*/  DADD R12, RZ, -R16 ;  /* 0x00000000ff0c7229 */ /* 0x000fd40000000810 */
[----:B------:R-:W-:Y:S02]  /*4490*/  FSEL R12, R16, R12, !P0 ;  /* 0x0000000c100c7208 */ /* 0x000fe40004000000 */
[----:B------:R-:W-:-:S06]  /*44a0*/  FSEL R13, R17, R13, !P0 ;  /* 0x0000000d110d7208 */ /* 0x000fcc0004000000 */
[----:B------:R-:W-:Y:S01]  /*44b0*/  DFMA R28, R12, UR28, R28 ;  /* 0x0000001c0c1c7c2b */ /* 0x000fe2000800001c */
[----:B------:R-:W-:Y:S10]  /*44c0*/  @!P1 BRA `(.L_x_91) ;  /* 0x0000000000609947 */ /* 0x000ff40003800000 */
        /* <DEDUP_REMOVED lines=20> */
[----:B------:R-:W-:Y:S01]  /*4610*/  MOV R30, R14 ;  /* 0x0000000e001e7202 */ /* 0x000fe20000000f00 */
[----:B------:R-:W-:-:S07]  /*4620*/  IMAD.MOV.U32 R31, RZ, RZ, R15 ;  /* 0x000000ffff1f7224 */ /* 0x000fce00078e000f */
.L_x_93:
[----:B------:R-:W-:Y:S05]  /*4630*/  BSYNC.RECONVERGENT B7 ;  /* 0x0000000000077941 */ /* 0x000fea0003800200 */
.L_x_92:
[----:B------:R-:W-:-:S07]  /*4640*/  VIADD R32, R12, 0x1 ;  /* 0x000000010c207836 */ /* 0x000fce0000000000 */
.L_x_91:
[----:B------:R-:W-:Y:S05]  /*4650*/  BSYNC.RECONVERGENT B6 ;  /* 0x0000000000067941 */ /* 0x000fea0003800200 */
.L_x_90:
        /* <DEDUP_REMOVED lines=12> */
[----:B------:R-:W-:Y:S01]  /*4720*/  IMAD.MOV.U32 R33, RZ, RZ, 0x3da8ff83 ;  /* 0x3da8ff83ff217424 */ /* 0x000fe200078e00ff */
[----:B------:R-:W-:Y:S01]  /*4730*/  UMOV UR29, 0x40100000 ;  /* 0x40100000001d7882 */ /* 0x000fe20000000000 */
[----:B------:R-:W-:Y:S01]  /*4740*/  BSSY.RECONVERGENT B6, `(.L_x_94) ;  /* 0x0000033000067945 */ /* 0x000fe20003800200 */
[----:B------:R-:W-:-:S02]  /*4750*/  FSEL R38, R38, -8.06006814911005101289e+34, !P0 ;  /* 0xf9785eba26267808 */ /* 0x000fc40004000000 */
[----:B------:R-:W-:-:S06]  /*4760*/  FSEL R39, -R33, 0.11223486810922622681, !P0 ;  /* 0x3de5db6521277808 */ /* 0x000fcc0004000100 */
[----:B--2---:R-:W-:-:S08]  /*4770*/  DFMA R12, R34, R38, R12 ;  /* 0x00000026220c722b */ /* 0x004fd0000000000c */
[----:B------:R-:W-:Y:S01]  /*4780*/  DFMA R12, R34, R12, R14 ;  /* 0x0000000c220c722b */ /* 0x000fe2000000000e */
[----:B------:R-:W-:Y:S01]  /*4790*/  MOV R14, 0x87c952c4 ;  /* 0x87c952c4000e7802 */ /* 0x000fe20000000f00 */
[----:B------:R-:W-:-:S06]  /*47a0*/  IMAD.MOV.U32 R15, RZ, RZ, 0x3ff197c9 ;  /* 0x3ff197c9ff0f7424 */ /* 0x000fcc00078e00ff */
[----:B---3--:R-:W-:Y:S02]  /*47b0*/  DFMA R12, R34, R12, R16 ;  /* 0x0000000c220c722b */ /* 0x008fe40000000010 */
[----:B------:R-:W-:Y:S01]  /*47c0*/  DFMA R14, R26, UR28, -R14 ;  /* 0x0000001c1a0e7c2b */ /* 0x000fe2000800080e */
[----:B------:R-:W-:Y:S01]  /*47d0*/  UMOV UR28, 0x47ae147b ;  /* 0x47ae147b001c7882 */ /* 0x000fe20000000000 */
[----:B------:R-:W-:-:S04]  /*47e0*/  UMOV UR29, 0x3fd47ae1 ;  /* 0x3fd47ae1001d7882 */ /* 0x000fc80000000000 */
[----:B------:R-:W-:Y:S02]  /*47f0*/  DFMA R12, R34, R12, R18 ;  /* 0x0000000c220c722b */ /* 0x000fe40000000012 */
[----:B------:R-:W-:-:S06]  /*4800*/  DSETP.NEU.AND P1, PT, |R14|, +INF , PT ;  /* 0x7ff000000e00742a */ /* 0x000fcc0003f2d200 */
[----:B----4-:R-:W-:-:S08]  /*4810*/  DFMA R12, R34, R12, R20 ;  /* 0x0000000c220c722b */ /* 0x010fd00000000014 */
[----:B------:R-:W-:Y:S01]  /*4820*/  DFMA R12, R34, R12, R22 ;  /* 0x0000000c220c722b */ /* 0x000fe20000000016 */
[----:B------:R-:W-:-:S07]  /*4830*/  @!P1 IMAD.MOV.U32 R36, RZ, RZ, 0x1 ;  /* 0x00000001ff249424 */ /* 0x000fce00078e00ff */
[----:B------:R-:W-:Y:S02]  /*4840*/  DFMA R30, R12, R30, R30 ;  /* 0x0000001e0c1e722b */ /* 0x000fe4000000001e */
[----:B------:R-:W-:-:S10]  /*4850*/  DFMA R12, R34, R12, 1 ;  /* 0x3ff00000220c742b */ /* 0x000fd4000000000c */
[----:B------:R-:W-:Y:S02]  /*4860*/  FSEL R16, R12, R30, !P0 ;  /* 0x0000001e0c107208 */ /* 0x000fe40004000000 */
[----:B------:R-:W-:Y:S01]  /*4870*/  FSEL R17, R13, R31, !P0 ;  /* 0x0000001f0d117208 */ /* 0x000fe20004000000 */
[----:B------:R-:W-:Y:S01]  /*4880*/  @!P1 DMUL R30, RZ, R14 ;  /* 0x0000000eff1e9228 */ /* 0x000fe20000000000 */
[----:B------:R-:W-:-:S04]  /*4890*/  LOP3.LUT P0, RZ, R32, 0x2, RZ, 0xc0, !PT ;  /* 0x0000000220ff7812 */ /* 0x000fc8000780c0ff */
        /* <DEDUP_REMOVED lines=25> */
[----:B------:R-:W-:Y:S02]  /*4a30*/  IMAD.MOV.U32 R30, RZ, RZ, R14 ;  /* 0x000000ffff1e7224 */ /* 0x000fe400078e000e */
[----:B------:R-:W-:-:S07]  /*4a40*/  IMAD.MOV.U32 R31, RZ, RZ, R15 ;  /* 0x000000ffff1f7224 */ /* 0x000fce00078e000f */
.L_x_97:
[----:B------:R-:W-:Y:S05]  /*4a50*/  BSYNC.RECONVERGENT B7 ;  /* 0x0000000000077941 */ /* 0x000fea0003800200 */
.L_x_96:
[----:B------:R-:W-:-:S07]  /*4a60*/  VIADD R36, R12, 0x1 ;  /* 0x000000010c247836 */ /* 0x000fce0000000000 */
.L_x_95:
[----:B------:R-:W-:Y:S05]  /*4a70*/  BSYNC.RECONVERGENT B6 ;  /* 0x0000000000067941 */ /* 0x000fea0003800200 */
.L_x_94:
[----:B------:R-:W-:-:S04]  /*4a80*/  SHF.L.U32 R12, R36, 0x6, RZ ;  /* 0x00000006240c7819 */ /* 0x000fc800000006ff */
        /* <DEDUP_REMOVED lines=8> */
[----:B------:R-:W0:Y:S01]  /*4b10*/  MUFU.RCP64H R35, 0.43633222579956054688 ;  /* 0x3fdbecde00237908 */ /* 0x000e220000001800 */
[----:B------:R-:W-:Y:S01]  /*4b20*/  IMAD.MOV.U32 R34, RZ, RZ, 0x3da8ff83 ;  /* 0x3da8ff83ff227424 */ /* 0x000fe200078e00ff */
[----:B------:R-:W-:Y:S01]  /*4b30*/  ISETP.NE.U32.AND P0, PT, R32, 0x1, PT ;  /* 0x000000012000780c */ /* 0x000fe20003f05070 */
[----:B------:R-:W-:Y:S01]  /*4b40*/  DMUL R32, R30, R30 ;  /* 0x0000001e1e207228 */ /* 0x000fe20000000000 */
[----:B------:R-:W-:Y:S01]  /*4b50*/  UMOV UR28, 0xe05ebee4 ;  /* 0xe05ebee4001c7882 */ /* 0x000fe20000000000 */
[----:B------:R-:W-:Y:S01]  /*4b60*/  UMOV UR29, 0x401332d8 ;  /* 0x401332d8001d7882 */ /* 0x000fe20000000000 */
[----:B------:R-:W-:Y:S01]  /*4b70*/  FSEL R38, R38, -8.06006814911005101289e+34, !P0 ;  /* 0xf9785eba26267808 */ /* 0x000fe20004000000 */
[----:B------:R-:W-:Y:S01]  /*4b80*/  DADD R26, R26, -UR28 ;  /* 0x8000001c1a1a7e29 */ /* 0x000fe20008000000 */
[----:B------:R-:W-:Y:S01]  /*4b90*/  FSEL R39, -R34, 0.11223486810922622681, !P0 ;  /* 0x3de5db6522277808 */ /* 0x000fe20004000100 */
[----:B------:R-:W-:Y:S01]  /*4ba0*/  IMAD.MOV.U32 R34, RZ, RZ, 0x1 ;  /* 0x00000001ff227424 */ /* 0x000fe200078e00ff */
[----:B------:R-:W-:Y:S01]  /*4bb0*/  UMOV UR28, 0x9999999a ;  /* 0x9999999a001c7882 */ /* 0x000fe20000000000 */
[----:B------:R-:W-:Y:S01]  /*4bc0*/  UMOV UR29, 0x3fc99999 ;  /* 0x3fc99999001d7882 */ /* 0x000fe20000000000 */
[----:B------:R-:W-:Y:S05]  /*4bd0*/  BSSY.RECONVERGENT B5, `(.L_x_98) ;  /* 0x0000026000057945 */ /* 0x000fea0003800200 */
[----:B------:R-:W-:Y:S01]  /*4be0*/  FSETP.GEU.AND P1, PT, |R27|, 6.5827683646048100446e-37, PT ;  /* 0x036000001b00780b */ /* 0x000fe20003f2e200 */
[----:B--2---:R-:W-:Y:S01]  /*4bf0*/  DFMA R38, R32, R38, R12 ;  /* 0x000000262026722b */ /* 0x004fe2000000000c */
[----:B------:R-:W-:-:S02]  /*4c00*/  IMAD.MOV.U32 R12, RZ, RZ, 0x5da115a9 ;  /* 0x5da115a9ff0c7424 */ /* 0x000fc400078e00ff */
[----:B------:R-:W-:-:S05]  /*4c10*/  IMAD.MOV.U32 R13, RZ, RZ, 0x3fdbecde ;  /* 0x3fdbecdeff0d7424 */ /* 0x000fca00078e00ff */
[----:B------:R-:W-:Y:S02]  /*4c20*/  DFMA R38, R32, R38, R14 ;  /* 0x000000262026722b */ /* 0x000fe4000000000e */
[----:B0-----:R-:W-:-:S06]  /*4c30*/  DFMA R14, R34, -R12, 1 ;  /* 0x3ff00000220e742b */ /* 0x001fcc000000080c */
[----:B---3--:R-:W-:Y:S02]  /*4c40*/  DFMA R16, R32, R38, R16 ;  /* 0x000000262010722b */ /* 0x008fe40000000010 */
[----:B------:R-:W-:-:S06]  /*4c50*/  DFMA R14, R14, R14, R14 ;  /* 0x0000000e0e0e722b */ /* 0x000fcc000000000e */
[----:B------:R-:W-:Y:S02]  /*4c60*/  DFMA R16, R32, R16, R18 ;  /* 0x000000102010722b */ /* 0x000fe40000000012 */
[----:B------:R-:W-:-:S06]  /*4c70*/  DFMA R14, R34, R14, R34 ;  /* 0x0000000e220e722b */ /* 0x000fcc0000000022 */
[----:B----4-:R-:W-:Y:S02]  /*4c80*/  DFMA R16, R32, R16, R20 ;  /* 0x000000102010722b */ /* 0x010fe40000000014 */
[----:B------:R-:W-:-:S06]  /*4c90*/  DFMA R18, R14, -R12, 1 ;  /* 0x3ff000000e12742b */ /* 0x000fcc000000080c */
[----:B------:R-:W-:Y:S02]  /*4ca0*/  DFMA R16, R32, R16, R22 ;  /* 0x000000102010722b */ /* 0x000fe40000000016 */
[----:B------:R-:W-:-:S06]  /*4cb0*/  DFMA R14, R14, R18, R14 ;  /* 0x000000120e0e722b */ /* 0x000fcc000000000e */
[----:B------:R-:W-:Y:S02]  /*4cc0*/  DFMA R30, R16, R30, R30 ;  /* 0x0000001e101e722b */ /* 0x000fe4000000001e */
[----:B------:R-:W-:Y:S02]  /*4cd0*/  DMUL R20, R26, R14 ;  /* 0x0000000e1a147228 */ /* 0x000fe40000000000 */
[----:B------:R-:W-:-:S06]  /*4ce0*/  DFMA R16, R32, R16, 1 ;  /* 0x3ff000002010742b */ /* 0x000fcc0000000010 */
[----:B------:R-:W-:-:S04]  /*4cf0*/  DFMA R12, R20, -R12, R26 ;  /* 0x8000000c140c722b */ /* 0x000fc8000000001a */
[----:B------:R-:W-:Y:S02]  /*4d00*/  FSEL R16, R16, R30, !P0 ;  /* 0x0000001e10107208 */ /* 0x000fe40004000000 */
[----:B------:R-:W-:Y:S02]  /*4d10*/  FSEL R17, R17, R31, !P0 ;  /* 0x0000001f11117208 */ /* 0x000fe40004000000 */
[----:B------:R-:W-:Y:S01]  /*4d20*/  DFMA R20, R14, R12, R20 ;  /* 0x0000000c0e14722b */ /* 0x000fe20000000014 */
[----:B------:R-:W-:-:S03]  /*4d30*/  LOP3.LUT P0, RZ, R36, 0x2, RZ, 0xc0, !PT ;  /* 0x0000000224ff7812 */ /* 0x000fc6000780c0ff */
[----:B------:R-:W-:-:S06]  /*4d40*/  DADD R12, RZ, -R16 ;  /* 0x00000000ff0c7229 */ /* 0x000fcc0000000810 */
[----:B------:R-:W-:-:S04]  /*4d50*/  FFMA R14, RZ, 1.7181661128997802734, R21 ;  /* 0x3fdbecdeff0e7823 */ /* 0x000fc80000000015 */
[----:B------:R-:W-:Y:S02]  /*4d60*/  FSEL R30, R16, R12, !P0 ;  /* 0x0000000c101e7208 */ /* 0x000fe40004000000 */
[----:B------:R-:W-:Y:S02]  /*4d70*/  FSEL R31, R17, R13, !P0 ;  /* 0x0000000d111f7208 */ /* 0x000fe40004000000 */
[----:B------:R-:W-:-:S04]  /*4d80*/  FSETP.GT.AND P0, PT, |R14|, 1.469367938527859385e-39, PT ;  /* 0x001000000e00780b */ /* 0x000fc80003f04200 */
[----:B------:R-:W-:-:S09]  /*4d90*/  DFMA R30, R30, -UR28, R28 ;  /* 0x8000001c1e1e7c2b */ /* 0x000fd2000800001c */
[----:B------:R-:W-:Y:S05]  /*4da0*/  @P0 BRA P1, `(.L_x_99) ;  /* 0x0000000000200947 */ /* 0x000fea0000800000 */
[----:B------:R-:W-:Y:S01]  /*4db0*/  MOV R19, R26 ;  /* 0x0000001a00137202 */ /* 0x000fe20000000f00 */
[----:B------:R-:W-:Y:S01]  /*4dc0*/  IMAD.MOV.U32 R20, RZ, RZ, R27 ;  /* 0x000000ffff147224 */ /* 0x000fe200078e001b */
[----:B------:R-:W-:Y:S01]  /*4dd0*/  MOV R18, 0x4e10 ;  /* 0x00004e1000127802 */ /* 0x000fe20000000f00 */
[----:B------:R-:W-:Y:S02]  /*4de0*/  IMAD.MOV.U32 R13, RZ, RZ, 0x5da115a9 ;  /* 0x5da115a9ff0d7424 */ /* 0x000fe400078e00ff */
[----:B------:R-:W-:-:S07]  /*4df0*/  IMAD.MOV.U32 R12, RZ, RZ, 0x3fdbecde ;  /* 0x3fdbecdeff0c7424 */ /* 0x000fce00078e00ff */
[----:B-----5:R-:W-:Y:S05]  /*4e00*/  CALL.REL.NOINC `($__internal_0_$__cuda_sm20_div_rn_f64_full) ;  /* 0x00000024002c7944 */ /* 0x020fea0003c00000 */
[----:B------:R-:W-:Y:S02]  /*4e10*/  IMAD.MOV.U32 R20, RZ, RZ, R13 ;  /* 0x000000ffff147224 */ /* 0x000fe400078e000d */
[----:B------:R-:W-:-:S07]  /*4e20*/  IMAD.MOV.U32 R21, RZ, RZ, R12 ;  /* 0x000000ffff157224 */ /* 0x000fce00078e000c */
.L_x_99:
[----:B------:R-:W-:Y:S05]  /*4e30*/  BSYNC.RECONVERGENT B5 ;  /* 0x0000000000057941 */ /* 0x000fea0003800200 */
.L_x_98:
[----:B------:R-:W-:Y:S01]  /*4e40*/  DADD R16, -RZ, |R20| ;  /* 0x00000000ff107229 */ /* 0x000fe20000000514 */
[----:B------:R-:W-:Y:S01]  /*4e50*/  BSSY.RECONVERGENT B4, `(.L_x_100) ;  /* 0x0000006000047945 */ /* 0x000fe20003800200 */
[----:B------:R-:W-:Y:S01]  /*4e60*/  IMAD.MOV.U32 R13, RZ, RZ, 0x40000000 ;  /* 0x40000000ff0d7424 */ /* 0x000fe200078e00ff */
[----:B------:R-:W-:-:S07]  /*4e70*/  MOV R12, 0x4eb0 ;  /* 0x00004eb0000c7802 */ /* 0x000fce0000000f00 */
[----:B------:R-:W-:Y:S01]  /*4e80*/  MOV R15, R16 ;  /* 0x00000010000f7202 */ /* 0x000fe20000000f00 */
[----:B------:R-:W-:-:S07]  /*4e90*/  IMAD.MOV.U32 R14, RZ, RZ, R17 ;  /* 0x000000ffff0e7224 */ /* 0x000fce00078e0011 */
[----:B-----5:R-:W-:Y:S05]  /*4ea0*/  CALL.REL.NOINC `($_Z25CIEDE2000DifferenceKernelPfS_mPhmmPmPd$__internal_accurate_pow) ;  /* 0x0000003400807944 */ /* 0x020fea0003c00000 */
[----:B------:R-:W-:Y:S05]  /*4eb0*/  BSYNC.RECONVERGENT B4 ;  /* 0x0000000000047941 */ /* 0x000fea0003800200 */
.L_x_100:
[C---:B------:R-:W-:Y:S01]  /*4ec0*/  DADD R16, R20.reuse, 2 ;  /* 0x4000000014107429 */ /* 0x040fe20000000000 */
[----:B------:R-:W-:Y:S01]  /*4ed0*/  BSSY.RECONVERGENT B4, `(.L_x_101) ;  /* 0x000000d000047945 */ /* 0x000fe20003800200 */
[----:B------:R-:W-:-:S06]  /*4ee0*/  DSETP.NEU.AND P0, PT, R20, RZ, PT ;  /* 0x000000ff1400722a */ /* 0x000fcc0003f0d000 */
[----:B------:R-:W-:Y:S02]  /*4ef0*/  FSEL R14, R14, RZ, P0 ;  /* 0x000000ff0e0e7208 */ /* 0x000fe40000000000 */
[----:B------:R-:W-:Y:S02]  /*4f00*/  LOP3.LUT R16, R17, 0x7ff00000, RZ, 0xc0, !PT ;  /* 0x7ff0000011107812 */ /* 0x000fe400078ec0ff */
[----:B------:R-:W-:Y:S02]  /*4f10*/  FSEL R15, R13, RZ, P0 ;  /* 0x000000ff0d0f7208 */ /* 0x000fe40000000000 */
[----:B------:R-:W-:-:S13]  /*4f20*/  ISETP.NE.AND P1, PT, R16, 0x7ff00000, PT ;  /* 0x7ff000001000780c */ /* 0x000fda0003f25270 */
[----:B------:R-:W-:Y:S05]  /*4f30*/  @P1 BRA `(.L_x_102) ;  /* 0x0000000000181947 */ /* 0x000fea0003800000 */
[----:B------:R-:W-:-:S14]  /*4f40*/  DSETP.NAN.AND P0, PT, R20, R20, PT ;  /* 0x000000141400722a */ /* 0x000fdc0003f08000 */
[----:B------:R-:W-:Y:S01]  /*4f50*/  @P0 DADD R14, R20, 2 ;  /* 0x40000000140e0429 */ /* 0x000fe20000000000 */
[----:B------:R-:W-:Y:S10]  /*4f60*/  @P0 BRA `(.L_x_102) ;  /* 0x00000000000c0947 */ /* 0x000ff40003800000 */
[----:B------:R-:W-:-:S14]  /*4f70*/  DSETP.NEU.AND P0, PT, |R20|, +INF , PT ;  /* 0x7ff000001400742a */ /* 0x000fdc0003f0d200 */
[----:B------:R-:W-:Y:S02]  /*4f80*/  @!P0 IMAD.MOV.U32 R14, RZ, RZ, 0x0 ;  /* 0x00000000ff0e8424 */ /* 0x000fe400078e00ff */
[----:B------:R-:W-:-:S07]  /*4f90*/  @!P0 IMAD.MOV.U32 R15, RZ, RZ, 0x7ff00000 ;  /* 0x7ff00000ff0f8424 */ /* 0x000fce00078e00ff */
.L_x_102:
[----:B------:R-:W-:Y:S05]  /*4fa0*/  BSYNC.RECONVERGENT B4 ;  /* 0x0000000000047941 */ /* 0x000fea0003800200 */
.L_x_101:
[----:B------:R-:W-:Y:S01]  /*4fb0*/  DADD R14, -RZ, -R14 ;  /* 0x00000000ff0e7229 */ /* 0x000fe2000000090e */
[----:B------:R-:W-:Y:S01]  /*4fc0*/  IMAD.MOV.U32 R12, RZ, RZ, 0x652b82fe ;  /* 0x652b82feff0c7424 */ /* 0x000fe200078e00ff */
[----:B------:R-:W-:Y:S01]  /*4fd0*/  DSETP.NEU.AND P0, PT, R20, 1, PT ;  /* 0x3ff000001400742a */ /* 0x000fe20003f0d000 */
[----:B------:R-:W-:Y:S01]  /*4fe0*/  IMAD.MOV.U32 R13, RZ, RZ, 0x3ff71547 ;  /* 0x3ff71547ff0d7424 */ /* 0x000fe200078e00ff */
[----:B------:R-:W-:Y:S01]  /*4ff0*/  UMOV UR28, 0xfefa39ef ;  /* 0xfefa39ef001c7882 */ /* 0x000fe20000000000 */
[----:B------:R-:W-:Y:S01]  /*5000*/  UMOV UR29, 0x3fe62e42 ;  /* 0x3fe62e42001d7882 */ /* 0x000fe20000000000 */
[----:B------:R-:W-:Y:S04]  /*5010*/  BSSY.RECONVERGENT B4, `(.L_x_103) ;  /* 0x000003b000047945 */ /* 0x000fe80003800200 */
[----:B------:R-:W-:-:S02]  /*5020*/  FSEL R16, R14, RZ, P0 ;  /* 0x000000ff0e107208 */ /* 0x000fc40000000000 */
[----:B------:R-:W-:-:S04]  /*5030*/  FSEL R17, R15, -1.875, P0 ;  /* 0xbff000000f117808 */ /* 0x000fc80000000000 */
[----:B------:R-:W-:Y:S02]  /*5040*/  FSETP.GEU.AND P0, PT, |R17|, 4.1917929649353027344, PT ;  /* 0x4086232b1100780b */ /* 0x000fe40003f0e200 */
[----:B------:R-:W-:-:S08]  /*5050*/  DFMA R12, R16, R12, 6.75539944105574400000e+15 ;  /* 0x43380000100c742b */ /* 0x000fd0000000000c */
[----:B------:R-:W-:-:S08]  /*5060*/  DADD R14, R12, -6.75539944105574400000e+15 ;  /* 0xc33800000c0e7429 */ /* 0x000fd00000000000 */
[----:B------:R-:W-:Y:S01]  /*5070*/  DFMA R18, R14, -UR28, R16 ;  /* 0x8000001c0e127c2b */ /* 0x000fe20008000010 */
[----:B------:R-:W-:Y:S01]  /*5080*/  UMOV UR28, 0x3b39803f ;  /* 0x3b39803f001c7882 */ /* 0x000fe20000000000 */
[----:B------:R-:W-:-:S06]  /*5090*/  UMOV UR29, 0x3c7abc9e ;  /* 0x3c7abc9e001d7882 */ /* 0x000fcc0000000000 */
[----:B------:R-:W-:Y:S01]  /*50a0*/  DFMA R14, R14, -UR28, R18 ;  /* 0x8000001c0e0e7c2b */ /* 0x000fe20008000012 */
[----:B------:R-:W-:Y:S01]  /*50b0*/  UMOV UR28, 0x69ce2bdf ;  /* 0x69ce2bdf001c7882 */ /* 0x000fe20000000000 */
[----:B------:R-:W-:Y:S01]  /*50c0*/  IMAD.MOV.U32 R18, RZ, RZ, -0x35dec16 ;  /* 0xfca213eaff127424 */ /* 0x000fe200078e00ff */
[----:B------:R-:W-:Y:S01]  /*50d0*/  MOV R19, 0x3e928af3 ;  /* 0x3e928af300137802 */ /* 0x000fe20000000f00 */
[----:B------:R-:W-:-:S05]  /*50e0*/  UMOV UR29, 0x3e5ade15 ;  /* 0x3e5ade15001d7882 */ /* 0x000fca0000000000 */
[----:B------:R-:W-:Y:S01]  /*50f0*/  DFMA R18, R14, UR28, R18 ;  /* 0x0000001c0e127c2b */ /* 0x000fe20008000012 */
[----:B------:R-:W-:Y:S01]  /*5100*/  UMOV UR28, 0x62401315 ;  /* 0x62401315001c7882 */ /* 0x000fe20000000000 */
[----:B------:R-:W-:-:S06]  /*5110*/  UMOV UR29, 0x3ec71dee ;  /* 0x3ec71dee001d7882 */ /* 0x000fcc0000000000 */
[----:B------:R-:W-:Y:S01]  /*5120*/  DFMA R18, R14, R18, UR28 ;  /* 0x0000001c0e127e2b */ /* 0x000fe20008000012 */
        /* <DEDUP_REMOVED lines=20> */
[----:B------:R-:W-:-:S08]  /*5270*/  DFMA R18, R14, R18, UR28 ;  /* 0x0000001c0e127e2b */ /* 0x000fd00008000012 */
[----:B------:R-:W-:-:S08]  /*5280*/  DFMA R18, R14, R18, 1 ;  /* 0x3ff000000e12742b */ /* 0x000fd00000000012 */
[----:B------:R-:W-:Y:S02]  /*5290*/  DFMA R20, R14, R18, 1 ;  /* 0x3ff000000e14742b */ /* 0x000fe40000000012 */
[----:B------:R-:W-:-:S08]  /*52a0*/  DADD R18, -RZ, |R24| ;  /* 0x00000000ff127229 */ /* 0x000fd00000000518 */
[----:B------:R-:W-:Y:S02]  /*52b0*/  IMAD R23, R12, 0x100000, R21 ;  /* 0x001000000c177824 */ /* 0x000fe400078e0215 */
[----:B------:R-:W-:Y:S02]  /*52c0*/  IMAD.MOV.U32 R15, RZ, RZ, R18 ;  /* 0x000000ffff0f7224 */ /* 0x000fe400078e0012 */
[----:B------:R-:W-:Y:S01]  /*52d0*/  IMAD.MOV.U32 R22, RZ, RZ, R20 ;  /* 0x000000ffff167224 */ /* 0x000fe200078e0014 */
[----:B------:R-:W-:Y:S06]  /*52e0*/  @!P0 BRA `(.L_x_104) ;  /* 0x0000000000348947 */ /* 0x000fec0003800000 */
[----:B------:R-:W-:Y:S01]  /*52f0*/  FSETP.GEU.AND P1, PT, |R17|, 4.2275390625, PT ;  /* 0x408748001100780b */ /* 0x000fe20003f2e200 */
[C---:B------:R-:W-:Y:S02]  /*5300*/  DADD R22, R16.reuse, +INF ;  /* 0x7ff0000010167429 */ /* 0x040fe40000000000 */
[----:B------:R-:W-:-:S08]  /*5310*/  DSETP.GEU.AND P0, PT, R16, RZ, PT ;  /* 0x000000ff1000722a */ /* 0x000fd00003f0e000 */
[----:B------:R-:W-:Y:S02]  /*5320*/  FSEL R22, R22, RZ, P0 ;  /* 0x000000ff16167208 */ /* 0x000fe40000000000 */
[----:B------:R-:W-:Y:S02]  /*5330*/  @!P1 LEA.HI R13, R12, R12, RZ, 0x1 ;  /* 0x0000000c0c0d9211 */ /* 0x000fe400078f08ff */
[----:B------:R-:W-:Y:S02]  /*5340*/  @!P1 MOV R16, RZ ;  /* 0x000000ff00109202 */ /* 0x000fe40000000f00 */
[----:B------:R-:W-:Y:S02]  /*5350*/  @!P1 SHF.R.S32.HI R13, RZ, 0x1, R13 ;  /* 0x00000001ff0d9819 */ /* 0x000fe4000001140d */
[----:B------:R-:W-:-:S03]  /*5360*/  FSEL R23, R23, RZ, P0 ;  /* 0x000000ff17177208 */ /* 0x000fc60000000000 */
[----:B------:R-:W-:Y:S02]  /*5370*/  @!P1 IMAD.IADD R12, R12, 0x1, -R13 ;  /* 0x000000010c0c9824 */ /* 0x000fe400078e0a0d */
[----:B------:R-:W-:-:S03]  /*5380*/  @!P1 IMAD R13, R13, 0x100000, R21 ;  /* 0x001000000d0d9824 */ /* 0x000fc600078e0215 */
[----:B------:R-:W-:Y:S01]  /*5390*/  @!P1 LEA R17, R12, 0x3ff00000, 0x14 ;  /* 0x3ff000000c119811 */ /* 0x000fe200078ea0ff */
[----:B------:R-:W-:-:S06]  /*53a0*/  @!P1 IMAD.MOV.U32 R12, RZ, RZ, R20 ;  /* 0x000000ffff0c9224 */ /* 0x000fcc00078e0014 */
[----:B------:R-:W-:-:S11]  /*53b0*/  @!P1 DMUL R22, R12, R16 ;  /* 0x000000100c169228 */ /* 0x000fd60000000000 */
.L_x_104:
[----:B------:R-:W-:Y:S05]  /*53c0*/  BSYNC.RECONVERGENT B4 ;  /* 0x0000000000047941 */ /* 0x000fea0003800200 */
.L_x_103:
[----:B------:R-:W-:Y:S01]  /*53d0*/  BSSY.RECONVERGENT B4, `(.L_x_105) ;  /* 0x0000005000047945 */ /* 0x000fe20003800200 */
[----:B------:R-:W-:Y:S01]  /*53e0*/  IMAD.MOV.U32 R14, RZ, RZ, R19 ;  /* 0x000000ffff0e7224 */ /* 0x000fe200078e0013 */
[----:B------:R-:W-:Y:S01]  /*53f0*/  MOV R12, 0x5420 ;  /* 0x00005420000c7802 */ /* 0x000fe20000000f00 */
[----:B------:R-:W-:-:S07]  /*5400*/  IMAD.MOV.U32 R13, RZ, RZ, 0x401c0000 ;  /* 0x401c0000ff0d7424 */ /* 0x000fce00078e00ff */
[----:B------:R-:W-:Y:S05]  /*5410*/  CALL.REL.NOINC `($_Z25CIEDE2000DifferenceKernelPfS_mPhmmPmPd$__internal_accurate_pow) ;  /* 0x0000003000247944 */ /* 0x000fea0003c00000 */
[----:B------:R-:W-:Y:S05]  /*5420*/  BSYNC.RECONVERGENT B4 ;  /* 0x0000000000047941 */ /* 0x000fea0003800200 */
.L_x_105:
        /* <DEDUP_REMOVED lines=21> */
.L_x_107:
[----:B------:R-:W-:Y:S05]  /*5580*/  BSYNC.RECONVERGENT B4 ;  /* 0x0000000000047941 */ /* 0x000fea0003800200 */
.L_x_106:
[----:B------:R-:W-:Y:S01]  /*5590*/  FSEL R14, R12, RZ, P3 ;  /* 0x000000ff0c0e7208 */ /* 0x000fe20001800000 */
[----:B------:R-:W-:Y:S01]  /*55a0*/  UMOV UR28, 0x1e900000 ;  /* 0x1e900000001c7882 */ /* 0x000fe20000000000 */
[----:B------:R-:W-:Y:S01]  /*55b0*/  FSEL R15, R13, 1.875, P3 ;  /* 0x3ff000000d0f7808 */ /* 0x000fe20001800000 */
[----:B------:R-:W-:Y:S01]  /*55c0*/  UMOV UR29, 0x41f6bcc4 ;  /* 0x41f6bcc4001d7882 */ /* 0x000fe20000000000 */
[----:B------:R-:W-:Y:S01]  /*55d0*/  IMAD.MOV.U32 R12, RZ, RZ, 0x1 ;  /* 0x00000001ff0c7424 */ /* 0x000fe200078e00ff */
        /* <DEDUP_REMOVED lines=24> */
.L_x_109:
[----:B------:R-:W-:Y:S05]  /*5760*/  BSYNC.RECONVERGENT B5 ;  /* 0x0000000000057941 */ /* 0x000fea0003800200 */
.L_x_108:
[----:B------:R-:W0:Y:S01]  /*5770*/  MUFU.RSQ64H R27, R13 ;  /* 0x0000000d001b7308 */ /* 0x000e220000001c00 */
[----:B------:R-:W-:Y:S01]  /*5780*/  VIADD R26, R13, 0xfcb00000 ;  /* 0xfcb000000d1a7836 */ /* 0x000fe20000000000 */
[----:B------:R-:W-:Y:S01]  /*5790*/  BSSY.RECONVERGENT B5, `(.L_x_110) ;  /* 0x000001c000057945 */ /* 0x000fe20003800200 */
[----:B------:R-:W-:Y:S02]  /*57a0*/  IMAD.MOV.U32 R16, RZ, RZ, 0x0 ;  /* 0x00000000ff107424 */ /* 0x000fe400078e00ff */
[----:B------:R-:W-:Y:S01]  /*57b0*/  IMAD.MOV.U32 R17, RZ, RZ, 0x3fd80000 ;  /* 0x3fd80000ff117424 */ /* 0x000fe200078e00ff */
[----:B------:R-:W-:Y:S01]  /*57c0*/  ISETP.GE.U32.AND P0, PT, R26, 0x7ca00000, PT ;  /* 0x7ca000001a00780c */ /* 0x000fe20003f06070 */
[----:B0-----:R-:W-:-:S08]  /*57d0*/  DMUL R14, R26, R26 ;  /* 0x0000001a1a0e7228 */ /* 0x001fd00000000000 */
[----:B------:R-:W-:-:S08]  /*57e0*/  DFMA R14, -R14, R12, 1 ;  /* 0x3ff000000e0e742b */ /* 0x000fd0000000010c */
[----:B------:R-:W-:Y:S02]  /*57f0*/  DFMA R16, R14, R16, 0.5 ;  /* 0x3fe000000e10742b */ /* 0x000fe40000000010 */
[----:B------:R-:W-:-:S08]  /*5800*/  DMUL R14, R26, R14 ;  /* 0x0000000e1a0e7228 */ /* 0x000fd00000000000 */
[----:B------:R-:W-:-:S08]  /*5810*/  DFMA R14, R16, R14, R26 ;  /* 0x0000000e100e722b */ /* 0x000fd0000000001a */
[----:B------:R-:W-:Y:S02]  /*5820*/  DMUL R32, R14, R12 ;  /* 0x0000000c0e207228 */ /* 0x000fe40000000000 */
[----:B------:R-:W-:Y:S01]  /*5830*/  IADD3 R21, PT, PT, R15, -0x100000, RZ ;  /* 0xfff000000f157810 */ /* 0x000fe20007ffe0ff */
[----:B------:R-:W-:-:S05]  /*5840*/  IMAD.MOV.U32 R20, RZ, RZ, R14 ;  /* 0x000000ffff147224 */ /* 0x000fca00078e000e */
[----:B------:R-:W-:-:S08]  /*5850*/  DFMA R34, R32, -R32, R12 ;  /* 0x800000202022722b */ /* 0x000fd0000000000c */
[----:B------:R-:W-:Y:S01]  /*5860*/  DFMA R28, R34, R20, R32 ;  /* 0x00000014221c722b */ /* 0x000fe20000000020 */
[----:B------:R-:W-:Y:S10]  /*5870*/  @!P0 BRA `(.L_x_111) ;  /* 0x0000000000348947 */ /* 0x000ff40003800000 */
[----:B------:R-:W-:Y:S01]  /*5880*/  IMAD.MOV.U32 R19, RZ, RZ, R12 ;  /* 0x000000ffff137224 */ /* 0x000fe200078e000c */
[----:B------:R-:W-:Y:S01]  /*5890*/  MOV R15, R32 ;  /* 0x00000020000f7202 */ /* 0x000fe20000000f00 */
[----:B------:R-:W-:Y:S02]  /*58a0*/  IMAD.MOV.U32 R20, RZ, RZ, R14 ;  /* 0x000000ffff147224 */ /* 0x000fe400078e000e */
        /* <DEDUP_REMOVED lines=10> */
.L_x_111:
[----:B------:R-:W-:Y:S05]  /*5950*/  BSYNC.RECONVERGENT B5 ;  /* 0x0000000000057941 */ /* 0x000fea0003800200 */
.L_x_110:
[----:B------:R-:W-:Y:S01]  /*5960*/  FADD R18, R4, R5 ;  /* 0x0000000504127221 */ /* 0x000fe20000000000 */
[----:B------:R-:W-:Y:S01]  /*5970*/  IMAD.MOV.U32 R12, RZ, RZ, 0x0 ;  /* 0x00000000ff0c7424 */ /* 0x000fe200078e00ff */
[----:B------:R-:W-:Y:S01]  /*5980*/  MOV R13, 0x3fe00000 ;  /* 0x3fe00000000d7802 */ /* 0x000fe20000000f00 */
[----:B------:R-:W-:Y:S01]  /*5990*/  BSSY.RECONVERGENT B4, `(.L_x_112) ;  /* 0x0000009000047945 */ /* 0x000fe20003800200 */
[----:B------:R-:W0:Y:S04]  /*59a0*/  F2F.F64.F32 R20, R18 ;  /* 0x0000001200147310 */ /* 0x000e280000201800 */
[----:B0-----:R-:W-:Y:S01]  /*59b0*/  DFMA R20, R20, R12, -50 ;  /* 0xc04900001414742b */ /* 0x001fe2000000000c */
[----:B------:R-:W-:Y:S01]  /*59c0*/  IMAD.MOV.U32 R13, RZ, RZ, 0x40000000 ;  /* 0x40000000ff0d7424 */ /* 0x000fe200078e00ff */
[----:B------:R-:W-:-:S06]  /*59d0*/  MOV R12, 0x5a20 ;  /* 0x00005a20000c7802 */ /* 0x000fcc0000000f00 */
[----:B------:R-:W-:-:S10]  /*59e0*/  DADD R16, -RZ, |R20| ;  /* 0x00000000ff107229 */ /* 0x000fd40000000514 */
[----:B------:R-:W-:Y:S02]  /*59f0*/  IMAD.MOV.U32 R15, RZ, RZ, R16 ;  /* 0x000000ffff0f7224 */ /* 0x000fe400078e0010 */
[----:B------:R-:W-:-:S07]  /*5a00*/  IMAD.MOV.U32 R14, RZ, RZ, R17 ;  /* 0x000000ffff0e7224 */ /* 0x000fce00078e0011 */
[----:B------:R-:W-:Y:S05]  /*5a10*/  CALL.REL.NOINC `($_Z25CIEDE2000DifferenceKernelPfS_mPhmmPmPd$__internal_accurate_pow) ;  /* 0x0000002800a47944 */ /* 0x000fea0003c00000 */
[----:B------:R-:W-:Y:S05]  /*5a20*/  BSYNC.RECONVERGENT B4 ;  /* 0x0000000000047941 */ /* 0x000fea0003800200 */
.L_x_112:
[C---:B------:R-:W-:Y:S01]  /*5a30*/  DADD R16, R20.reuse, 2 ;  /* 0x4000000014107429 */ /* 0x040fe20000000000 */
[----:B------:R-:W-:Y:S01]  /*5a40*/  BSSY.RECONVERGENT B4, `(.L_x_113) ;  /* 0x000000e000047945 */ /* 0x000fe20003800200 */
[C---:B------:R-:W-:Y:S02]  /*5a50*/  DSETP.NEU.AND P0, PT, R20.reuse, RZ, PT ;  /* 0x000000ff1400722a */ /* 0x040fe40003f0d000 */
[----:B------:R-:W-:-:S04]  /*5a60*/  DSETP.NEU.AND P2, PT, R20, 1, PT ;  /* 0x3ff000001400742a */ /* 0x000fc80003f4d000 */
        /* <DEDUP_REMOVED lines=11> */
.L_x_114:
[----:B------:R-:W-:Y:S05]  /*5b20*/  BSYNC.RECONVERGENT B4 ;  /* 0x0000000000047941 */ /* 0x000fea0003800200 */
.L_x_113:
[----:B------:R-:W-:Y:S01]  /*5b30*/  FSEL R32, R14, RZ, P2 ;  /* 0x000000ff0e207208 */ /* 0x000fe20001000000 */
[----:B------:R-:W-:Y:S01]  /*5b40*/  IMAD.MOV.U32 R17, RZ, RZ, 0x3fe00000 ;  /* 0x3fe00000ff117424 */ /* 0x000fe200078e00ff */
[----:B------:R-:W-:Y:S01]  /*5b50*/  FSEL R33, R15, 1.875, P2 ;  /* 0x3ff000000f217808 */ /* 0x000fe20001000000 */
[----:B------:R-:W-:Y:S01]  /*5b60*/  UMOV UR28, 0xeb851eb8 ;  /* 0xeb851eb8001c7882 */ /* 0x000fe20000000000 */
[----:B------:R-:W-:Y:S01]  /*5b70*/  MOV R16, 0x0 ;  /* 0x0000000000107802 */ /* 0x000fe20000000f00 */
[----:B------:R-:W-:Y:S01]  /*5b80*/  UMOV UR29, 0x3f8eb851 ;  /* 0x3f8eb851001d7882 */ /* 0x000fe20000000000 */
[----:B------:R-:W-:Y:S02]  /*5b90*/  BSSY.RECONVERGENT B5, `(.L_x_115) ;  /* 0x000001e000057945 */ /* 0x000fe40003800200 */
[C---:B------:R-:W-:Y:S02]  /*5ba0*/  DADD R34, R32.reuse, 20 ;  /* 0x4034000020227429 */ /* 0x040fe40000000000 */
[----:B------:R-:W-:-:S04]  /*5bb0*/  DMUL R32, R32, UR28 ;  /* 0x0000001c20207c28 */ /* 0x000fc80008000000 */
[----:B------:R-:W0:Y:S04]  /*5bc0*/  MUFU.RSQ64H R13, R35 ;  /* 0x00000023000d7308 */ /* 0x000e280000001c00 */
[----:B------:R-:W-:-:S05]  /*5bd0*/  VIADD R12, R35, 0xfcb00000 ;  /* 0xfcb00000230c7836 */ /* 0x000fca0000000000 */
[----:B------:R-:W-:Y:S01]  /*5be0*/  ISETP.GE.U32.AND P0, PT, R12, 0x7ca00000, PT ;  /* 0x7ca000000c00780c */ /* 0x000fe20003f06070 */
[----:B0-----:R-:W-:-:S08]  /*5bf0*/  DMUL R14, R12, R12 ;  /* 0x0000000c0c0e7228 */ /* 0x001fd00000000000 */
[----:B------:R-:W-:-:S08]  /*5c00*/  DFMA R14, R34, -R14, 1 ;  /* 0x3ff00000220e742b */ /* 0x000fd0000000080e */
[----:B------:R-:W-:Y:S02]  /*5c10*/  DFMA R16, R14, 0.375, R16 ;  /* 0x3fd800000e10782b */ /* 0x000fe40000000010 */
        /* <DEDUP_REMOVED lines=19> */
[----:B------:R-:W-:Y:S01]  /*5d50*/  IMAD.MOV.U32 R16, RZ, RZ, R13 ;  /* 0x000000ffff107224 */ /* 0x000fe200078e000d */
[----:B------:R-:W-:-:S07]  /*5d60*/  MOV R17, R12 ;  /* 0x0000000c00117202 */ /* 0x000fce0000000f00 */
.L_x_116:
[----:B------:R-:W-:Y:S05]  /*5d70*/  BSYNC.RECONVERGENT B5 ;  /* 0x0000000000057941 */ /* 0x000fea0003800200 */
.L_x_115:
[----:B------:R-:W0:Y:S01]  /*5d80*/  MUFU.RCP64H R13, R17 ;  /* 0x00000011000d7308 */ /* 0x000e220000001800 */
[----:B------:R-:W-:Y:S01]  /*5d90*/  IMAD.MOV.U32 R12, RZ, RZ, 0x1 ;  /* 0x00000001ff0c7424 */ /* 0x000fe200078e00ff */
[----:B------:R-:W-:Y:S01]  /*5da0*/  FSETP.GEU.AND P1, PT, |R33|, 6.5827683646048100446e-37, PT ;  /* 0x036000002100780b */ /* 0x000fe20003f2e200 */
[----:B------:R-:W-:Y:S04]  /*5db0*/  BSSY.RECONVERGENT B5, `(.L_x_117) ;  /* 0x0000014000057945 */ /* 0x000fe80003800200 */
[----:B0-----:R-:W-:-:S08]  /*5dc0*/  DFMA R14, R12, -R16, 1 ;  /* 0x3ff000000c0e742b */ /* 0x001fd00000000810 */
[----:B------:R-:W-:-:S08]  /*5dd0*/  DFMA R14, R14, R14, R14 ;  /* 0x0000000e0e0e722b */ /* 0x000fd0000000000e */
[----:B------:R-:W-:-:S08]  /*5de0*/  DFMA R14, R12, R14, R12 ;  /* 0x0000000e0c0e722b */ /* 0x000fd0000000000c */
[----:B------:R-:W-:-:S08]  /*5df0*/  DFMA R12, R14, -R16, 1 ;  /* 0x3ff000000e0c742b */ /* 0x000fd00000000810 */
[----:B------:R-:W-:-:S08]  /*5e00*/  DFMA R12, R14, R12, R14 ;  /* 0x0000000c0e0c722b */ /* 0x000fd0000000000e */
[----:B------:R-:W-:-:S08]  /*5e10*/  DMUL R26, R32, R12 ;  /* 0x0000000c201a7228 */ /* 0x000fd00000000000 */
[----:B------:R-:W-:-:S08]  /*5e20*/  DFMA R14, R26, -R16, R32 ;  /* 0x800000101a0e722b */ /* 0x000fd00000000020 */
        /* <DEDUP_REMOVED lines=10> */
[----:B------:R-:W-:Y:S01]  /*5ed0*/  IMAD.MOV.U32 R26, RZ, RZ, R13 ;  /* 0x000000ffff1a7224 */ /* 0x000fe200078e000d */
[----:B------:R-:W-:-:S07]  /*5ee0*/  MOV R27, R12 ;  /* 0x0000000c001b7202 */ /* 0x000fce0000000f00 */
.L_x_118:
[----:B------:R-:W-:Y:S05]  /*5ef0*/  BSYNC.RECONVERGENT B5 ;  /* 0x0000000000057941 */ /* 0x000fea0003800200 */
.L_x_117:
[----:B------:R-:W-:Y:S01]  /*5f00*/  UMOV UR28, 0x382d7365 ;  /* 0x382d7365001c7882 */ /* 0x000fe20000000000 */
[----:B------:R-:W-:Y:S01]  /*5f10*/  UMOV UR29, 0x3fe0c152 ;  /* 0x3fe0c152001d7882 */ /* 0x000fe20000000000 */
[----:B------:R-:W-:Y:S01]  /*5f20*/  IMAD.MOV.U32 R16, RZ, RZ, 0x70a3d70a ;  /* 0x70a3d70aff107424 */ /* 0x000fe200078e00ff */
[C---:B------:R-:W-:Y:S01]  /*5f30*/  DMUL R14, R22.reuse, UR28 ;  /* 0x0000001c160e7c28 */ /* 0x040fe20008000000 */
[----:B------:R-:W-:Y:S01]  /*5f40*/  IMAD.MOV.U32 R17, RZ, RZ, 0x3fa70a3d ;  /* 0x3fa70a3dff117424 */ /* 0x000fe200078e00ff */
[----:B------:R-:W-:Y:S06]  /*5f50*/  BSSY.RECONVERGENT B6, `(.L_x_119) ;  /* 0x0000023000067945 */ /* 0x000fec0003800200 */
[----:B------:R-:W-:Y:S01]  /*5f60*/  DFMA R14, R22, UR28, R14 ;  /* 0x0000001c160e7c2b */ /* 0x000fe2000800000e */
[----:B------:R-:W-:Y:S01]  /*5f70*/  UMOV UR28, 0xeb851eb8 ;  /* 0xeb851eb8001c7882 */ /* 0x000fe20000000000 */
[----:B------:R-:W-:-:S02]  /*5f80*/  UMOV UR29, 0x3f8eb851 ;  /* 0x3f8eb851001d7882 */ /* 0x000fc40000000000 */
[----:B------:R-:W-:Y:S01]  /*5f90*/  DMUL R12, R24, UR28 ;  /* 0x0000001c180c7c28 */ /* 0x000fe20008000000 */
[----:B------:R-:W-:Y:S01]  /*5fa0*/  UMOV UR28, 0x0 ;  /* 0x00000000001c7882 */ /* 0x000fe20000000000 */
[----:B------:R-:W-:Y:S02]  /*5fb0*/  UMOV UR29, 0x3ff00000 ;  /* 0x3ff00000001d7882 */ /* 0x000fe40000000000 */
[----:B------:R-:W-:Y:S02]  /*5fc0*/  DSETP.NEU.AND P0, PT, |R14|, +INF , PT ;  /* 0x7ff000000e00742a */ /* 0x000fe40003f0d200 */
[----:B------:R-:W-:Y:S02]  /*5fd0*/  DFMA R24, R24, R16, UR28 ;  /* 0x0000001c18187e2b */ /* 0x000fe40008000010 */
[----:B------:R-:W-:-:S10]  /*5fe0*/  DFMA R30, R30, R12, 1 ;  /* 0x3ff000001e1e742b */ /* 0x000fd4000000000c */
        /* <DEDUP_REMOVED lines=21> */
[----:B------:R-:W-:Y:S05]  /*6140*/  CALL.REL.NOINC `($_Z25CIEDE2000DifferenceKernelPfS_mPhmmPmPd$__internal_trig_reduction_slowpathd) ;  /* 0x0000002c00a47944 */ /* 0x000fea0003c00000 */
[----:B------:R-:W-:Y:S01]  /*6150*/  IMAD.MOV.U32 R32, RZ, RZ, R12 ;  /* 0x000000ffff207224 */ /* 0x000fe200078e000c */
[----:B------:R-:W-:Y:S01]  /*6160*/  MOV R35, R15 ;  /* 0x0000000f00237202 */ /* 0x000fe20000000f00 */
[----:B------:R-:W-:-:S07]  /*6170*/  IMAD.MOV.U32 R34, RZ, RZ, R14 ;  /* 0x000000ffff227224 */ /* 0x000fce00078e000e */
.L_x_120:
[----:B------:R-:W-:Y:S05]  /*6180*/  BSYNC.RECONVERGENT B6 ;  /* 0x0000000000067941 */ /* 0x000fea0003800200 */
.L_x_119:
[----:B------:R-:W-:-:S05]  /*6190*/  IMAD.SHL.U32 R12, R32, 0x40, RZ ;  /* 0x00000040200c7824 */ /* 0x000fca00078e00ff */
[----:B------:R-:W-:-:S04]  /*61a0*/  LOP3.LUT R12, R12, 0x40, RZ, 0xc0, !PT ;  /* 0x000000400c0c7812 */ /* 0x000fc800078ec0ff */
[----:B------:R-:W-:-:S05]  /*61b0*/  IADD3 R42, P0, PT, R12, UR10, RZ ;  /* 0x0000000a0c2a7c10 */ /* 0x000fca000ff1e0ff */
[----:B------:R-:W-:-:S05]  /*61c0*/  IMAD.X R43, RZ, RZ, UR11, P0 ;  /* 0x0000000bff2b7e24 */ /* 0x000fca00080e06ff */
[----:B------:R-:W2:Y:S04]  /*61d0*/  LDG.E.128.CONSTANT R12, desc[UR8][R42.64] ;  /* 0x000000082a0c7981 */ /* 0x000ea8000c1e9d00 */
[----:B------:R-:W3:Y:S04]  /*61e0*/  LDG.E.128.CONSTANT R16, desc[UR8][R42.64+0x10] ;  /* 0x000010082a107981 */ /* 0x000ee8000c1e9d00 */
[----:B------:R-:W4:Y:S01]  /*61f0*/  LDG.E.128.CONSTANT R20, desc[UR8][R42.64+0x20] ;  /* 0x000020082a147981 */ /* 0x000f22000c1e9d00 */
[----:B------:R-:W-:Y:S01]  /*6200*/  DADD R26, R26, 1 ;  /* 0x3ff000001a1a7429 */ /* 0x000fe20000000000 */
[----:B------:R-:W-:Y:S01]  /*6210*/  LOP3.LUT R33, R32, 0x1, RZ, 0xc0, !PT ;  /* 0x0000000120217812 */ /* 0x000fe200078ec0ff */
[----:B------:R-:W-:Y:S01]  /*6220*/  IMAD.MOV.U32 R38, RZ, RZ, 0x20fd8164 ;  /* 0x20fd8164ff267424 */ /* 0x000fe200078e00ff */
[----:B------:R-:W-:Y:S01]  /*6230*/  DMUL R40, R34, R34 ;  /* 0x0000002222287228 */ /* 0x000fe20000000000 */
[----:B------:R-:W-:Y:S01]  /*6240*/  IMAD.MOV.U32 R36, RZ, RZ, 0x1 ;  /* 0x00000001ff247424 */ /* 0x000fe200078e00ff */
[----:B------:R-:W-:Y:S01]  /*6250*/  ISETP.NE.U32.AND P0, PT, R33, 0x1, PT ;  /* 0x000000012100780c */ /* 0x000fe20003f05070 */
[----:B------:R-:W0:Y:S01]  /*6260*/  MUFU.RCP64H R37, R27 ;  /* 0x0000001b00257308 */ /* 0x000e220000001800 */
[----:B------:R-:W-:Y:S01]  /*6270*/  IMAD.MOV.U32 R33, RZ, RZ, 0x3da8ff83 ;  /* 0x3da8ff83ff217424 */ /* 0x000fe200078e00ff */
[----:B------:R-:W-:Y:S01]  /*6280*/  DADD R28, R28, R28 ;  /* 0x000000001c1c7229 */ /* 0x000fe2000000001c */
[----:B------:R-:W-:Y:S01]  /*6290*/  FSEL R38, R38, -8.06006814911005101289e+34, !P0 ;  /* 0xf9785eba26267808 */ /* 0x000fe20004000000 */
[----:B------:R-:W-:Y:S02]  /*62a0*/  BSSY.RECONVERGENT B5, `(.L_x_121) ;  /* 0x0000027000057945 */ /* 0x000fe40003800200 */
[----:B------:R-:W-:-:S06]  /*62b0*/  FSEL R39, -R33, 0.11223486810922622681, !P0 ;  /* 0x3de5db6521277808 */ /* 0x000fcc0004000100 */
[----:B--2---:R-:W-:Y:S02]  /*62c0*/  DFMA R38, R40, R38, R12 ;  /* 0x000000262826722b */ /* 0x004fe4000000000c */
[----:B0-----:R-:W-:-:S06]  /*62d0*/  DFMA R12, -R26, R36, 1 ;  /* 0x3ff000001a0c742b */ /* 0x001fcc0000000124 */
[----:B------:R-:W-:Y:S02]  /*62e0*/  DFMA R14, R40, R38, R14 ;  /* 0x00000026280e722b */ /* 0x000fe4000000000e */
[----:B------:R-:W-:-:S06]  /*62f0*/  DFMA R12, R12, R12, R12 ;  /* 0x0000000c0c0c722b */ /* 0x000fcc000000000c */
[----:B---3--:R-:W-:Y:S02]  /*6300*/  DFMA R14, R40, R14, R16 ;  /* 0x0000000e280e722b */ /* 0x008fe40000000010 */
[----:B------:R-:W-:Y:S01]  /*6310*/  DFMA R36, R36, R12, R36 ;  /* 0x0000000c2424722b */ /* 0x000fe20000000024 */
[----:B------:R-:W-:-:S05]  /*6320*/  FADD R12, R4, -R5 ;  /* 0x80000005040c7221 */ /* 0x000fca0000000000 */
[----:B------:R-:W-:Y:S02]  /*6330*/  DFMA R14, R40, R14, R18 ;  /* 0x0000000e280e722b */ /* 0x000fe40000000012 */
[----:B------:R-:W-:Y:S01]  /*6340*/  DFMA R4, -R26, R36, 1 ;  /* 0x3ff000001a04742b */ /* 0x000fe20000000124 */
[----:B------:R-:W0:Y:S05]  /*6350*/  F2F.F64.F32 R12, R12 ;  /* 0x0000000c000c7310 */ /* 0x000e2a0000201800 */
[----:B----4-:R-:W-:Y:S02]  /*6360*/  DFMA R14, R40, R14, R20 ;  /* 0x0000000e280e722b */ /* 0x010fe40000000014 */
[----:B------:R-:W-:-:S06]  /*6370*/  DFMA R20, R36, R4, R36 ;  /* 0x000000042414722b */ /* 0x000fcc0000000024 */
[----:B------:R-:W-:Y:S02]  /*6380*/  DFMA R14, R40, R14, R22 ;  /* 0x0000000e280e722b */ /* 0x000fe40000000016 */
[----:B0-----:R-:W-:Y:S01]  /*6390*/  DMUL R4, R12, R20 ;  /* 0x000000140c047228 */ /* 0x001fe20000000000 */
[----:B------:R-:W-:-:S05]  /*63a0*/  FSETP.GEU.AND P1, PT, |R13|, 6.5827683646048100446e-37, PT ;  /* 0x036000000d00780b */ /* 0x000fca0003f2e200 */
[----:B------:R-:W-:Y:S02]  /*63b0*/  DFMA R34, R14, R34, R34 ;  /* 0x000000220e22722b */ /* 0x000fe40000000022 */
[----:B------:R-:W-:Y:S02]  /*63c0*/  DFMA R14, R40, R14, 1 ;  /* 0x3ff00000280e742b */ /* 0x000fe4000000000e */
[----:B------:R-:W-:-:S08]  /*63d0*/  DFMA R16, -R26, R4, R12 ;  /* 0x000000041a10722b */ /* 0x000fd0000000010c */
[----:B------:R-:W-:Y:S01]  /*63e0*/  FSEL R14, R14, R34, !P0 ;  /* 0x000000220e0e7208 */ /* 0x000fe20004000000 */
[----:B------:R-:W-:Y:S01]  /*63f0*/  DFMA R20, R20, R16, R4 ;  /* 0x000000101414722b */ /* 0x000fe20000000004 */
[----:B------:R-:W-:Y:S02]  /*6400*/  FSEL R15, R15, R35, !P0 ;  /* 0x000000230f0f7208 */ /* 0x000fe40004000000 */
[----:B------:R-:W-:-:S04]  /*6410*/  LOP3.LUT P0, RZ, R32, 0x2, RZ, 0xc0, !PT ;  /* 0x0000000220ff7812 */ /* 0x000fc8000780c0ff */
[----:B------:R-:W-:-:S03]  /*6420*/  DADD R4, RZ, -R14 ;  /* 0x00000000ff047229 */ /* 0x000fc6000000080e */
[----:B------:R-:W-:-:S07]  /*6430*/  FFMA R16, RZ, R27, R21 ;  /* 0x0000001bff107223 */ /* 0x000fce0000000015 */
[----:B------:R-:W-:Y:S02]  /*6440*/  FSEL R4, R14, R4, !P0 ;  /* 0x000000040e047208 */ /* 0x000fe40004000000 */
[----:B------:R-:W-:Y:S02]  /*6450*/  FSEL R5, R15, R5, !P0 ;  /* 0x000000050f057208 */ /* 0x000fe40004000000 */
[----:B------:R-:W-:-:S04]  /*6460*/  FSETP.GT.AND P0, PT, |R16|, 1.469367938527859385e-39, PT ;  /* 0x001000001000780b */ /* 0x000fc80003f04200 */
[----:B------:R-:W-:-:S09]  /*6470*/  DMUL R4, R28, -R4 ;  /* 0x800000041c047228 */ /* 0x000fd20000000000 */
[----:B------:R-:W-:Y:S05]  /*6480*/  @P0 BRA P1, `(.L_x_122) ;  /* 0x0000000000200947 */ /* 0x000fea0000800000 */
[----:B------:R-:W-:Y:S01]  /*6490*/  IMAD.MOV.U32 R19, RZ, RZ, R12 ;  /* 0x000000ffff137224 */ /* 0x000fe200078e000c */
[----:B------:R-:W-:Y:S01]  /*64a0*/  MOV R20, R13 ;  /* 0x0000000d00147202 */ /* 0x000fe20000000f00 */
[----:B------:R-:W-:Y:S01]  /*64b0*/  IMAD.MOV.U32 R13, RZ, RZ, R26 ;  /* 0x000000ffff0d7224 */ /* 0x000fe200078e001a */
[----:B------:R-:W-:Y:S01]  /*64c0*/  MOV R18, 0x64f0 ;  /* 0x000064f000127802 */ /* 0x000fe20000000f00 */
[----:B------:R-:W-:-:S07]  /*64d0*/  IMAD.MOV.U32 R12, RZ, RZ, R27 ;  /* 0x000000ffff0c7224 */ /* 0x000fce00078e001b */
[----:B------:R-:W-:Y:S05]  /*64e0*/  CALL.REL.NOINC `($__internal_0_$__cuda_sm20_div_rn_f64_full) ;  /* 0x0000000c00747944 */ /* 0x000fea0003c00000 */
[----:B------:R-:W-:Y:S02]  /*64f0*/  IMAD.MOV.U32 R20, RZ, RZ, R13 ;  /* 0x000000ffff147224 */ /* 0x000fe400078e000d */
[----:B------:R-:W-:-:S07]  /*6500*/  IMAD.MOV.U32 R21, RZ, RZ, R12 ;  /* 0x000000ffff157224 */ /* 0x000fce00078e000c */
.L_x_122:
[----:B------:R-:W-:Y:S05]  /*6510*/  BSYNC.RECONVERGENT B5 ;  /* 0x0000000000057941 */ /* 0x000fea0003800200 */
.L_x_121:
[----:B------:R-:W-:Y:S01]  /*6520*/  DADD R16, -RZ, |R20| ;  /* 0x00000000ff107229 */ /* 0x000fe20000000514 */
[----:B------:R-:W-:Y:S01]  /*6530*/  BSSY.RECONVERGENT B4, `(.L_x_123) ;  /* 0x0000006000047945 */ /* 0x000fe20003800200 */
[----:B------:R-:W-:Y:S01]  /*6540*/  IMAD.MOV.U32 R13, RZ, RZ, 0x40000000 ;  /* 0x40000000ff0d7424 */ /* 0x000fe200078e00ff */
[----:B------:R-:W-:-:S07]  /*6550*/  MOV R12, 0x6590 ;  /* 0x00006590000c7802 */ /* 0x000fce0000000f00 */
[----:B------:R-:W-:Y:S01]  /*6560*/  IMAD.MOV.U32 R15, RZ, RZ, R16 ;  /* 0x000000ffff0f7224 */ /* 0x000fe200078e0010 */
[----:B------:R-:W-:-:S07]  /*6570*/  MOV R14, R17 ;  /* 0x00000011000e7202 */ /* 0x000fce0000000f00 */
[----:B------:R-:W-:Y:S05]  /*6580*/  CALL.REL.NOINC `($_Z25CIEDE2000DifferenceKernelPfS_mPhmmPmPd$__internal_accurate_pow) ;  /* 0x0000001c00c87944 */ /* 0x000fea0003c00000 */
[----:B------:R-:W-:Y:S05]  /*6590*/  BSYNC.RECONVERGENT B4 ;  /* 0x0000000000047941 */ /* 0x000fea0003800200 */
.L_x_123:
[----:B------:R-:W0:Y:S01]  /*65a0*/  MUFU.RCP64H R17, R25 ;  /* 0x0000001900117308 */ /* 0x000e220000001800 */
[----:B------:R-:W-:Y:S01]  /*65b0*/  IMAD.MOV.U32 R16, RZ, RZ, 0x1 ;  /* 0x00000001ff107424 */ /* 0x000fe200078e00ff */
[C---:B------:R-:W-:Y:S01]  /*65c0*/  DSETP.NEU.AND P3, PT, R20.reuse, RZ, PT ;  /* 0x000000ff1400722a */ /* 0x040fe20003f6d000 */
[----:B------:R-:W-:Y:S01]  /*65d0*/  BSSY.RECONVERGENT B4, `(.L_x_124) ;  /* 0x000001a000047945 */ /* 0x000fe20003800200 */
[----:B------:R-:W-:-:S04]  /*65e0*/  DSETP.NEU.AND P1, PT, R20, 1, PT ;  /* 0x3ff000001400742a */ /* 0x000fc80003f2d000 */
[----:B------:R-:W-:Y:S02]  /*65f0*/  FSEL R14, R14, RZ, P3 ;  /* 0x000000ff0e0e7208 */ /* 0x000fe40001800000 */
[----:B------:R-:W-:Y:S01]  /*6600*/  FSEL R15, R13, RZ, P3 ;  /* 0x000000ff0d0f7208 */ /* 0x000fe20001800000 */
[----:B0-----:R-:W-:-:S08]  /*6610*/  DFMA R18, -R24, R16, 1 ;  /* 0x3ff000001812742b */ /* 0x001fd00000000110 */
[----:B------:R-:W-:-:S08]  /*6620*/  DFMA R18, R18, R18, R18 ;  /* 0x000000121212722b */ /* 0x000fd00000000012 */
[----:B------:R-:W-:Y:S02]  /*6630*/  DFMA R18, R16, R18, R16 ;  /* 0x000000121012722b */ /* 0x000fe40000000010 */
[----:B------:R-:W-:Y:S02]  /*6640*/  DADD R16, R6, -R10 ;  /* 0x0000000006107229 */ /* 0x000fe4000000080a */
[----:B------:R-:W-:-:S04]  /*6650*/  DADD R6, R20, 2 ;  /* 0x4000000014067429 */ /* 0x000fc80000000000 */
[----:B------:R-:W-:-:S04]  /*6660*/  DFMA R22, -R24, R18, 1 ;  /* 0x3ff000001816742b */ /* 0x000fc80000000112 */
[----:B------:R-:W-:Y:S02]  /*6670*/  FSETP.GEU.AND P2, PT, |R17|, 6.5827683646048100446e-37, PT ;  /* 0x036000001100780b */ /* 0x000fe40003f4e200 */
[----:B------:R-:W-:Y:S02]  /*6680*/  LOP3.LUT R6, R7, 0x7ff00000, RZ, 0xc0, !PT ;  /* 0x7ff0000007067812 */ /* 0x000fe400078ec0ff */
[----:B------:R-:W-:Y:S02]  /*6690*/  DFMA R22, R18, R22, R18 ;  /* 0x000000161216722b */ /* 0x000fe40000000012 */
[----:B------:R-:W-:-:S06]  /*66a0*/  ISETP.NE.AND P4, PT, R6, 0x7ff00000, PT ;  /* 0x7ff000000600780c */ /* 0x000fcc0003f85270 */
[----:B------:R-:W-:-:S08]  /*66b0*/  DMUL R10, R16, R22 ;  /* 0x00000016100a7228 */ /* 0x000fd00000000000 */
[----:B------:R-:W-:-:S08]  /*66c0*/  DFMA R18, -R24, R10, R16 ;  /* 0x0000000a1812722b */ /* 0x000fd00000000110 */
[----:B------:R-:W-:-:S10]  /*66d0*/  DFMA R10, R22, R18, R10 ;  /* 0x00000012160a722b */ /* 0x000fd4000000000a */
[----:B------:R-:W-:-:S05]  /*66e0*/  FFMA R7, RZ, R25, R11 ;  /* 0x00000019ff077223 */ /* 0x000fca000000000b */
[----:B------:R-:W-:Y:S01]  /*66f0*/  FSETP.GT.AND P0, PT, |R7|, 1.469367938527859385e-39, PT ;  /* 0x001000000700780b */ /* 0x000fe20003f04200 */
[----:B------:R-:W-:-:S12]  /*6700*/  @P4 BRA `(.L_x_125) ;  /* 0x0000000000184947 */ /* 0x000fd80003800000 */
[----:B------:R-:W-:-:S14]  /*6710*/  DSETP.NAN.AND P3, PT, R20, R20, PT ;  /* 0x000000141400722a */ /* 0x000fdc0003f68000 */
[----:B------:R-:W-:Y:S01]  /*6720*/  @P3 DADD R14, R20, 2 ;  /* 0x40000000140e3429 */ /* 0x000fe20000000000 */
[----:B------:R-:W-:Y:S10]  /*6730*/  @P3 BRA `(.L_x_125) ;  /* 0x00000000000c3947 */ /* 0x000ff40003800000 */
[----:B------:R-:W-:-:S14]  /*6740*/  DSETP.NEU.AND P3, PT, |R20|, +INF , PT ;  /* 0x7ff000001400742a */ /* 0x000fdc0003f6d200 */
[----:B------:R-:W-:Y:S02]  /*6750*/  @!P3 IMAD.MOV.U32 R14, RZ, RZ, 0x0 ;  /* 0x00000000ff0eb424 */ /* 0x000fe400078e00ff */
[----:B------:R-:W-:-:S07]  /*6760*/  @!P3 IMAD.MOV.U32 R15, RZ, RZ, 0x7ff00000 ;  /* 0x7ff00000ff0fb424 */ /* 0x000fce00078e00ff */
.L_x_125:
[----:B------:R-:W-:Y:S05]  /*6770*/  BSYNC.RECONVERGENT B4 ;  /* 0x0000000000047941 */ /* 0x000fea0003800200 */
.L_x_124:
[----:B------:R-:W-:Y:S01]  /*6780*/  BSSY.RECONVERGENT B5, `(.L_x_126) ;  /* 0x000000c000057945 */ /* 0x000fe20003800200 */
[----:B------:R-:W-:Y:S02]  /*6790*/  FSEL R6, R14, RZ, P1 ;  /* 0x000000ff0e067208 */ /* 0x000fe40000800000 */
[----:B------:R-:W-:Y:S01]  /*67a0*/  FSEL R7, R15, 1.875, P1 ;  /* 0x3ff000000f077808 */ /* 0x000fe20000800000 */
[----:B------:R-:W-:Y:S06]  /*67b0*/  @P0 BRA P2, `(.L_x_127) ;  /* 0x0000000000200947 */ /* 0x000fec0001000000 */
        /* <DEDUP_REMOVED lines=8> */
.L_x_127:
[----:B------:R-:W-:Y:S05]  /*6840*/  BSYNC.RECONVERGENT B5 ;  /* 0x0000000000057941 */ /* 0x000fea0003800200 */
.L_x_126:
[----:B------:R-:W-:Y:S01]  /*6850*/  DADD R16, -RZ, |R10| ;  /* 0x00000000ff107229 */ /* 0x000fe2000000050a */
[----:B------:R-:W-:Y:S01]  /*6860*/  BSSY.RECONVERGENT B4, `(.L_x_128) ;  /* 0x0000006000047945 */ /* 0x000fe20003800200 */
[----:B------:R-:W-:Y:S01]  /*6870*/  IMAD.MOV.U32 R13, RZ, RZ, 0x40000000 ;  /* 0x40000000ff0d7424 */ /* 0x000fe200078e00ff */
[----:B------:R-:W-:-:S07]  /*6880*/  MOV R12, 0x68c0 ;  /* 0x000068c0000c7802 */ /* 0x000fce0000000f00 */
[----:B------:R-:W-:Y:S02]  /*6890*/  IMAD.MOV.U32 R15, RZ, RZ, R16 ;  /* 0x000000ffff0f7224 */ /* 0x000fe400078e0010 */
[----:B------:R-:W-:-:S07]  /*68a0*/  IMAD.MOV.U32 R14, RZ, RZ, R17 ;  /* 0x000000ffff0e7224 */ /* 0x000fce00078e0011 */
[----:B------:R-:W-:Y:S05]  /*68b0*/  CALL.REL.NOINC `($_Z25CIEDE2000DifferenceKernelPfS_mPhmmPmPd$__internal_accurate_pow) ;  /* 0x0000001800fc7944 */ /* 0x000fea0003c00000 */
[----:B------:R-:W-:Y:S05]  /*68c0*/  BSYNC.RECONVERGENT B4 ;  /* 0x0000000000047941 */ /* 0x000fea0003800200 */
.L_x_128:
        /* <DEDUP_REMOVED lines=9> */
[----:B------:R-:W-:-:S08]  /*6960*/  DFMA R18, R16, R18, R16 ;  /* 0x000000121012722b */ /* 0x000fd00000000010 */
[----:B------:R-:W-:-:S08]  /*6970*/  DFMA R16, -R30, R18, 1 ;  /* 0x3ff000001e10742b */ /* 0x000fd00000000112 */
[----:B------:R-:W-:Y:S02]  /*6980*/  DFMA R18, R18, R16, R18 ;  /* 0x000000101212722b */ /* 0x000fe40000000012 */
[----:B------:R-:W-:-:S06]  /*6990*/  DADD R16, R10, 2 ;  /* 0x400000000a107429 */ /* 0x000fcc0000000000 */
[----:B------:R-:W-:-:S04]  /*69a0*/  DMUL R20, R8, R18 ;  /* 0x0000001208147228 */ /* 0x000fc80000000000 */
[----:B------:R-:W-:-:S04]  /*69b0*/  LOP3.LUT R16, R17, 0x7ff00000, RZ, 0xc0, !PT ;  /* 0x7ff0000011107812 */ /* 0x000fc800078ec0ff */
[----:B------:R-:W-:Y:S01]  /*69c0*/  DFMA R22, -R30, R20, R8 ;  /* 0x000000141e16722b */ /* 0x000fe20000000108 */
[----:B------:R-:W-:-:S07]  /*69d0*/  ISETP.NE.AND P1, PT, R16, 0x7ff00000, PT ;  /* 0x7ff000001000780c */ /* 0x000fce0003f25270 */
[----:B------:R-:W-:-:S10]  /*69e0*/  DFMA R20, R18, R22, R20 ;  /* 0x000000161214722b */ /* 0x000fd40000000014 */
[----:B------:R-:W-:Y:S01]  /*69f0*/  FFMA R16, RZ, R31, R21 ;  /* 0x0000001fff107223 */ /* 0x000fe20000000015 */
[----:B------:R-:W-:Y:S06]  /*6a00*/  @P1 BRA `(.L_x_130) ;  /* 0x0000000000181947 */ /* 0x000fec0003800000 */
[----:B------:R-:W-:-:S14]  /*6a10*/  DSETP.NAN.AND P0, PT, R10, R10, PT ;  /* 0x0000000a0a00722a */ /* 0x000fdc0003f08000 */
[----:B------:R-:W-:Y:S01]  /*6a20*/  @P0 DADD R14, R10, 2 ;  /* 0x400000000a0e0429 */ /* 0x000fe20000000000 */
[----:B------:R-:W-:Y:S10]  /*6a30*/  @P0 BRA `(.L_x_130) ;  /* 0x00000000000c0947 */ /* 0x000ff40003800000 */
[----:B------:R-:W-:-:S14]  /*6a40*/  DSETP.NEU.AND P0, PT, |R10|, +INF , PT ;  /* 0x7ff000000a00742a */ /* 0x000fdc0003f0d200 */
[----:B------:R-:W-:Y:S01]  /*6a50*/  @!P0 MOV R14, 0x0 ;  /* 0x00000000000e8802 */ /* 0x000fe20000000f00 */
[----:B------:R-:W-:-:S07]  /*6a60*/  @!P0 IMAD.MOV.U32 R15, RZ, RZ, 0x7ff00000 ;  /* 0x7ff00000ff0f8424 */ /* 0x000fce00078e00ff */
.L_x_130:
[----:B------:R-:W-:Y:S05]  /*6a70*/  BSYNC.RECONVERGENT B4 ;  /* 0x0000000000047941 */ /* 0x000fea0003800200 */
.L_x_129:
[----:B------:R-:W-:Y:S01]  /*6a80*/  FSETP.GT.AND P0, PT, |R16|, 1.469367938527859385e-39, PT ;  /* 0x001000001000780b */ /* 0x000fe20003f04200 */
[----:B------:R-:W-:Y:S01]  /*6a90*/  BSSY.RECONVERGENT B5, `(.L_x_131) ;  /* 0x000000e000057945 */ /* 0x000fe20003800200 */
[----:B------:R-:W-:Y:S02]  /*6aa0*/  FSETP.GEU.AND P1, PT, |R9|, 6.5827683646048100446e-37, PT ;  /* 0x036000000900780b */ /* 0x000fe40003f2e200 */
[----:B------:R-:W-:Y:S02]  /*6ab0*/  FSEL R12, R14, RZ, P2 ;  /* 0x000000ff0e0c7208 */ /* 0x000fe40001000000 */
[----:B------:R-:W-:-:S06]  /*6ac0*/  FSEL R13, R15, 1.875, P2 ;  /* 0x3ff000000f0d7808 */ /* 0x000fcc0001000000 */
[----:B------:R-:W-:-:S03]  /*6ad0*/  DADD R6, R6, R12 ;  /* 0x0000000006067229 */ /* 0x000fc6000000000c */
[----:B------:R-:W-:Y:S08]  /*6ae0*/  @P0 BRA P1, `(.L_x_132) ;  /* 0x0000000000200947 */ /* 0x000ff00000800000 */
        /* <DEDUP_REMOVED lines=8> */
.L_x_132:
[----:B------:R-:W-:Y:S05]  /*6b70*/  BSYNC.RECONVERGENT B5 ;  /* 0x0000000000057941 */ /* 0x000fea0003800200 */
.L_x_131:
        /* <DEDUP_REMOVED lines=8> */
.L_x_133:
        /* <DEDUP_REMOVED lines=15> */
.L_x_135:
[----:B------:R-:W-:Y:S05]  /*6cf0*/  BSYNC.RECONVERGENT B4 ;  /* 0x0000000000047941 */ /* 0x000fea0003800200 */
.L_x_134:
[----:B------:R-:W-:Y:S01]  /*6d00*/  LOP3.LUT R3, R2, UR7, RZ, 0xfc, !PT ;  /* 0x0000000702037c12 */ /* 0x000fe2000f8efcff */
[----:B------:R-:W-:Y:S01]  /*6d10*/  DMUL R4, R4, R10 ;  /* 0x0000000a04047228 */ /* 0x000fe20000000000 */
[----:B------:R-:W-:Y:S01]  /*6d20*/  FSEL R8, R14, RZ, P2 ;  /* 0x000000ff0e087208 */ /* 0x000fe20001000000 */
[----:B------:R-:W-:Y:S01]  /*6d30*/  BSSY.RECONVERGENT B4, `(.L_x_136) ;  /* 0x0000021000047945 */ /* 0x000fe20003800200 */
[----:B------:R-:W-:Y:S02]  /*6d40*/  FSEL R9, R15, 1.875, P2 ;  /* 0x3ff000000f097808 */ /* 0x000fe40001000000 */
[----:B------:R-:W-:-:S04]  /*6d50*/  ISETP.NE.U32.AND P0, PT, R3, RZ, PT ;  /* 0x000000ff0300720c */ /* 0x000fc80003f05070 */
[----:B------:R-:W-:-:S08]  /*6d60*/  DADD R6, R6, R8 ;  /* 0x0000000006067229 */ /* 0x000fd00000000008 */
[----:B------:R-:W-:Y:S01]  /*6d70*/  DFMA R6, R4, R20, R6 ;  /* 0x000000140406722b */ /* 0x000fe20000000006 */
[----:B------:R-:W-:Y:S10]  /*6d80*/  @P0 BRA `(.L_x_137) ;  /* 0x0000000000500947 */ /* 0x000ff40003800000 */
[----:B------:R-:W0:Y:S01]  /*6d90*/  I2F.U32.RP R3, UR24 ;  /* 0x0000001800037d06 */ /* 0x000e220008209000 */
[----:B------:R-:W-:Y:S01]  /*6da0*/  ISETP.NE.U32.AND P2, PT, RZ, UR24, PT ;  /* 0x00000018ff007c0c */ /* 0x000fe2000bf45070 */
[----:B------:R-:W-:-:S06]  /*6db0*/  IMAD.MOV.U32 R11, RZ, RZ, RZ ;  /* 0x000000ffff0b7224 */ /* 0x000fcc00078e00ff */
[----:B0-----:R-:W0:Y:S02]  /*6dc0*/  MUFU.RCP R3, R3 ;  /* 0x0000000300037308 */ /* 0x001e240000001000 */
[----:B0-----:R-:W-:-:S06]  /*6dd0*/  VIADD R4, R3, 0xffffffe ;  /* 0x0ffffffe03047836 */ /* 0x001fcc0000000000 */
[----:B------:R0:W1:Y:S02]  /*6de0*/  F2I.FTZ.U32.TRUNC.NTZ R5, R4 ;  /* 0x0000000400057305 */ /* 0x000064000021f000 */
[----:B0-----:R-:W-:Y:S01]  /*6df0*/  IMAD.MOV.U32 R4, RZ, RZ, RZ ;  /* 0x000000ffff047224 */ /* 0x001fe200078e00ff */
[----:B-1----:R-:W-:-:S05]  /*6e00*/  IADD3 R9, PT, PT, RZ, -R5, RZ ;  /* 0x80000005ff097210 */ /* 0x002fca0007ffe0ff */
        /* <DEDUP_REMOVED lines=12> */
.L_x_137:
[----:B------:R-:W0:Y:S01]  /*6ed0*/  LDCU.64 UR28, c[0x0][0x3a8] ;  /* 0x00007500ff1c77ac */ /* 0x000e220008000a00 */
[----:B------:R-:W-:Y:S01]  /*6ee0*/  MOV R9, R0 ;  /* 0x0000000000097202 */ /* 0x000fe20000000f00 */
[----:B------:R-:W-:Y:S01]  /*6ef0*/  IMAD.MOV.U32 R11, RZ, RZ, R2 ;  /* 0x000000ffff0b7224 */ /* 0x000fe200078e0002 */
[----:B------:R-:W-:Y:S01]  /*6f00*/  MOV R8, 0x6f40 ;  /* 0x00006f4000087802 */ /* 0x000fe20000000f00 */
[----:B0-----:R-:W-:Y:S02]  /*6f10*/  IMAD.U32 R10, RZ, RZ, UR28 ;  /* 0x0000001cff0a7e24 */ /* 0x001fe4000f8e00ff */
[----:B------:R-:W-:-:S07]  /*6f20*/  IMAD.U32 R3, RZ, RZ, UR29 ;  /* 0x0000001dff037e24 */ /* 0x000fce000f8e00ff */
[----:B------:R-:W-:Y:S05]  /*6f30*/  CALL.REL.NOINC `($__internal_1_$__cuda_sm20_div_u64) ;  /* 0x0000000800747944 */ /* 0x000fea0003c00000 */
.L_x_138:
[----:B------:R-:W-:Y:S05]  /*6f40*/  BSYNC.RECONVERGENT B4 ;  /* 0x0000000000047941 */ /* 0x000fea0003800200 */
.L_x_136:
[----:B------:R-:W0:Y:S01]  /*6f50*/  MUFU.RSQ64H R9, R7 ;  /* 0x0000000700097308 */ /* 0x000e220000001c00 */
[----:B------:R-:W-:Y:S01]  /*6f60*/  VIADD R8, R7, 0xfcb00000 ;  /* 0xfcb0000007087836 */ /* 0x000fe20000000000 */
[----:B------:R-:W-:Y:S01]  /*6f70*/  BSSY.RECONVERGENT B5, `(.L_x_139) ;  /* 0x000001f000057945 */ /* 0x000fe20003800200 */
[----:B------:R-:W-:Y:S02]  /*6f80*/  IMAD.MOV.U32 R12, RZ, RZ, 0x0 ;  /* 0x00000000ff0c7424 */ /* 0x000fe400078e00ff */
[----:B------:R-:W-:Y:S01]  /*6f90*/  IMAD.MOV.U32 R13, RZ, RZ, 0x3fd80000 ;  /* 0x3fd80000ff0d7424 */ /* 0x000fe200078e00ff */
[----:B------:R-:W-:Y:S01]  /*6fa0*/  ISETP.GE.U32.AND P0, PT, R8, 0x7ca00000, PT ;  /* 0x7ca000000800780c */ /* 0x000fe20003f06070 */
[----:B0-----:R-:W-:-:S08]  /*6fb0*/  DMUL R4, R8, R8 ;  /* 0x0000000808047228 */ /* 0x001fd00000000000 */
[----:B------:R-:W-:-:S08]  /*6fc0*/  DFMA R4, R6, -R4, 1 ;  /* 0x3ff000000604742b */ /* 0x000fd00000000804 */
[----:B------:R-:W-:Y:S02]  /*6fd0*/  DFMA R12, R4, R12, 0.5 ;  /* 0x3fe00000040c742b */ /* 0x000fe4000000000c */
[----:B------:R-:W-:-:S08]  /*6fe0*/  DMUL R4, R8, R4 ;  /* 0x0000000408047228 */ /* 0x000fd00000000000 */
[----:B------:R-:W-:Y:S01]  /*6ff0*/  DFMA R14, R12, R4, R8 ;  /* 0x000000040c0e722b */ /* 0x000fe20000000008 */
[----:B------:R-:W-:-:S04]  /*7000*/  LEA R4, P1, R10, UR14, 0x3 ;  /* 0x0000000e0a047c11 */ /* 0x000fc8000f8218ff */
[----:B------:R-:W-:-:S03]  /*7010*/  LEA.HI.X R5, R10, UR15, R11, 0x3, P1 ;  /* 0x0000000f0a057c11 */ /* 0x000fc600088f1c0b */
        /* <DEDUP_REMOVED lines=14> */
[----:B------:R-:W-:Y:S02]  /*7100*/  IMAD.MOV.U32 R14, RZ, RZ, R23 ;  /* 0x000000ffff0e7224 */ /* 0x000fe400078e0017 */
[----:B------:R-:W-:-:S07]  /*7110*/  IMAD.MOV.U32 R13, RZ, RZ, R8 ;  /* 0x000000ffff0d7224 */ /* 0x000fce00078e0008 */
[----:B------:R-:W-:Y:S05]  /*7120*/  CALL.REL.NOINC `($__internal_2_$__cuda_sm20_dsqrt_rn_f64_mediumpath_v1) ;  /* 0x0000000c000c7944 */ /* 0x000fea0003c00000 */
[----:B------:R-:W-:-:S04]  /*7130*/  LOP3.LUT R13, R13, R12, RZ, 0x3c, !PT ;  /* 0x0000000c0d0d7212 */ /* 0x000fc800078e3cff */
[----:B------:R-:W-:-:S04]  /*7140*/  LOP3.LUT R12, R13, R12, RZ, 0x3c, !PT ;  /* 0x0000000c0d0c7212 */ /* 0x000fc800078e3cff */
[----:B------:R-:W-:-:S07]  /*7150*/  LOP3.LUT R13, R13, R12, RZ, 0x3c, !PT ;  /* 0x0000000c0d0d7212 */ /* 0x000fce00078e3cff */
.L_x_140:
[----:B------:R-:W-:Y:S05]  /*7160*/  BSYNC.RECONVERGENT B5 ;  /* 0x0000000000057941 */ /* 0x000fea0003800200 */
.L_x_139:
[----:B------:R1:W-:Y:S02]  /*7170*/  STG.E.64 desc[UR8][R4.64], R12 ;  /* 0x0000000c04007986 */ /* 0x0003e4000c101b08 */
.L_x_37:
[----:B------:R-:W-:Y:S05]  /*7180*/  BSYNC.RECONVERGENT B2 ;  /* 0x0000000000027941 */ /* 0x000fea0003800200 */
.L_x_30:
[----:B------:R-:W4:Y:S01]  /*7190*/  LDCU UR5, c[0x0][0x360] ;  /* 0x00006c00ff0577ac */ /* 0x000f220008000800 */
[----:B0-23--:R-:W0:Y:S01]  /*71a0*/  LDC.64 R6, c[0x0][0x3a8] ;  /* 0x0000ea00ff067b82 */ /* 0x00de220000000a00 */
[----:B-1----:R-:W-:Y:S01]  /*71b0*/  IMAD.MOV.U32 R4, RZ, RZ, R0 ;  /* 0x000000ffff047224 */ /* 0x002fe200078e0000 */
[----:B------:R-:W4:Y:S01]  /*71c0*/  LDCU UR6, c[0x0][0x370] ;  /* 0x00006e00ff0677ac */ /* 0x000f220008000800 */
[----:B------:R-:W-:Y:S01]  /*71d0*/  IMAD.MOV.U32 R5, RZ, RZ, R2 ;  /* 0x000000ffff057224 */ /* 0x000fe200078e0002 */
[----:B------:R-:W-:Y:S02]  /*71e0*/  UIMAD.WIDE.U32 UR28, UR12, UR16, URZ ;  /* 0x000000100c1c72a5 */ /* 0x000fe4000f8e00ff */
[----:B----4-:R-:W-:Y:S02]  /*71f0*/  UIMAD UR5, UR5, UR6, URZ ;  /* 0x00000006050572a4 */ /* 0x010fe4000f8e02ff */
[----:B------:R-:W-:-:S04]  /*7200*/  UIMAD UR6, UR4, UR16, URZ ;  /* 0x00000010040672a4 */ /* 0x000fc8000f8e02ff */
[----:B------:R-:W-:Y:S01]  /*7210*/  UIMAD UR6, UR12, UR17, UR6 ;  /* 0x000000110c0672a4 */ /* 0x000fe2000f8e0206 */
[----:B0-----:R-:W-:-:S03]  /*7220*/  IMAD.WIDE.U32 R4, R6, UR5, R4 ;  /* 0x0000000506047c25 */ /* 0x001fc6000f8e0004 */
[----:B------:R-:W-:Y:S01]  /*7230*/  UIADD3 UR6, UPT, UPT, UR29, UR6, URZ ;  /* 0x000000061d067290 */ /* 0x000fe2000fffe0ff */
[----:B------:R-:W-:Y:S01]  /*7240*/  IMAD R2, R7, UR5, R5 ;  /* 0x0000000507027c24 */ /* 0x000fe2000f8e0205 */
[----:B------:R-:W-:Y:S01]  /*7250*/  ISETP.GE.U32.AND P0, PT, R4, UR28, PT ;  /* 0x0000001c04007c0c */ /* 0x000fe2000bf06070 */
[----:B------:R-:W-:-:S03]  /*7260*/  IMAD.MOV.U32 R0, RZ, RZ, R4 ;  /* 0x000000ffff007224 */ /* 0x000fc600078e0004 */
[----:B------:R-:W-:-:S13]  /*7270*/  ISETP.GE.U32.AND.EX P0, PT, R2, UR6, PT, P0 ;  /* 0x0000000602007c0c */ /* 0x000fda000bf06100 */
[----:B------:R-:W-:Y:S05]  /*7280*/  @!P0 BRA `(.L_x_141) ;  /* 0xffffff8c00f88947 */ /* 0x000fea000383ffff */
[----:B------:R-:W-:Y:S05]  /*7290*/  BSYNC.RECONVERGENT B0 ;  /* 0x0000000000007941 */ /* 0x000fea0003800200 */
.L_x_20:
[----:B------:R-:W-:Y:S05]  /*72a0*/  WARPSYNC.ALL ;  /* 0x0000000000007948 */ /* 0x000fea0003800000 */
[----:B------:R-:W-:Y:S05]  /*72b0*/  EXIT ;  /* 0x000000000000794d */ /* 0x000fea0003800000 */
        .weak           $__internal_0_$__cuda_sm20_div_rn_f64_full
        .type           $__internal_0_$__cuda_sm20_div_rn_f64_full,@function
        .size           $__internal_0_$__cuda_sm20_div_rn_f64_full,($__internal_1_$__cuda_sm20_div_u64 - $__internal_0_$__cuda_sm20_div_rn_f64_full)
$__internal_0_$__cuda_sm20_div_rn_f64_full:
[C---:B------:R-:W-:Y:S01]  /*72c0*/  FSETP.GEU.AND P0, PT, |R12|.reuse, 1.469367938527859385e-39, PT ;  /* 0x001000000c00780b */ /* 0x040fe20003f0e200 */
[----:B------:R-:W-:Y:S01]  /*72d0*/  IMAD.MOV.U32 R15, RZ, RZ, R12 ;  /* 0x000000ffff0f7224 */ /* 0x000fe200078e000c */
[----:B------:R-:W-:Y:S01]  /*72e0*/  LOP3.LUT R16, R12, 0x800fffff, RZ, 0xc0, !PT ;  /* 0x800fffff0c107812 */ /* 0x000fe200078ec0ff */
[----:B------:R-:W-:Y:S01]  /*72f0*/  IMAD.MOV.U32 R33, RZ, RZ, R20 ;  /* 0x000000ffff217224 */ /* 0x000fe200078e0014 */
[----:B------:R-:W-:Y:S01]  /*7300*/  MOV R14, R13 ;  /* 0x0000000d000e7202 */ /* 0x000fe20000000f00 */
[----:B------:R-:W-:Y:S01]  /*7310*/  IMAD.MOV.U32 R38, RZ, RZ, 0x1 ;  /* 0x00000001ff267424 */ /* 0x000fe200078e00ff */
[----:B------:R-:W-:Y:S01]  /*7320*/  LOP3.LUT R17, R16, 0x3ff00000, RZ, 0xfc, !PT ;  /* 0x3ff0000010117812 */ /* 0x000fe200078efcff */
[----:B------:R-:W-:Y:S01]  /*7330*/  IMAD.MOV.U32 R16, RZ, RZ, R13 ;  /* 0x000000ffff107224 */ /* 0x000fe200078e000d */
[C---:B------:R-:W-:Y:S01]  /*7340*/  FSETP.GEU.AND P3, PT, |R33|.reuse, 1.469367938527859385e-39, PT ;  /* 0x001000002100780b */ /* 0x040fe20003f6e200 */
[----:B------:R-:W-:Y:S01]  /*7350*/  IMAD.MOV.U32 R32, RZ, RZ, R19 ;  /* 0x000000ffff207224 */ /* 0x000fe200078e0013 */
[----:B------:R-:W-:Y:S01]  /*7360*/  LOP3.LUT R13, R33, 0x7ff00000, RZ, 0xc0, !PT ;  /* 0x7ff00000210d7812 */ /* 0x000fe200078ec0ff */
[----:B------:R-:W-:Y:S01]  /*7370*/  BSSY.RECONVERGENT B4, `(.L_x_142) ;  /* 0x0000055000047945 */ /* 0x000fe20003800200 */
[----:B------:R-:W-:Y:S01]  /*7380*/  LOP3.LUT R19, R12, 0x7ff00000, RZ, 0xc0, !PT ;  /* 0x7ff000000c137812 */ /* 0x000fe200078ec0ff */
[----:B------:R-:W-:Y:S01]  /*7390*/  @!P0 DMUL R16, R14, 8.98846567431157953865e+307 ;  /* 0x7fe000000e108828 */ /* 0x000fe20000000000 */
[----:B------:R-:W-:-:S02]  /*73a0*/  IMAD.MOV.U32 R12, RZ, RZ, 0x1ca00000 ;  /* 0x1ca00000ff0c7424 */ /* 0x000fc400078e00ff */
[----:B------:R-:W-:-:S03]  /*73b0*/  ISETP.GE.U32.AND P2, PT, R13, R19, PT ;  /* 0x000000130d00720c */ /* 0x000fc60003f46070 */
[----:B------:R-:W0:Y:S02]  /*73c0*/  MUFU.RCP64H R39, R17 ;  /* 0x0000001100277308 */ /* 0x000e240000001800 */
[----:B------:R-:W-:Y:S02]  /*73d0*/  @!P3 LOP3.LUT R20, R15, 0x7ff00000, RZ, 0xc0, !PT ;  /* 0x7ff000000f14b812 */ /* 0x000fe400078ec0ff */
[----:B------:R-:W-:Y:S02]  /*73e0*/  @!P0 LOP3.LUT R19, R17, 0x7ff00000, RZ, 0xc0, !PT ;  /* 0x7ff0000011138812 */ /* 0x000fe400078ec0ff */
[----:B------:R-:W-:Y:S02]  /*73f0*/  @!P3 ISETP.GE.U32.AND P4, PT, R13, R20, PT ;  /* 0x000000140d00b20c */ /* 0x000fe40003f86070 */
[C---:B------:R-:W-:Y:S02]  /*7400*/  SEL R20, R12.reuse, 0x63400000, !P2 ;  /* 0x634000000c147807 */ /* 0x040fe40005000000 */
[----:B------:R-:W-:-:S04]  /*7410*/  @!P3 SEL R21, R12, 0x63400000, !P4 ;  /* 0x634000000c15b807 */ /* 0x000fc80006000000 */
[----:B------:R-:W-:Y:S01]  /*7420*/  @!P3 LOP3.LUT R21, R21, 0x80000000, R33, 0xf8, !PT ;  /* 0x800000001515b812 */ /* 0x000fe200078ef821 */
[----:B0-----:R-:W-:-:S03]  /*7430*/  DFMA R34, R38, -R16, 1 ;  /* 0x3ff000002622742b */ /* 0x001fc60000000810 */
[----:B------:R-:W-:-:S05]  /*7440*/  @!P3 LOP3.LUT R21, R21, 0x100000, RZ, 0xfc, !PT ;  /* 0x001000001515b812 */ /* 0x000fca00078efcff */
[----:B------:R-:W-:-:S08]  /*7450*/  DFMA R34, R34, R34, R34 ;  /* 0x000000222222722b */ /* 0x000fd00000000022 */
[----:B------:R-:W-:Y:S01]  /*7460*/  DFMA R38, R38, R34, R38 ;  /* 0x000000222626722b */ /* 0x000fe20000000026 */
[----:B------:R-:W-:Y:S01]  /*7470*/  LOP3.LUT R35, R20, 0x800fffff, R33, 0xf8, !PT ;  /* 0x800fffff14237812 */ /* 0x000fe200078ef821 */
[----:B------:R-:W-:Y:S01]  /*7480*/  @!P3 IMAD.MOV.U32 R20, RZ, RZ, RZ ;  /* 0x000000ffff14b224 */ /* 0x000fe200078e00ff */
[----:B------:R-:W-:-:S05]  /*7490*/  MOV R34, R32 ;  /* 0x0000002000227202 */ /* 0x000fca0000000f00 */
[----:B------:R-:W-:Y:S02]  /*74a0*/  DFMA R36, R38, -R16, 1 ;  /* 0x3ff000002624742b */ /* 0x000fe40000000810 */
[----:B------:R-:W-:Y:S01]  /*74b0*/  @!P3 DFMA R34, R34, 2, -R20 ;  /* 0x400000002222b82b */ /* 0x000fe20000000814 */
[----:B------:R-:W-:-:S05]  /*74c0*/  IMAD.MOV.U32 R20, RZ, RZ, R13 ;  /* 0x000000ffff147224 */ /* 0x000fca00078e000d */
[----:B------:R-:W-:-:S04]  /*74d0*/  DFMA R38, R38, R36, R38 ;  /* 0x000000242626722b */ /* 0x000fc80000000026 */
[----:B------:R-:W-:-:S04]  /*74e0*/  @!P3 LOP3.LUT R20, R35, 0x7ff00000, RZ, 0xc0, !PT ;  /* 0x7ff000002314b812 */ /* 0x000fc800078ec0ff */
[----:B------:R-:W-:Y:S01]  /*74f0*/  DMUL R36, R38, R34 ;  /* 0x0000002226247228 */ /* 0x000fe20000000000 */
[----:B------:R-:W-:-:S05]  /*7500*/  VIADD R21, R20, 0xffffffff ;  /* 0xffffffff14157836 */ /* 0x000fca0000000000 */
[----:B------:R-:W-:Y:S01]  /*7510*/  ISETP.GT.U32.AND P0, PT, R21, 0x7feffffe, PT ;  /* 0x7feffffe1500780c */ /* 0x000fe20003f04070 */
[----:B------:R-:W-:Y:S01]  /*7520*/  VIADD R21, R19, 0xffffffff ;  /* 0xffffffff13157836 */ /* 0x000fe20000000000 */
[----:B------:R-:W-:-:S04]  /*7530*/  DFMA R40, R36, -R16, R34 ;  /* 0x800000102428722b */ /* 0x000fc80000000022 */
[----:B------:R-:W-:-:S04]  /*7540*/  ISETP.GT.U32.OR P0, PT, R21, 0x7feffffe, P0 ;  /* 0x7feffffe1500780c */ /* 0x000fc80000704470 */
[----:B------:R-:W-:-:S09]  /*7550*/  DFMA R36, R38, R40, R36 ;  /* 0x000000282624722b */ /* 0x000fd20000000024 */
[----:B------:R-:W-:Y:S05]  /*7560*/  @P0 BRA `(.L_x_143) ;  /* 0x0000000000740947 */ /* 0x000fea0003800000 */
[----:B------:R-:W-:-:S04]  /*7570*/  LOP3.LUT R19, R15, 0x7ff00000, RZ, 0xc0, !PT ;  /* 0x7ff000000f137812 */ /* 0x000fc800078ec0ff */
[CC--:B------:R-:W-:Y:S02]  /*7580*/  VIADDMNMX R20, R13.reuse, -R19.reuse, 0xb9600000, !PT ;  /* 0xb96000000d147446 */ /* 0x0c0fe40007800913 */
[----:B------:R-:W-:Y:S02]  /*7590*/  ISETP.GE.U32.AND P0, PT, R13, R19, PT ;  /* 0x000000130d00720c */ /* 0x000fe40003f06070 */
[----:B------:R-:W-:Y:S02]  /*75a0*/  VIMNMX R20, PT, PT, R20, 0x46a00000, PT ;  /* 0x46a0000014147848 */ /* 0x000fe40003fe0100 */
[----:B------:R-:W-:-:S05]  /*75b0*/  SEL R12, R12, 0x63400000, !P0 ;  /* 0x634000000c0c7807 */ /* 0x000fca0004000000 */
[----:B------:R-:W-:Y:S01]  /*75c0*/  IMAD.IADD R12, R20, 0x1, -R12 ;  /* 0x00000001140c7824 */ /* 0x000fe200078e0a0c */
[----:B------:R-:W-:-:S03]  /*75d0*/  MOV R20, RZ ;  /* 0x000000ff00147202 */ /* 0x000fc60000000f00 */
[----:B------:R-:W-:-:S06]  /*75e0*/  VIADD R21, R12, 0x7fe00000 ;  /* 0x7fe000000c157836 */ /* 0x000fcc0000000000 */
[----:B------:R-:W-:-:S10]  /*75f0*/  DMUL R38, R36, R20 ;  /* 0x0000001424267228 */ /* 0x000fd40000000000 */
[----:B------:R-:W-:-:S13]  /*7600*/  FSETP.GTU.AND P0, PT, |R39|, 1.469367938527859385e-39, PT ;  /* 0x001000002700780b */ /* 0x000fda0003f0c200 */
[----:B------:R-:W-:Y:S05]  /*7610*/  @P0 BRA `(.L_x_144) ;  /* 0x0000000000a80947 */ /* 0x000fea0003800000 */
[----:B------:R-:W-:Y:S01]  /*7620*/  DFMA R16, R36, -R16, R34 ;  /* 0x800000102410722b */ /* 0x000fe20000000022 */
[----:B------:R-:W-:-:S09]  /*7630*/  IMAD.MOV.U32 R20, RZ, RZ, RZ ;  /* 0x000000ffff147224 */ /* 0x000fd200078e00ff */
[C---:B------:R-:W-:Y:S02]  /*7640*/  FSETP.NEU.AND P0, PT, R17.reuse, RZ, PT ;  /* 0x000000ff1100720b */ /* 0x040fe40003f0d000 */
[----:B------:R-:W-:-:S04]  /*7650*/  LOP3.LUT R14, R17, 0x80000000, R15, 0x48, !PT ;  /* 0x80000000110e7812 */ /* 0x000fc800078e480f */
[----:B------:R-:W-:-:S07]  /*7660*/  LOP3.LUT R21, R14, R21, RZ, 0xfc, !PT ;  /* 0x000000150e157212 */ /* 0x000fce00078efcff */
[----:B------:R-:W-:Y:S05]  /*7670*/  @!P0 BRA `(.L_x_144) ;  /* 0x0000000000908947 */ /* 0x000fea0003800000 */
[----:B------:R-:W-:Y:S01]  /*7680*/  IMAD.MOV R17, RZ, RZ, -R12 ;  /* 0x000000ffff117224 */ /* 0x000fe200078e0a0c */
[----:B------:R-:W-:Y:S01]  /*7690*/  IADD3 R12, PT, PT, -R12, -0x43300000, RZ ;  /* 0xbcd000000c0c7810 */ /* 0x000fe20007ffe1ff */
[----:B------:R-:W-:-:S06]  /*76a0*/  IMAD.MOV.U32 R16, RZ, RZ, RZ ;  /* 0x000000ffff107224 */ /* 0x000fcc00078e00ff */
[----:B------:R-:W-:Y:S02]  /*76b0*/  DFMA R16, R38, -R16, R36 ;  /* 0x800000102610722b */ /* 0x000fe40000000024 */
[----:B------:R-:W-:-:S08]  /*76c0*/  DMUL.RP R36, R36, R20 ;  /* 0x0000001424247228 */ /* 0x000fd00000008000 */
[----:B------:R-:W-:Y:S02]  /*76d0*/  FSETP.NEU.AND P0, PT, |R17|, R12, PT ;  /* 0x0000000c1100720b */ /* 0x000fe40003f0d200 */
[----:B------:R-:W-:Y:S02]  /*76e0*/  LOP3.LUT R14, R37, R14, RZ, 0x3c, !PT ;  /* 0x0000000e250e7212 */ /* 0x000fe400078e3cff */
[----:B------:R-:W-:Y:S02]  /*76f0*/  FSEL R12, R36, R38, !P0 ;  /* 0x00000026240c7208 */ /* 0x000fe40004000000 */
[----:B------:R-:W-:-:S03]  /*7700*/  FSEL R14, R14, R39, !P0 ;  /* 0x000000270e0e7208 */ /* 0x000fc60004000000 */
[----:B------:R-:W-:Y:S02]  /*7710*/  IMAD.MOV.U32 R38, RZ, RZ, R12 ;  /* 0x000000ffff267224 */ /* 0x000fe400078e000c */
[----:B------:R-:W-:Y:S01]  /*7720*/  IMAD.MOV.U32 R39, RZ, RZ, R14 ;  /* 0x000000ffff277224 */ /* 0x000fe200078e000e */
[----:B------:R-:W-:Y:S06]  /*7730*/  BRA `(.L_x_144) ;  /* 0x0000000000607947 */ /* 0x000fec0003800000 */
.L_x_143:
[----:B------:R-:W-:-:S14]  /*7740*/  DSETP.NAN.AND P0, PT, R32, R32, PT ;  /* 0x000000202000722a */ /* 0x000fdc0003f08000 */
[----:B------:R-:W-:Y:S05]  /*7750*/  @P0 BRA `(.L_x_145) ;  /* 0x00000000004c0947 */ /* 0x000fea0003800000 */
[----:B------:R-:W-:-:S14]  /*7760*/  DSETP.NAN.AND P0, PT, R14, R14, PT ;  /* 0x0000000e0e00722a */ /* 0x000fdc0003f08000 */
[----:B------:R-:W-:Y:S05]  /*7770*/  @P0 BRA `(.L_x_146) ;  /* 0x0000000000340947 */ /* 0x000fea0003800000 */
[----:B------:R-:W-:Y:S01]  /*7780*/  ISETP.NE.AND P0, PT, R20, R19, PT ;  /* 0x000000131400720c */ /* 0x000fe20003f05270 */
[----:B------:R-:W-:Y:S01]  /*7790*/  IMAD.MOV.U32 R38, RZ, RZ, 0x0 ;  /* 0x00000000ff267424 */ /* 0x000fe200078e00ff */
[----:B------:R-:W-:-:S11]  /*77a0*/  MOV R39, 0xfff80000 ;  /* 0xfff8000000277802 */ /* 0x000fd60000000f00 */
[----:B------:R-:W-:Y:S05]  /*77b0*/  @!P0 BRA `(.L_x_144) ;  /* 0x0000000000408947 */ /* 0x000fea0003800000 */
[----:B------:R-:W-:Y:S02]  /*77c0*/  ISETP.NE.AND P0, PT, R20, 0x7ff00000, PT ;  /* 0x7ff000001400780c */ /* 0x000fe40003f05270 */
[----:B------:R-:W-:Y:S02]  /*77d0*/  LOP3.LUT R14, R33, 0x80000000, R15, 0x48, !PT ;  /* 0x80000000210e7812 */ /* 0x000fe400078e480f */
[----:B------:R-:W-:-:S13]  /*77e0*/  ISETP.EQ.OR P0, PT, R19, RZ, !P0 ;  /* 0x000000ff1300720c */ /* 0x000fda0004702670 */
[----:B------:R-:W-:Y:S01]  /*77f0*/  @P0 LOP3.LUT R12, R14, 0x7ff00000, RZ, 0xfc, !PT ;  /* 0x7ff000000e0c0812 */ /* 0x000fe200078efcff */
[----:B------:R-:W-:Y:S02]  /*7800*/  @!P0 IMAD.MOV.U32 R38, RZ, RZ, RZ ;  /* 0x000000ffff268224 */ /* 0x000fe400078e00ff */
[----:B------:R-:W-:Y:S02]  /*7810*/  @!P0 IMAD.MOV.U32 R39, RZ, RZ, R14 ;  /* 0x000000ffff278224 */ /* 0x000fe400078e000e */
[----:B------:R-:W-:Y:S02]  /*7820*/  @P0 IMAD.MOV.U32 R38, RZ, RZ, RZ ;  /* 0x000000ffff260224 */ /* 0x000fe400078e00ff */
[----:B------:R-:W-:Y:S01]  /*7830*/  @P0 IMAD.MOV.U32 R39, RZ, RZ, R12 ;  /* 0x000000ffff270224 */ /* 0x000fe200078e000c */
[----:B------:R-:W-:Y:S06]  /*7840*/  BRA `(.L_x_144) ;  /* 0x00000000001c7947 */ /* 0x000fec0003800000 */
.L_x_146:
[----:B------:R-:W-:Y:S01]  /*7850*/  LOP3.LUT R12, R15, 0x80000, RZ, 0xfc, !PT ;  /* 0x000800000f0c7812 */ /* 0x000fe200078efcff */
[----:B------:R-:W-:-:S04]  /*7860*/  IMAD.MOV.U32 R38, RZ, RZ, R14 ;  /* 0x000000ffff267224 */ /* 0x000fc800078e000e */
[----:B------:R-:W-:Y:S01]  /*7870*/  IMAD.MOV.U32 R39, RZ, RZ, R12 ;  /* 0x000000ffff277224 */ /* 0x000fe200078e000c */
[----:B------:R-:W-:Y:S06]  /*7880*/  BRA `(.L_x_144) ;  /* 0x00000000000c7947 */ /* 0x000fec0003800000 */
.L_x_145:
[----:B------:R-:W-:Y:S02]  /*7890*/  LOP3.LUT R12, R33, 0x80000, RZ, 0xfc, !PT ;  /* 0x00080000210c7812 */ /* 0x000fe400078efcff */
[----:B------:R-:W-:-:S03]  /*78a0*/  MOV R38, R32 ;  /* 0x0000002000267202 */ /* 0x000fc60000000f00 */
[----:B------:R-:W-:-:S07]  /*78b0*/  IMAD.MOV.U32 R39, RZ, RZ, R12 ;  /* 0x000000ffff277224 */ /* 0x000fce00078e000c */
.L_x_144:
[----:B------:R-:W-:Y:S05]  /*78c0*/  BSYNC.RECONVERGENT B4 ;  /* 0x0000000000047941 */ /* 0x000fea0003800200 */
.L_x_142:
[----:B------:R-:W-:Y:S02]  /*78d0*/  IMAD.MOV.U32 R19, RZ, RZ, 0x0 ;  /* 0x00000000ff137424 */ /* 0x000fe400078e00ff */
[----:B------:R-:W-:Y:S02]  /*78e0*/  IMAD.MOV.U32 R13, RZ, RZ, R38 ;  /* 0x000000ffff0d7224 */ /* 0x000fe400078e0026 */
[----:B------:R-:W-:Y:S01]  /*78f0*/  IMAD.MOV.U32 R12, RZ, RZ, R39 ;  /* 0x000000ffff0c7224 */ /* 0x000fe200078e0027 */
[----:B------:R-:W-:Y:S06]  /*7900*/  RET.REL.NODEC R18 `(_Z25CIEDE2000DifferenceKernelPfS_mPhmmPmPd) ;  /* 0xffffff8412bc7950 */ /* 0x000fec0003c3ffff */
        .weak           $__internal_1_$__cuda_sm20_div_u64
        .type           $__internal_1_$__cuda_sm20_div_u64,@function
        .size           $__internal_1_$__cuda_sm20_div_u64,($__internal_2_$__cuda_sm20_dsqrt_rn_f64_mediumpath_v1 - $__internal_1_$__cuda_sm20_div_u64)
$__internal_1_$__cuda_sm20_div_u64:
[----:B------:R-:W-:Y:S02]  /*7910*/  IMAD.MOV.U32 R16, RZ, RZ, R10 ;  /* 0x000000ffff107224 */ /* 0x000fe400078e000a */
[----:B------:R-:W-:-:S04]  /*7920*/  IMAD.MOV.U32 R17, RZ, RZ, R3 ;  /* 0x000000ffff117224 */ /* 0x000fc800078e0003 */
[----:B------:R-:W0:Y:S08]  /*7930*/  I2F.U64.RP R16, R16 ;  /* 0x0000001000107312 */ /* 0x000e300000309000 */
[----:B0-----:R-:W0:Y:S02]  /*7940*/  MUFU.RCP R12, R16 ;  /* 0x00000010000c7308 */ /* 0x001e240000001000 */
[----:B0-----:R-:W-:-:S06]  /*7950*/  IADD3 R12, PT, PT, R12, 0x1ffffffe, RZ ;  /* 0x1ffffffe0c0c7810 */ /* 0x001fcc0007ffe0ff */
[----:B------:R-:W0:Y:S02]  /*7960*/  F2I.U64.TRUNC R12, R12 ;  /* 0x0000000c000c7311 */ /* 0x000e24000020d800 */
[----:B0-----:R-:W-:-:S04]  /*7970*/  IMAD.WIDE.U32 R14, R12, R10, RZ ;  /* 0x0000000a0c0e7225 */ /* 0x001fc800078e00ff */
[----:B------:R-:W-:Y:S01]  /*7980*/  IMAD R15, R12, R3, R15 ;  /* 0x000000030c0f7224 */ /* 0x000fe200078e020f */
[----:B------:R-:W-:-:S03]  /*7990*/  IADD3 R19, P0, PT, RZ, -R14, RZ ;  /* 0x8000000eff137210 */ /* 0x000fc60007f1e0ff */
[----:B------:R-:W-:Y:S02]  /*79a0*/  IMAD R15, R13, R10, R15 ;  /* 0x0000000a0d0f7224 */ /* 0x000fe400078e020f */
[----:B------:R-:W-:-:S04]  /*79b0*/  IMAD.HI.U32 R14, R12, R19, RZ ;  /* 0x000000130c0e7227 */ /* 0x000fc800078e00ff */
[----:B------:R-:W-:Y:S02]  /*79c0*/  IMAD.X R21, RZ, RZ, ~R15, P0 ;  /* 0x000000ffff157224 */ /* 0x000fe400000e0e0f */
[----:B------:R-:W-:Y:S02]  /*79d0*/  IMAD.MOV.U32 R15, RZ, RZ, R12 ;  /* 0x000000ffff0f7224 */ /* 0x000fe400078e000c */
[-C--:B------:R-:W-:Y:S02]  /*79e0*/  IMAD R17, R13, R21.reuse, RZ ;  /* 0x000000150d117224 */ /* 0x080fe400078e02ff */
[----:B------:R-:W-:-:S04]  /*79f0*/  IMAD.WIDE.U32 R14, P0, R12, R21, R14 ;  /* 0x000000150c0e7225 */ /* 0x000fc8000780000e */
[----:B------:R-:W-:-:S04]  /*7a00*/  IMAD.HI.U32 R21, R13, R21, RZ ;  /* 0x000000150d157227 */ /* 0x000fc800078e00ff */
[----:B------:R-:W-:-:S05]  /*7a10*/  IMAD.HI.U32 R14, P1, R13, R19, R14 ;  /* 0x000000130d0e7227 */ /* 0x000fca000782000e */
[----:B------:R-:W-:Y:S01]  /*7a20*/  IADD3 R15, P2, PT, R17, R14, RZ ;  /* 0x0000000e110f7210 */ /* 0x000fe20007f5e0ff */
[----:B------:R-:W-:-:S04]  /*7a30*/  IMAD.X R14, R21, 0x1, R13, P0 ;  /* 0x00000001150e7824 */ /* 0x000fc800000e060d */
[----:B------:R-:W-:Y:S01]  /*7a40*/  IMAD.WIDE.U32 R12, R15, R10, RZ ;  /* 0x0000000a0f0c7225 */ /* 0x000fe200078e00ff */
[----:B------:R-:W-:-:S03]  /*7a50*/  IADD3.X R17, PT, PT, RZ, RZ, R14, P2, P1 ;  /* 0x000000ffff117210 */ /* 0x000fc600017e240e */
[----:B------:R-:W-:Y:S01]  /*7a60*/  IMAD R13, R15, R3, R13 ;  /* 0x000000030f0d7224 */ /* 0x000fe200078e020d */
[----:B------:R-:W-:-:S03]  /*7a70*/  IADD3 R19, P0, PT, RZ, -R12, RZ ;  /* 0x8000000cff137210 */ /* 0x000fc60007f1e0ff */
[----:B------:R-:W-:Y:S02]  /*7a80*/  IMAD R13, R17, R10, R13 ;  /* 0x0000000a110d7224 */ /* 0x000fe400078e020d */
[----:B------:R-:W-:-:S04]  /*7a90*/  IMAD.HI.U32 R14, R15, R19, RZ ;  /* 0x000000130f0e7227 */ /* 0x000fc800078e00ff */
[----:B------:R-:W-:-:S04]  /*7aa0*/  IMAD.X R12, RZ, RZ, ~R13, P0 ;  /* 0x000000ffff0c7224 */ /* 0x000fc800000e0e0d */
[----:B------:R-:W-:-:S04]  /*7ab0*/  IMAD.WIDE.U32 R14, P0, R15, R12, R14 ;  /* 0x0000000c0f0e7225 */ /* 0x000fc8000780000e */
[C---:B------:R-:W-:Y:S02]  /*7ac0*/  IMAD R13, R17.reuse, R12, RZ ;  /* 0x0000000c110d7224 */ /* 0x040fe400078e02ff */
[----:B------:R-:W-:-:S04]  /*7ad0*/  IMAD.HI.U32 R14, P1, R17, R19, R14 ;  /* 0x00000013110e7227 */ /* 0x000fc8000782000e */
[----:B------:R-:W-:Y:S01]  /*7ae0*/  IMAD.HI.U32 R12, R17, R12, RZ ;  /* 0x0000000c110c7227 */ /* 0x000fe200078e00ff */
[----:B------:R-:W-:-:S03]  /*7af0*/  IADD3 R14, P2, PT, R13, R14, RZ ;  /* 0x0000000e0d0e7210 */ /* 0x000fc60007f5e0ff */
[----:B------:R-:W-:Y:S02]  /*7b00*/  IMAD.X R17, R12, 0x1, R17, P0 ;  /* 0x000000010c117824 */ /* 0x000fe400000e0611 */
[----:B------:R-:W-:-:S03]  /*7b10*/  IMAD.HI.U32 R12, R14, R9, RZ ;  /* 0x000000090e0c7227 */ /* 0x000fc600078e00ff */
[----:B------:R-:W-:Y:S01]  /*7b20*/  IADD3.X R16, PT, PT, RZ, RZ, R17, P2, P1 ;  /* 0x000000ffff107210 */ /* 0x000fe200017e2411 */
[----:B------:R-:W-:Y:S02]  /*7b30*/  IMAD.MOV.U32 R13, RZ, RZ, RZ ;  /* 0x000000ffff0d7224 */ /* 0x000fe400078e00ff */
[----:B------:R-:W-:-:S04]  /*7b40*/  IMAD.WIDE.U32 R12, R14, R11, R12 ;  /* 0x0000000b0e0c7225 */ /* 0x000fc800078e000c */
[C---:B------:R-:W-:Y:S02]  /*7b50*/  IMAD R15, R16.reuse, R11, RZ ;  /* 0x0000000b100f7224 */ /* 0x040fe400078e02ff */
[----:B------:R-:W-:-:S04]  /*7b60*/  IMAD.HI.U32 R12, P0, R16, R9, R12 ;  /* 0x00000009100c7227 */ /* 0x000fc8000780000c */
[----:B------:R-:W-:Y:S01]  /*7b70*/  IMAD.HI.U32 R14, R16, R11, RZ ;  /* 0x0000000b100e7227 */ /* 0x000fe200078e00ff */
[----:B------:R-:W-:-:S04]  /*7b80*/  IADD3 R15, P1, PT, R15, R12, RZ ;  /* 0x0000000c0f0f7210 */ /* 0x000fc80007f3e0ff */
[----:B------:R-:W-:Y:S01]  /*7b90*/  IADD3.X R14, PT, PT, R14, RZ, RZ, P0, !PT ;  /* 0x000000ff0e0e7210 */ /* 0x000fe200007fe4ff */
[----:B------:R-:W-:-:S04]  /*7ba0*/  IMAD.WIDE.U32 R12, R15, R10, RZ ;  /* 0x0000000a0f0c7225 */ /* 0x000fc800078e00ff */
[----:B------:R-:W-:Y:S01]  /*7bb0*/  IMAD.X R17, RZ, RZ, R14, P1 ;  /* 0x000000ffff117224 */ /* 0x000fe200008e060e */
[----:B------:R-:W-:Y:S01]  /*7bc0*/  IADD3 R19, P1, PT, -R12, R9, RZ ;  /* 0x000000090c137210 */ /* 0x000fe20007f3e1ff */
[----:B------:R-:W-:-:S03]  /*7bd0*/  IMAD R13, R15, R3, R13 ;  /* 0x000000030f0d7224 */ /* 0x000fc600078e020d */
[-C--:B------:R-:W-:Y:S01]  /*7be0*/  ISETP.GE.U32.AND P0, PT, R19, R10.reuse, PT ;  /* 0x0000000a1300720c */ /* 0x080fe20003f06070 */
[----:B------:R-:W-:-:S04]  /*7bf0*/  IMAD R12, R17, R10, R13 ;  /* 0x0000000a110c7224 */ /* 0x000fc800078e020d */
[----:B------:R-:W-:Y:S01]  /*7c00*/  IMAD.X R20, R11, 0x1, ~R12, P1 ;  /* 0x000000010b147824 */ /* 0x000fe200008e0e0c */
[----:B------:R-:W-:Y:S02]  /*7c10*/  IADD3 R9, P1, PT, -R10, R19, RZ ;  /* 0x000000130a097210 */ /* 0x000fe40007f3e1ff */
[----:B------:R-:W-:Y:S02]  /*7c20*/  IADD3 R12, P2, PT, R15, 0x1, RZ ;  /* 0x000000010f0c7810 */ /* 0x000fe40007f5e0ff */
[C---:B------:R-:W-:Y:S01]  /*7c30*/  ISETP.GE.U32.AND.EX P0, PT, R20.reuse, R3, PT, P0 ;  /* 0x000000031400720c */ /* 0x040fe20003f06100 */
[----:B------:R-:W-:Y:S01]  /*7c40*/  IMAD.X R16, R20, 0x1, ~R3, P1 ;  /* 0x0000000114107824 */ /* 0x000fe200008e0e03 */
[----:B------:R-:W-:Y:S01]  /*7c50*/  ISETP.NE.U32.AND P1, PT, R10, RZ, PT ;  /* 0x000000ff0a00720c */ /* 0x000fe20003f25070 */
[----:B------:R-:W-:Y:S01]  /*7c60*/  IMAD.X R14, RZ, RZ, R17, P2 ;  /* 0x000000ffff0e7224 */ /* 0x000fe200010e0611 */
[----:B------:R-:W-:Y:S02]  /*7c70*/  SEL R9, R9, R19, P0 ;  /* 0x0000001309097207 */ /* 0x000fe40000000000 */
[----:B------:R-:W-:-:S02]  /*7c80*/  SEL R12, R12, R15, P0 ;  /* 0x0000000f0c0c7207 */ /* 0x000fc40000000000 */
[----:B------:R-:W-:Y:S02]  /*7c90*/  SEL R16, R16, R20, P0 ;  /* 0x0000001410107207 */ /* 0x000fe40000000000 */
[----:B------:R-:W-:Y:S02]  /*7ca0*/  SEL R14, R14, R17, P0 ;  /* 0x000000110e0e7207 */ /* 0x000fe40000000000 */
[----:B------:R-:W-:Y:S02]  /*7cb0*/  ISETP.GE.U32.AND P0, PT, R9, R10, PT ;  /* 0x0000000a0900720c */ /* 0x000fe40003f06070 */
[----:B------:R-:W-:Y:S02]  /*7cc0*/  IADD3 R9, P2, PT, R12, 0x1, RZ ;  /* 0x000000010c097810 */ /* 0x000fe40007f5e0ff */
[----:B------:R-:W-:Y:S02]  /*7cd0*/  ISETP.GE.U32.AND.EX P0, PT, R16, R3, PT, P0 ;  /* 0x000000031000720c */ /* 0x000fe40003f06100 */
[----:B------:R-:W-:Y:S01]  /*7ce0*/  ISETP.NE.AND.EX P1, PT, R3, RZ, PT, P1 ;  /* 0x000000ff0300720c */ /* 0x000fe20003f25310 */
[----:B------:R-:W-:Y:S01]  /*7cf0*/  IMAD.X R11, RZ, RZ, R14, P2 ;  /* 0x000000ffff0b7224 */ /* 0x000fe200010e060e */
[----:B------:R-:W-:-:S02]  /*7d00*/  SEL R10, R9, R12, P0 ;  /* 0x0000000c090a7207 */ /* 0x000fc40000000000 */
[----:B------:R-:W-:Y:S02]  /*7d10*/  MOV R9, 0x0 ;  /* 0x0000000000097802 */ /* 0x000fe40000000f00 */
[----:B------:R-:W-:Y:S02]  /*7d20*/  SEL R11, R11, R14, P0 ;  /* 0x0000000e0b0b7207 */ /* 0x000fe40000000000 */
[----:B------:R-:W-:Y:S02]  /*7d30*/  SEL R10, R10, 0xffffffff, P1 ;  /* 0xffffffff0a0a7807 */ /* 0x000fe40000800000 */
[----:B------:R-:W-:Y:S01]  /*7d40*/  SEL R11, R11, 0xffffffff, P1 ;  /* 0xffffffff0b0b7807 */ /* 0x000fe20000800000 */
[----:B------:R-:W-:Y:S06]  /*7d50*/  RET.REL.NODEC R8 `(_Z25CIEDE2000DifferenceKernelPfS_mPhmmPmPd) ;  /* 0xffffff8008a87950 */ /* 0x000fec0003c3ffff */
        .weak           $__internal_2_$__cuda_sm20_dsqrt_rn_f64_mediumpath_v1
        .type           $__internal_2_$__cuda_sm20_dsqrt_rn_f64_mediumpath_v1,@function
        .size           $__internal_2_$__cuda_sm20_dsqrt_rn_f64_mediumpath_v1,($__internal_3_$__cuda_sm20_rem_u64 - $__internal_2_$__cuda_sm20_dsqrt_rn_f64_mediumpath_v1)
$__internal_2_$__cuda_sm20_dsqrt_rn_f64_mediumpath_v1:
[----:B------:R-:W-:Y:S01]  /*7d60*/  ISETP.GE.U32.AND P0, PT, R13, -0x3400000, PT ;  /* 0xfcc000000d00780c */ /* 0x000fe20003f06070 */
[----:B------:R-:W-:Y:S01]  /*7d70*/  BSSY.RECONVERGENT B4, `(.L_x_147) ;  /* 0x000002e000047945 */ /* 0x000fe20003800200 */
[----:B------:R-:W-:Y:S01]  /*7d80*/  LOP3.LUT R19, R19, R18, RZ, 0x3c, !PT ;  /* 0x0000001213137212 */ /* 0x000fe200078e3cff */
[----:B------:R-:W-:Y:S01]  /*7d90*/  IMAD.MOV.U32 R13, RZ, RZ, R12 ;  /* 0x000000ffff0d7224 */ /* 0x000fe200078e000c */
[----:B------:R-:W-:Y:S01]  /*7da0*/  LOP3.LUT R17, R17, R16, RZ, 0x3c, !PT ;  /* 0x0000001011117212 */ /* 0x000fe200078e3cff */
[----:B------:R-:W-:Y:S01]  /*7db0*/  IMAD.MOV.U32 R12, RZ, RZ, R20 ;  /* 0x000000ffff0c7224 */ /* 0x000fe200078e0014 */
[----:B------:R-:W-:Y:S02]  /*7dc0*/  LOP3.LUT R15, R15, R14, RZ, 0x3c, !PT ;  /* 0x0000000e0f0f7212 */ /* 0x000fe400078e3cff */
[----:B------:R-:W-:Y:S02]  /*7dd0*/  LOP3.LUT R18, R19, R18, RZ, 0x3c, !PT ;  /* 0x0000001213127212 */ /* 0x000fe400078e3cff */
[----:B------:R-:W-:-:S02]  /*7de0*/  LOP3.LUT R16, R17, R16, RZ, 0x3c, !PT ;  /* 0x0000001011107212 */ /* 0x000fc400078e3cff */
[----:B------:R-:W-:Y:S02]  /*7df0*/  LOP3.LUT R14, R15, R14, RZ, 0x3c, !PT ;  /* 0x0000000e0f0e7212 */ /* 0x000fe400078e3cff */
[----:B------:R-:W-:Y:S02]  /*7e00*/  LOP3.LUT R19, R19, R18, RZ, 0x3c, !PT ;  /* 0x0000001213137212 */ /* 0x000fe400078e3cff */
[----:B------:R-:W-:Y:S02]  /*7e10*/  LOP3.LUT R17, R17, R16, RZ, 0x3c, !PT ;  /* 0x0000001011117212 */ /* 0x000fe400078e3cff */
[----:B------:R-:W-:Y:S01]  /*7e20*/  LOP3.LUT R15, R15, R14, RZ, 0x3c, !PT ;  /* 0x0000000e0f0f7212 */ /* 0x000fe200078e3cff */
[----:B------:R-:W-:Y:S06]  /*7e30*/  @!P0 BRA `(.L_x_148) ;  /* 0x0000000000208947 */ /* 0x000fec0003800000 */
[----:B------:R-:W-:-:S10]  /*7e40*/  DFMA.RM R14, R16, R12, R14 ;  /* 0x0000000c100e722b */ /* 0x000fd4000000400e */
[----:B------:R-:W-:-:S05]  /*7e50*/  IADD3 R12, P0, PT, R14, 0x1, RZ ;  /* 0x000000010e0c7810 */ /* 0x000fca0007f1e0ff */
[----:B------:R-:W-:-:S06]  /*7e60*/  IMAD.X R13, RZ, RZ, R15, P0 ;  /* 0x000000ffff0d7224 */ /* 0x000fcc00000e060f */
[----:B------:R-:W-:-:S08]  /*7e70*/  DFMA.RP R18, -R14, R12, R18 ;  /* 0x0000000c0e12722b */ /* 0x000fd00000008112 */
[----:B------:R-:W-:-:S06]  /*7e80*/  DSETP.GT.AND P0, PT, R18, RZ, PT ;  /* 0x000000ff1200722a */ /* 0x000fcc0003f04000 */
[----:B------:R-:W-:Y:S02]  /*7e90*/  FSEL R14, R12, R14, P0 ;  /* 0x0000000e0c0e7208 */ /* 0x000fe40000000000 */
[----:B------:R-:W-:Y:S01]  /*7ea0*/  FSEL R15, R13, R15, P0 ;  /* 0x0000000f0d0f7208 */ /* 0x000fe20000000000 */
[----:B------:R-:W-:Y:S06]  /*7eb0*/  BRA `(.L_x_149) ;  /* 0x0000000000647947 */ /* 0x000fec0003800000 */
.L_x_148:
[----:B------:R-:W-:-:S14]  /*7ec0*/  DSETP.NE.AND P0, PT, R18, RZ, PT ;  /* 0x000000ff1200722a */ /* 0x000fdc0003f05000 */
[----:B------:R-:W-:Y:S05]  /*7ed0*/  @!P0 BRA `(.L_x_150) ;  /* 0x0000000000588947 */ /* 0x000fea0003800000 */
[----:B------:R-:W-:-:S13]  /*7ee0*/  ISETP.GE.AND P0, PT, R19, RZ, PT ;  /* 0x000000ff1300720c */ /* 0x000fda0003f06270 */
[----:B------:R-:W-:Y:S02]  /*7ef0*/  @!P0 IMAD.MOV.U32 R14, RZ, RZ, 0x0 ;  /* 0x00000000ff0e8424 */ /* 0x000fe400078e00ff */
[----:B------:R-:W-:Y:S01]  /*7f00*/  @!P0 IMAD.MOV.U32 R15, RZ, RZ, -0x80000 ;  /* 0xfff80000ff0f8424 */ /* 0x000fe200078e00ff */
[----:B------:R-:W-:Y:S06]  /*7f10*/  @!P0 BRA `(.L_x_149) ;  /* 0x00000000004c8947 */ /* 0x000fec0003800000 */
[----:B------:R-:W-:-:S13]  /*7f20*/  ISETP.GT.AND P0, PT, R19, 0x7fefffff, PT ;  /* 0x7fefffff1300780c */ /* 0x000fda0003f04270 */
[----:B------:R-:W-:Y:S05]  /*7f30*/  @P0 BRA `(.L_x_150) ;  /* 0x0000000000400947 */ /* 0x000fea0003800000 */
[----:B------:R-:W-:Y:S01]  /*7f40*/  DMUL R18, R18, 8.11296384146066816958e+31 ;  /* 0x4690000012127828 */ /* 0x000fe20000000000 */
[----:B------:R-:W-:Y:S01]  /*7f50*/  MOV R16, RZ ;  /* 0x000000ff00107202 */ /* 0x000fe20000000f00 */
[----:B------:R-:W-:Y:S02]  /*7f60*/  IMAD.MOV.U32 R12, RZ, RZ, 0x0 ;  /* 0x00000000ff0c7424 */ /* 0x000fe400078e00ff */
[----:B------:R-:W-:Y:S02]  /*7f70*/  IMAD.MOV.U32 R13, RZ, RZ, 0x3fd80000 ;  /* 0x3fd80000ff0d7424 */ /* 0x000fe400078e00ff */
[----:B------:R-:W0:Y:S02]  /*7f80*/  MUFU.RSQ64H R17, R19 ;  /* 0x0000001300117308 */ /* 0x000e240000001c00 */
[----:B0-----:R-:W-:-:S08]  /*7f90*/  DMUL R14, R16, R16 ;  /* 0x00000010100e7228 */ /* 0x001fd00000000000 */
[----:B------:R-:W-:-:S08]  /*7fa0*/  DFMA R14, R18, -R14, 1 ;  /* 0x3ff00000120e742b */ /* 0x000fd0000000080e */
[----:B------:R-:W-:Y:S02]  /*7fb0*/  DFMA R12, R14, R12, 0.5 ;  /* 0x3fe000000e0c742b */ /* 0x000fe4000000000c */
[----:B------:R-:W-:-:S08]  /*7fc0*/  DMUL R14, R16, R14 ;  /* 0x0000000e100e7228 */ /* 0x000fd00000000000 */
[----:B------:R-:W-:-:S08]  /*7fd0*/  DFMA R14, R12, R14, R16 ;  /* 0x0000000e0c0e722b */ /* 0x000fd00000000010 */
[----:B------:R-:W-:Y:S02]  /*7fe0*/  DMUL R12, R18, R14 ;  /* 0x0000000e120c7228 */ /* 0x000fe40000000000 */
[----:B------:R-:W-:-:S06]  /*7ff0*/  VIADD R15, R15, 0xfff00000 ;  /* 0xfff000000f0f7836 */ /* 0x000fcc0000000000 */
[----:B------:R-:W-:-:S08]  /*8000*/  DFMA R18, R12, -R12, R18 ;  /* 0x8000000c0c12722b */ /* 0x000fd00000000012 */
[----:B------:R-:W-:-:S10]  /*8010*/  DFMA R14, R14, R18, R12 ;  /* 0x000000120e0e722b */ /* 0x000fd4000000000c */
[----:B------:R-:W-:Y:S01]  /*8020*/  VIADD R15, R15, 0xfcb00000 ;  /* 0xfcb000000f0f7836 */ /* 0x000fe20000000000 */
[----:B------:R-:W-:Y:S06]  /*8030*/  BRA `(.L_x_149) ;  /* 0x0000000000047947 */ /* 0x000fec0003800000 */
.L_x_150:
[----:B------:R-:W-:-:S11]  /*8040*/  DADD R14, R18, R18 ;  /* 0x00000000120e7229 */ /* 0x000fd60000000012 */
.L_x_149:
[----:B------:R-:W-:Y:S05]  /*8050*/  BSYNC.RECONVERGENT B4 ;  /* 0x0000000000047941 */ /* 0x000fea0003800200 */
.L_x_147:
[----:B------:R-:W-:Y:S01]  /*8060*/  IMAD.MOV.U32 R13, RZ, RZ, R14 ;  /* 0x000000ffff0d7224 */ /* 0x000fe200078e000e */
[----:B------:R-:W-:Y:S01]  /*8070*/  MOV R12, R15 ;  /* 0x0000000f000c7202 */ /* 0x000fe20000000f00 */
[----:B------:R-:W-:Y:S02]  /*8080*/  IMAD.MOV.U32 R14, RZ, RZ, R21 ;  /* 0x000000ffff0e7224 */ /* 0x000fe400078e0015 */
[----:B------:R-:W-:-:S04]  /*8090*/  IMAD.MOV.U32 R15, RZ, RZ, 0x0 ;  /* 0x00000000ff0f7424 */ /* 0x000fc800078e00ff */
[----:B------:R-:W-:Y:S05]  /*80a0*/  RET.REL.NODEC R14 `(_Z25CIEDE2000DifferenceKernelPfS_mPhmmPmPd) ;  /* 0xffffff7c0ed47950 */ /* 0x000fea0003c3ffff */
        .weak           $__internal_3_$__cuda_sm20_rem_u64
        .type           $__internal_3_$__cuda_sm20_rem_u64,@function
        .size           $__internal_3_$__cuda_sm20_rem_u64,($_Z25CIEDE2000DifferenceKernelPfS_mPhmmPmPd$__internal_accurate_pow - $__internal_3_$__cuda_sm20_rem_u64)
$__internal_3_$__cuda_sm20_rem_u64:
[----:B------:R-:W-:-:S04]  /*80b0*/  IMAD.MOV.U32 R13, RZ, RZ, R9 ;  /* 0x000000ffff0d7224 */ /* 0x000fc800078e0009 */
[----:B------:R-:W0:Y:S08]  /*80c0*/  I2F.U64.RP R11, R12 ;  /* 0x0000000c000b7312 */ /* 0x000e300000309000 */
[----:B0-----:R-:W0:Y:S02]  /*80d0*/  MUFU.RCP R11, R11 ;  /* 0x0000000b000b7308 */ /* 0x001e240000001000 */
[----:B0-----:R-:W-:-:S06]  /*80e0*/  VIADD R14, R11, 0x1ffffffe ;  /* 0x1ffffffe0b0e7836 */ /* 0x001fcc0000000000 */
[----:B------:R-:W0:Y:S02]  /*80f0*/  F2I.U64.TRUNC R14, R14 ;  /* 0x0000000e000e7311 */ /* 0x000e24000020d800 */
[----:B0-----:R-:W-:-:S04]  /*8100*/  IMAD.WIDE.U32 R16, R14, R12, RZ ;  /* 0x0000000c0e107225 */ /* 0x001fc800078e00ff */
[----:B------:R-:W-:Y:S01]  /*8110*/  IMAD R17, R14, R9, R17 ;  /* 0x000000090e117224 */ /* 0x000fe200078e0211 */
[----:B------:R-:W-:-:S03]  /*8120*/  IADD3 R19, P0, PT, RZ, -R16, RZ ;  /* 0x80000010ff137210 */ /* 0x000fc60007f1e0ff */
[----:B------:R-:W-:Y:S02]  /*8130*/  IMAD R17, R15, R12, R17 ;  /* 0x0000000c0f117224 */ /* 0x000fe400078e0211 */
[----:B------:R-:W-:-:S04]  /*8140*/  IMAD.HI.U32 R16, R14, R19, RZ ;  /* 0x000000130e107227 */ /* 0x000fc800078e00ff */
[----:B------:R-:W-:Y:S01]  /*8150*/  IMAD.X R21, RZ, RZ, ~R17, P0 ;  /* 0x000000ffff157224 */ /* 0x000fe200000e0e11 */
[----:B------:R-:W-:-:S03]  /*8160*/  MOV R17, R14 ;  /* 0x0000000e00117202 */ /* 0x000fc60000000f00 */
[-C--:B------:R-:W-:Y:S02]  /*8170*/  IMAD R13, R15, R21.reuse, RZ ;  /* 0x000000150f0d7224 */ /* 0x080fe400078e02ff */
[----:B------:R-:W-:-:S04]  /*8180*/  IMAD.WIDE.U32 R16, P0, R14, R21, R16 ;  /* 0x000000150e107225 */ /* 0x000fc80007800010 */
[----:B------:R-:W-:-:S04]  /*8190*/  IMAD.HI.U32 R11, R15, R21, RZ ;  /* 0x000000150f0b7227 */ /* 0x000fc800078e00ff */
[----:B------:R-:W-:-:S04]  /*81a0*/  IMAD.HI.U32 R16, P1, R15, R19, R16 ;  /* 0x000000130f107227 */ /* 0x000fc80007820010 */
[----:B------:R-:W-:Y:S01]  /*81b0*/  IMAD.X R11, R11, 0x1, R15, P0 ;  /* 0x000000010b0b7824 */ /* 0x000fe200000e060f */
[----:B------:R-:W-:-:S04]  /*81c0*/  IADD3 R17, P2, PT, R13, R16, RZ ;  /* 0x000000100d117210 */ /* 0x000fc80007f5e0ff */
[----:B------:R-:W-:Y:S01]  /*81d0*/  IADD3.X R11, PT, PT, RZ, RZ, R11, P2, P1 ;  /* 0x000000ffff0b7210 */ /* 0x000fe200017e240b */
[----:B------:R-:W-:-:S04]  /*81e0*/  IMAD.WIDE.U32 R14, R17, R12, RZ ;  /* 0x0000000c110e7225 */ /* 0x000fc800078e00ff */
        /* <DEDUP_REMOVED lines=18> */
[----:B------:R-:W-:-:S03]  /*8310*/  IADD3 R13, P1, PT, R16, R13, RZ ;  /* 0x0000000d100d7210 */ /* 0x000fc60007f3e0ff */
[----:B------:R-:W-:Y:S02]  /*8320*/  IMAD.X R11, RZ, RZ, R11, P0 ;  /* 0x000000ffff0b7224 */ /* 0x000fe400000e060b */
[----:B------:R-:W-:-:S03]  /*8330*/  IMAD.WIDE.U32 R14, R13, R12, RZ ;  /* 0x0000000c0d0e7225 */ /* 0x000fc600078e00ff */
[----:B------:R-:W-:Y:S01]  /*8340*/  IADD3.X R11, PT, PT, RZ, R11, RZ, P1, !PT ;  /* 0x0000000bff0b7210 */ /* 0x000fe20000ffe4ff */
[----:B------:R-:W-:Y:S01]  /*8350*/  IMAD R13, R13, R9, R15 ;  /* 0x000000090d0d7224 */ /* 0x000fe200078e020f */
[----:B------:R-:W-:-:S03]  /*8360*/  IADD3 R15, P1, PT, -R14, R3, RZ ;  /* 0x000000030e0f7210 */ /* 0x000fc60007f3e1ff */
[-C--:B------:R-:W-:Y:S01]  /*8370*/  IMAD R11, R11, R12.reuse, R13 ;  /* 0x0000000c0b0b7224 */ /* 0x080fe200078e020d */
[----:B------:R-:W-:-:S03]  /*8380*/  ISETP.GE.U32.AND P0, PT, R15, R12, PT ;  /* 0x0000000c0f00720c */ /* 0x000fc60003f06070 */
[----:B------:R-:W-:Y:S01]  /*8390*/  IMAD.X R8, R8, 0x1, ~R11, P1 ;  /* 0x0000000108087824 */ /* 0x000fe200008e0e0b */
[----:B------:R-:W-:-:S04]  /*83a0*/  IADD3 R11, P1, PT, -R12, R15, RZ ;  /* 0x0000000f0c0b7210 */ /* 0x000fc80007f3e1ff */
[C---:B------:R-:W-:Y:S01]  /*83b0*/  ISETP.GE.U32.AND.EX P0, PT, R8.reuse, R9, PT, P0 ;  /* 0x000000090800720c */ /* 0x040fe20003f06100 */
[----:B------:R-:W-:Y:S01]  /*83c0*/  IMAD.X R14, R8, 0x1, ~R9, P1 ;  /* 0x00000001080e7824 */ /* 0x000fe200008e0e09 */
[----:B------:R-:W-:Y:S02]  /*83d0*/  ISETP.NE.U32.AND P1, PT, R12, RZ, PT ;  /* 0x000000ff0c00720c */ /* 0x000fe40003f25070 */
[----:B------:R-:W-:Y:S02]  /*83e0*/  SEL R11, R11, R15, P0 ;  /* 0x0000000f0b0b7207 */ /* 0x000fe40000000000 */
[----:B------:R-:W-:Y:S02]  /*83f0*/  SEL R14, R14, R8, P0 ;  /* 0x000000080e0e7207 */ /* 0x000fe40000000000 */
[----:B------:R-:W-:Y:S02]  /*8400*/  ISETP.GE.U32.AND P0, PT, R11, R12, PT ;  /* 0x0000000c0b00720c */ /* 0x000fe40003f06070 */
[----:B------:R-:W-:-:S02]  /*8410*/  IADD3 R8, P2, PT, -R12, R11, RZ ;  /* 0x0000000b0c087210 */ /* 0x000fc40007f5e1ff */
[C---:B------:R-:W-:Y:S02]  /*8420*/  ISETP.GE.U32.AND.EX P0, PT, R14.reuse, R9, PT, P0 ;  /* 0x000000090e00720c */ /* 0x040fe40003f06100 */
[----:B------:R-:W-:Y:S01]  /*8430*/  ISETP.NE.AND.EX P1, PT, R9, RZ, PT, P1 ;  /* 0x000000ff0900720c */ /* 0x000fe20003f25310 */
[----:B------:R-:W-:Y:S01]  /*8440*/  IMAD.X R3, R14, 0x1, ~R9, P2 ;  /* 0x000000010e037824 */ /* 0x000fe200010e0e09 */
[----:B------:R-:W-:Y:S01]  /*8450*/  SEL R8, R8, R11, P0 ;  /* 0x0000000b08087207 */ /* 0x000fe20000000000 */
[----:B------:R-:W-:-:S03]  /*8460*/  IMAD.MOV.U32 R11, RZ, RZ, 0x0 ;  /* 0x00000000ff0b7424 */ /* 0x000fc600078e00ff */
[----:B------:R-:W-:Y:S02]  /*8470*/  SEL R9, R3, R14, P0 ;  /* 0x0000000e03097207 */ /* 0x000fe40000000000 */
[----:B------:R-:W-:Y:S02]  /*8480*/  SEL R8, R8, 0xffffffff, P1 ;  /* 0xffffffff08087807 */ /* 0x000fe40000800000 */
[----:B------:R-:W-:Y:S01]  /*8490*/  SEL R9, R9, 0xffffffff, P1 ;  /* 0xffffffff09097807 */ /* 0x000fe20000800000 */
[----:B------:R-:W-:Y:S06]  /*84a0*/  RET.REL.NODEC R10 `(_Z25CIEDE2000DifferenceKernelPfS_mPhmmPmPd) ;  /* 0xffffff780ad47950 */ /* 0x000fec0003c3ffff */
        .type           $_Z25CIEDE2000DifferenceKernelPfS_mPhmmPmPd$__internal_accurate_pow,@function
        .size           $_Z25CIEDE2000DifferenceKernelPfS_mPhmmPmPd$__internal_accurate_pow,($_Z25CIEDE2000DifferenceKernelPfS_mPhmmPmPd$__internal_trig_reduction_slowpathd - $_Z25CIEDE2000DifferenceKernelPfS_mPhmmPmPd$__internal_accurate_pow)
$_Z25CIEDE2000DifferenceKernelPfS_mPhmmPmPd$__internal_accurate_pow:
[----:B------:R-:W-:Y:S01]  /*84b0*/  ISETP.GT.U32.AND P0, PT, R14, 0xfffff, PT ;  /* 0x000fffff0e00780c */ /* 0x000fe20003f04070 */
[----:B------:R-:W-:Y:S01]  /*84c0*/  IMAD.MOV.U32 R16, RZ, RZ, R15 ;  /* 0x000000ffff107224 */ /* 0x000fe200078e000f */
[----:B------:R-:W-:Y:S01]  /*84d0*/  MOV R17, R14 ;  /* 0x0000000e00117202 */ /* 0x000fe20000000f00 */
[----:B------:R-:W-:Y:S01]  /*84e0*/  UMOV UR28, 0x7d2cafe2 ;  /* 0x7d2cafe2001c7882 */ /* 0x000fe20000000000 */
[----:B------:R-:W-:Y:S01]  /*84f0*/  UMOV UR29, 0x3eb0f5ff ;  /* 0x3eb0f5ff001d7882 */ /* 0x000fe20000000000 */
[----:B------:R-:W-:Y:S01]  /*8500*/  UMOV UR30, 0x3b39803f ;  /* 0x3b39803f001e7882 */ /* 0x000fe20000000000 */
[----:B------:R-:W-:-:S07]  /*8510*/  UMOV UR31, 0x3c7abc9e ;  /* 0x3c7abc9e001f7882 */ /* 0x000fce0000000000 */
[----:B------:R-:W-:Y:S01]  /*8520*/  @!P0 DMUL R18, R16, 1.80143985094819840000e+16 ;  /* 0x4350000010128828 */ /* 0x000fe20000000000 */
[----:B------:R-:W-:-:S09]  /*8530*/  IMAD.MOV.U32 R16, RZ, RZ, R14 ;  /* 0x000000ffff107224 */ /* 0x000fd200078e000e */
[----:B------:R-:W-:Y:S02]  /*8540*/  @!P0 IMAD.MOV.U32 R16, RZ, RZ, R19 ;  /* 0x000000ffff108224 */ /* 0x000fe400078e0013 */
[----:B------:R-:W-:-:S03]  /*8550*/  @!P0 IMAD.MOV.U32 R15, RZ, RZ, R18 ;  /* 0x000000ffff0f8224 */ /* 0x000fc600078e0012 */
[----:B------:R-:W-:Y:S01]  /*8560*/  LOP3.LUT R16, R16, 0x800fffff, RZ, 0xc0, !PT ;  /* 0x800fffff10107812 */ /* 0x000fe200078ec0ff */
[----:B------:R-:W-:-:S03]  /*8570*/  IMAD.MOV.U32 R38, RZ, RZ, R15 ;  /* 0x000000ffff267224 */ /* 0x000fc600078e000f */
[----:B------:R-:W-:-:S04]  /*8580*/  LOP3.LUT R16, R16, 0x3ff00000, RZ, 0xfc, !PT ;  /* 0x3ff0000010107812 */ /* 0x000fc800078efcff */
[----:B------:R-:W-:Y:S01]  /*8590*/  ISETP.GE.U32.AND P1, PT, R16, 0x3ff6a09f, PT ;  /* 0x3ff6a09f1000780c */ /* 0x000fe20003f26070 */
[----:B------:R-:W-:Y:S02]  /*85a0*/  IMAD.MOV.U32 R39, RZ, RZ, R16 ;  /* 0x000000ffff277224 */ /* 0x000fe400078e0010 */
[----:B------:R-:W-:-:S10]  /*85b0*/  IMAD.MOV.U32 R16, RZ, RZ, RZ ;  /* 0x000000ffff107224 */ /* 0x000fd400078e00ff */
[----:B------:R-:W-:-:S05]  /*85c0*/  @P1 IADD3 R15, PT, PT, R39, -0x100000, RZ ;  /* 0xfff00000270f1810 */ /* 0x000fca0007ffe0ff */
[----:B------:R-:W-:Y:S01]  /*85d0*/  @P1 IMAD.MOV.U32 R39, RZ, RZ, R15 ;  /* 0x000000ffff271224 */ /* 0x000fe200078e000f */
[----:B------:R-:W-:Y:S02]  /*85e0*/  SHF.R.U32.HI R15, RZ, 0x14, R14 ;  /* 0x00000014ff0f7819 */ /* 0x000fe4000001160e */
[----:B------:R-:W-:-:S03]  /*85f0*/  @!P0 LEA.HI R15, R19, 0xffffffca, RZ, 0xc ;  /* 0xffffffca130f8811 */ /* 0x000fc600078f60ff */
[C---:B------:R-:W-:Y:S02]  /*8600*/  DADD R36, R38.reuse, 1 ;  /* 0x3ff0000026247429 */ /* 0x040fe40000000000 */
[----:B------:R-:W-:Y:S01]  /*8610*/  DADD R38, R38, -1 ;  /* 0xbff0000026267429 */ /* 0x000fe20000000000 */
[C---:B------:R-:W-:Y:S02]  /*8620*/  VIADD R14, R15.reuse, 0xfffffc01 ;  /* 0xfffffc010f0e7836 */ /* 0x040fe40000000000 */
[----:B------:R-:W-:Y:S01]  /*8630*/  @P1 VIADD R14, R15, 0xfffffc02 ;  /* 0xfffffc020f0e1836 */ /* 0x000fe20000000000 */
[----:B------:R-:W0:Y:S01]  /*8640*/  MUFU.RCP64H R17, R37 ;  /* 0x0000002500117308 */ /* 0x000e220000001800 */
[----:B------:R-:W-:-:S03]  /*8650*/  IMAD.MOV.U32 R15, RZ, RZ, 0x43300000 ;  /* 0x43300000ff0f7424 */ /* 0x000fc600078e00ff */
[----:B------:R-:W-:Y:S01]  /*8660*/  LOP3.LUT R14, R14, 0x80000000, RZ, 0x3c, !PT ;  /* 0x800000000e0e7812 */ /* 0x000fe200078e3cff */
[----:B0-----:R-:W-:-:S08]  /*8670*/  DFMA R36, -R36, R16, 1 ;  /* 0x3ff000002424742b */ /* 0x001fd00000000110 */
[----:B------:R-:W-:-:S08]  /*8680*/  DFMA R36, R36, R36, R36 ;  /* 0x000000242424722b */ /* 0x000fd00000000024 */
[----:B------:R-:W-:Y:S01]  /*8690*/  DFMA R36, R16, R36, R16 ;  /* 0x000000241024722b */ /* 0x000fe20000000010 */
[----:B------:R-:W-:Y:S02]  /*86a0*/  IMAD.MOV.U32 R16, RZ, RZ, 0x41ad3b5a ;  /* 0x41ad3b5aff107424 */ /* 0x000fe400078e00ff */
[----:B------:R-:W-:-:S05]  /*86b0*/  IMAD.MOV.U32 R17, RZ, RZ, 0x3ed0f5d2 ;  /* 0x3ed0f5d2ff117424 */ /* 0x000fca00078e00ff */
[----:B------:R-:W-:-:S08]  /*86c0*/  DMUL R44, R38, R36 ;  /* 0x00000024262c7228 */ /* 0x000fd00000000000 */
[----:B------:R-:W-:-:S08]  /*86d0*/  DFMA R44, R38, R36, R44 ;  /* 0x00000024262c722b */ /* 0x000fd0000000002c */
[----:B------:R-:W-:-:S08]  /*86e0*/  DMUL R34, R44, R44 ;  /* 0x0000002c2c227228 */ /* 0x000fd00000000000 */
[----:B------:R-:W-:Y:S01]  /*86f0*/  DFMA R16, R34, UR28, R16 ;  /* 0x0000001c22107c2b */ /* 0x000fe20008000010 */
[----:B------:R-:W-:Y:S01]  /*8700*/  UMOV UR28, 0x75488a3f ;  /* 0x75488a3f001c7882 */ /* 0x000fe20000000000 */
[----:B------:R-:W-:-:S06]  /*8710*/  UMOV UR29, 0x3ef3b20a ;  /* 0x3ef3b20a001d7882 */ /* 0x000fcc0000000000 */
[----:B------:R-:W-:Y:S01]  /*8720*/  DFMA R32, R34, R16, UR28 ;  /* 0x0000001c22207e2b */ /* 0x000fe20008000010 */
[----:B------:R-:W-:Y:S01]  /*8730*/  UMOV UR28, 0xe4faecd5 ;  /* 0xe4faecd5001c7882 */ /* 0x000fe20000000000 */
[----:B------:R-:W-:Y:S01]  /*8740*/  UMOV UR29, 0x3f1745cd ;  /* 0x3f1745cd001d7882 */ /* 0x000fe20000000000 */
[----:B------:R-:W-:-:S05]  /*8750*/  DADD R16, R38, -R44 ;  /* 0x0000000026107229 */ /* 0x000fca000000082c */
[----:B------:R-:W-:Y:S01]  /*8760*/  DFMA R32, R34, R32, UR28 ;  /* 0x0000001c22207e2b */ /* 0x000fe20008000020 */
[----:B------:R-:W-:Y:S01]  /*8770*/  UMOV UR28, 0x258a578b ;  /* 0x258a578b001c7882 */ /* 0x000fe20000000000 */
[----:B------:R-:W-:Y:S01]  /*8780*/  UMOV UR29, 0x3f3c71c7 ;  /* 0x3f3c71c7001d7882 */ /* 0x000fe20000000000 */
[----:B------:R-:W-:-:S05]  /*8790*/  DADD R16, R16, R16 ;  /* 0x0000000010107229 */ /* 0x000fca0000000010 */
[----:B------:R-:W-:Y:S01]  /*87a0*/  DFMA R32, R34, R32, UR28 ;  /* 0x0000001c22207e2b */ /* 0x000fe20008000020 */
[----:B------:R-:W-:Y:S01]  /*87b0*/  UMOV UR28, 0x9242b910 ;  /* 0x9242b910001c7882 */ /* 0x000fe20000000000 */
[----:B------:R-:W-:Y:S01]  /*87c0*/  UMOV UR29, 0x3f624924 ;  /* 0x3f624924001d7882 */ /* 0x000fe20000000000 */
[-C--:B------:R-:W-:Y:S02]  /*87d0*/  DFMA R16, R38, -R44.reuse, R16 ;  /* 0x8000002c2610722b */ /* 0x080fe40000000010 */
[----:B------:R-:W-:-:S03]  /*87e0*/  DMUL R38, R44, R44 ;  /* 0x0000002c2c267228 */ /* 0x000fc60000000000 */
[----:B------:R-:W-:Y:S01]  /*87f0*/  DFMA R32, R34, R32, UR28 ;  /* 0x0000001c22207e2b */ /* 0x000fe20008000020 */
[----:B------:R-:W-:Y:S01]  /*8800*/  UMOV UR28, 0x99999dfb ;  /* 0x99999dfb001c7882 */ /* 0x000fe20000000000 */
[----:B------:R-:W-:Y:S01]  /*8810*/  UMOV UR29, 0x3f899999 ;  /* 0x3f899999001d7882 */ /* 0x000fe20000000000 */
[----:B------:R-:W-:Y:S02]  /*8820*/  DMUL R16, R36, R16 ;  /* 0x0000001024107228 */ /* 0x000fe40000000000 */
[----:B------:R-:W-:-:S03]  /*8830*/  DFMA R36, R44, R44, -R38 ;  /* 0x0000002c2c24722b */ /* 0x000fc60000000826 */
[----:B------:R-:W-:Y:S01]  /*8840*/  DFMA R32, R34, R32, UR28 ;  /* 0x0000001c22207e2b */ /* 0x000fe20008000020 */
[----:B------:R-:W-:Y:S01]  /*8850*/  UMOV UR28, 0x55555555 ;  /* 0x55555555001c7882 */ /* 0x000fe20000000000 */
[----:B------:R-:W-:-:S06]  /*8860*/  UMOV UR29, 0x3fb55555 ;  /* 0x3fb55555001d7882 */ /* 0x000fcc0000000000 */
[----:B------:R-:W-:-:S08]  /*8870*/  DFMA R42, R34, R32, UR28 ;  /* 0x0000001c222a7e2b */ /* 0x000fd00008000020 */
[----:B------:R-:W-:Y:S01]  /*8880*/  DADD R40, -R42, UR28 ;  /* 0x0000001c2a287e29 */ /* 0x000fe20008000100 */
[----:B------:R-:W-:Y:S01]  /*8890*/  UMOV UR28, 0xb9e7b0 ;  /* 0x00b9e7b0001c7882 */ /* 0x000fe20000000000 */
[----:B------:R-:W-:-:S06]  /*88a0*/  UMOV UR29, 0x3c46a4cb ;  /* 0x3c46a4cb001d7882 */ /* 0x000fcc0000000000 */
[----:B------:R-:W-:Y:S02]  /*88b0*/  DFMA R40, R34, R32, R40 ;  /* 0x000000202228722b */ /* 0x000fe40000000028 */
[----:B------:R-:W-:Y:S01]  /*88c0*/  DMUL R32, R44, R38 ;  /* 0x000000262c207228 */ /* 0x000fe20000000000 */
[----:B------:R-:W-:Y:S01]  /*88d0*/  VIADD R35, R17, 0x100000 ;  /* 0x0010000011237836 */ /* 0x000fe20000000000 */
[----:B------:R-:W-:-:S04]  /*88e0*/  MOV R34, R16 ;  /* 0x0000001000227202 */ /* 0x000fc80000000f00 */
[----:B------:R-:W-:Y:S01]  /*88f0*/  DADD R40, R40, -UR28 ;  /* 0x8000001c28287e29 */ /* 0x000fe20008000000 */
[----:B------:R-:W-:Y:S01]  /*8900*/  UMOV UR28, 0x80000000 ;  /* 0x80000000001c7882 */ /* 0x000fe20000000000 */
[C---:B------:R-:W-:Y:S01]  /*8910*/  DFMA R36, R44.reuse, R34, R36 ;  /* 0x000000222c24722b */ /* 0x040fe20000000024 */
[----:B------:R-:W-:Y:S01]  /*8920*/  UMOV UR29, 0x43300000 ;  /* 0x43300000001d7882 */ /* 0x000fe20000000000 */
[----:B------:R-:W-:Y:S02]  /*8930*/  DFMA R34, R44, R38, -R32 ;  /* 0x000000262c22722b */ /* 0x000fe40000000820 */
[----:B------:R-:W-:Y:S01]  /*8940*/  DADD R14, R14, -UR28 ;  /* 0x8000001c0e0e7e29 */ /* 0x000fe20008000000 */
[----:B------:R-:W-:Y:S01]  /*8950*/  UMOV UR28, 0xfefa39ef ;  /* 0xfefa39ef001c7882 */ /* 0x000fe20000000000 */
[----:B------:R-:W-:-:S04]  /*8960*/  UMOV UR29, 0x3fe62e42 ;  /* 0x3fe62e42001d7882 */ /* 0x000fc80000000000 */
[----:B------:R-:W-:Y:S02]  /*8970*/  DFMA R34, R16, R38, R34 ;  /* 0x000000261022722b */ /* 0x000fe40000000022 */
[----:B------:R-:W-:-:S06]  /*8980*/  DADD R38, R42, R40 ;  /* 0x000000002a267229 */ /* 0x000fcc0000000028 */
[----:B------:R-:W-:Y:S02]  /*8990*/  DFMA R34, R44, R36, R34 ;  /* 0x000000242c22722b */ /* 0x000fe40000000022 */
[----:B------:R-:W-:Y:S02]  /*89a0*/  DADD R42, R42, -R38 ;  /* 0x000000002a2a7229 */ /* 0x000fe40000000826 */
[----:B------:R-:W-:-:S06]  /*89b0*/  DMUL R36, R38, R32 ;  /* 0x0000002026247228 */ /* 0x000fcc0000000000 */
[----:B------:R-:W-:Y:S02]  /*89c0*/  DADD R42, R40, R42 ;  /* 0x00000000282a7229 */ /* 0x000fe4000000002a */
[----:B------:R-:W-:-:S08]  /*89d0*/  DFMA R40, R38, R32, -R36 ;  /* 0x000000202628722b */ /* 0x000fd00000000824 */
[----:B------:R-:W-:-:S08]  /*89e0*/  DFMA R34, R38, R34, R40 ;  /* 0x000000222622722b */ /* 0x000fd00000000028 */
[----:B------:R-:W-:-:S08]  /*89f0*/  DFMA R42, R42, R32, R34 ;  /* 0x000000202a2a722b */ /* 0x000fd00000000022 */
[----:B------:R-:W-:-:S08]  /*8a00*/  DADD R34, R36, R42 ;  /* 0x0000000024227229 */ /* 0x000fd0000000002a */
[--C-:B------:R-:W-:Y:S02]  /*8a10*/  DADD R32, R44, R34.reuse ;  /* 0x000000002c207229 */ /* 0x100fe40000000022 */
[----:B------:R-:W-:-:S06]  /*8a20*/  DADD R36, R36, -R34 ;  /* 0x0000000024247229 */ /* 0x000fcc0000000822 */
[----:B------:R-:W-:Y:S02]  /*8a30*/  DADD R44, R44, -R32 ;  /* 0x000000002c2c7229 */ /* 0x000fe40000000820 */
[----:B------:R-:W-:-:S06]  /*8a40*/  DADD R36, R42, R36 ;  /* 0x000000002a247229 */ /* 0x000fcc0000000024 */
[----:B------:R-:W-:-:S08]  /*8a50*/  DADD R44, R34, R44 ;  /* 0x00000000222c7229 */ /* 0x000fd0000000002c */
[----:B------:R-:W-:-:S08]  /*8a60*/  DADD R18, R36, R44 ;  /* 0x0000000024127229 */ /* 0x000fd0000000002c */
[----:B------:R-:W-:-:S08]  /*8a70*/  DADD R18, R16, R18 ;  /* 0x0000000010127229 */ /* 0x000fd00000000012 */
[----:B------:R-:W-:-:S08]  /*8a80*/  DADD R34, R32, R18 ;  /* 0x0000000020227229 */ /* 0x000fd00000000012 */
[--C-:B------:R-:W-:Y:S02]  /*8a90*/  DFMA R16, R14, UR28, R34.reuse ;  /* 0x0000001c0e107c2b */ /* 0x100fe40008000022 */
[----:B------:R-:W-:-:S06]  /*8aa0*/  DADD R36, R32, -R34 ;  /* 0x0000000020247229 */ /* 0x000fcc0000000822 */
[----:B------:R-:W-:Y:S02]  /*8ab0*/  DFMA R32, R14, -UR28, R16 ;  /* 0x8000001c0e207c2b */ /* 0x000fe40008000010 */
[----:B------:R-:W-:-:S06]  /*8ac0*/  DADD R36, R18, R36 ;  /* 0x0000000012247229 */ /* 0x000fcc0000000024 */
[----:B------:R-:W-:-:S08]  /*8ad0*/  DADD R32, -R34, R32 ;  /* 0x0000000022207229 */ /* 0x000fd00000000120 */
[----:B------:R-:W-:Y:S01]  /*8ae0*/  DADD R18, R36, -R32 ;  /* 0x0000000024127229 */ /* 0x000fe20000000820 */
[----:B------:R-:W-:Y:S02]  /*8af0*/  IMAD.MOV.U32 R33, RZ, RZ, R13 ;  /* 0x000000ffff217224 */ /* 0x000fe400078e000d */
[----:B------:R-:W-:-:S03]  /*8b00*/  IMAD.MOV.U32 R32, RZ, RZ, R3 ;  /* 0x000000ffff207224 */ /* 0x000fc600078e0003 */
[C---:B------:R-:W-:Y:S02]  /*8b10*/  LOP3.LUT R13, R33.reuse, 0xff0fffff, RZ, 0xc0, !PT ;  /* 0xff0fffff210d7812 */ /* 0x040fe400078ec0ff */
[----:B------:R-:W-:Y:S01]  /*8b20*/  DFMA R18, R14, UR30, R18 ;  /* 0x0000001e0e127c2b */ /* 0x000fe20008000012 */
[----:B------:R-:W-:-:S04]  /*8b30*/  SHF.L.U32 R14, R33, 0x1, RZ ;  /* 0x00000001210e7819 */ /* 0x000fc800000006ff */
[----:B------:R-:W-:-:S03]  /*8b40*/  ISETP.GT.U32.AND P0, PT, R14, -0x2000001, PT ;  /* 0xfdffffff0e00780c */ /* 0x000fc60003f04070 */
[----:B------:R-:W-:Y:S01]  /*8b50*/  DADD R34, R16, R18 ;  /* 0x0000000010227229 */ /* 0x000fe20000000012 */
[----:B------:R-:W-:-:S07]  /*8b60*/  SEL R33, R13, R33, P0 ;  /* 0x000000210d217207 */ /* 0x000fce0000000000 */
[----:B------:R-:W-:Y:S02]  /*8b70*/  DADD R16, R16, -R34 ;  /* 0x0000000010107229 */ /* 0x000fe40000000822 */
[----:B------:R-:W-:-:S06]  /*8b80*/  DMUL R14, R34, R32 ;  /* 0x00000020220e7228 */ /* 0x000fcc0000000000 */
[----:B------:R-:W-:Y:S02]  /*8b90*/  DADD R18, R18, R16 ;  /* 0x0000000012127229 */ /* 0x000fe40000000010 */
[----:B------:R-:W-:-:S08]  /*8ba0*/  DFMA R34, R34, R32, -R14 ;  /* 0x000000202222722b */ /* 0x000fd0000000080e */
[----:B------:R-:W-:Y:S01]  /*8bb0*/  DFMA R18, R18, R32, R34 ;  /* 0x000000201212722b */ /* 0x000fe20000000022 */
[----:B------:R-:W-:Y:S02]  /*8bc0*/  IMAD.MOV.U32 R34, RZ, RZ, 0x652b82fe ;  /* 0x652b82feff227424 */ /* 0x000fe400078e00ff */
[----:B------:R-:W-:-:S05]  /*8bd0*/  IMAD.MOV.U32 R35, RZ, RZ, 0x3ff71547 ;  /* 0x3ff71547ff237424 */ /* 0x000fca00078e00ff */
[----:B------:R-:W-:-:S08]  /*8be0*/  DADD R36, R14, R18 ;  /* 0x000000000e247229 */ /* 0x000fd00000000012 */
[----:B------:R-:W-:Y:S02]  /*8bf0*/  DFMA R34, R36, R34, 6.75539944105574400000e+15 ;  /* 0x433800002422742b */ /* 0x000fe40000000022 */
[----:B------:R-:W-:Y:S01]  /*8c00*/  FSETP.GEU.AND P0, PT, |R37|, 4.1917929649353027344, PT ;  /* 0x4086232b2500780b */ /* 0x000fe20003f0e200 */
[----:B------:R-:W-:-:S05]  /*8c10*/  DADD R14, R14, -R36 ;  /* 0x000000000e0e7229 */ /* 0x000fca0000000824 */
[----:B------:R-:W-:-:S03]  /*8c20*/  DADD R16, R34, -6.75539944105574400000e+15 ;  /* 0xc338000022107429 */ /* 0x000fc60000000000 */
[----:B------:R-:W-:-:S05]  /*8c30*/  DADD R18, R18, R14 ;  /* 0x0000000012127229 */ /* 0x000fca000000000e */
[----:B------:R-:W-:Y:S01]  /*8c40*/  DFMA R32, R16, -UR28, R36 ;  /* 0x8000001c10207c2b */ /* 0x000fe20008000024 */
[----:B------:R-:W-:Y:S01]  /*8c50*/  UMOV UR28, 0x3b39803f ;  /* 0x3b39803f001c7882 */ /* 0x000fe20000000000 */
[----:B------:R-:W-:-:S06]  /*8c60*/  UMOV UR29, 0x3c7abc9e ;  /* 0x3c7abc9e001d7882 */ /* 0x000fcc0000000000 */
[----:B------:R-:W-:Y:S01]  /*8c70*/  DFMA R32, R16, -UR28, R32 ;  /* 0x8000001c10207c2b */ /* 0x000fe20008000020 */
[----:B------:R-:W-:Y:S01]  /*8c80*/  UMOV UR28, 0x69ce2bdf ;  /* 0x69ce2bdf001c7882 */ /* 0x000fe20000000000 */
[----:B------:R-:W-:Y:S01]  /*8c90*/  IMAD.MOV.U32 R16, RZ, RZ, -0x35dec16 ;  /* 0xfca213eaff107424 */ /* 0x000fe200078e00ff */
[----:B------:R-:W-:Y:S01]  /*8ca0*/  UMOV UR29, 0x3e5ade15 ;  /* 0x3e5ade15001d7882 */ /* 0x000fe20000000000 */
[----:B------:R-:W-:-:S06]  /*8cb0*/  IMAD.MOV.U32 R17, RZ, RZ, 0x3e928af3 ;  /* 0x3e928af3ff117424 */ /* 0x000fcc00078e00ff */
        /* <DEDUP_REMOVED lines=26> */
[----:B------:R-:W-:-:S10]  /*8e60*/  DFMA R16, R32, R16, 1 ;  /* 0x3ff000002010742b */ /* 0x000fd40000000010 */
[----:B------:R-:W-:Y:S01]  /*8e70*/  IMAD R33, R34, 0x100000, R17 ;  /* 0x0010000022217824 */ /* 0x000fe200078e0211 */
[----:B------:R-:W-:Y:S01]  /*8e80*/  MOV R32, R16 ;  /* 0x0000001000207202 */ /* 0x000fe20000000f00 */
[----:B------:R-:W-:Y:S06]  /*8e90*/  @!P0 BRA `(.L_x_151) ;  /* 0x0000000000348947 */ /* 0x000fec0003800000 */
[----:B------:R-:W-:Y:S01]  /*8ea0*/  FSETP.GEU.AND P1, PT, |R37|, 4.2275390625, PT ;  /* 0x408748002500780b */ /* 0x000fe20003f2e200 */
[C---:B------:R-:W-:Y:S02]  /*8eb0*/  DADD R32, R36.reuse, +INF ;  /* 0x7ff0000024207429 */ /* 0x040fe40000000000 */
[----:B------:R-:W-:-:S08]  /*8ec0*/  DSETP.GEU.AND P0, PT, R36, RZ, PT ;  /* 0x000000ff2400722a */ /* 0x000fd00003f0e000 */
[----:B------:R-:W-:Y:S02]  /*8ed0*/  FSEL R32, R32, RZ, P0 ;  /* 0x000000ff20207208 */ /* 0x000fe40000000000 */
[----:B------:R-:W-:Y:S02]  /*8ee0*/  @!P1 LEA.HI R14, R34, R34, RZ, 0x1 ;  /* 0x00000022220e9211 */ /* 0x000fe400078f08ff */
[----:B------:R-:W-:Y:S02]  /*8ef0*/  FSEL R33, R33, RZ, P0 ;  /* 0x000000ff21217208 */ /* 0x000fe40000000000 */
[----:B------:R-:W-:-:S05]  /*8f00*/  @!P1 SHF.R.S32.HI R14, RZ, 0x1, R14 ;  /* 0x00000001ff0e9819 */ /* 0x000fca000001140e */
[----:B------:R-:W-:Y:S02]  /*8f10*/  @!P1 IMAD.IADD R13, R34, 0x1, -R14 ;  /* 0x00000001220d9824 */ /* 0x000fe400078e0a0e */
[----:B------:R-:W-:Y:S02]  /*8f20*/  @!P1 IMAD R15, R14, 0x100000, R17 ;  /* 0x001000000e0f9824 */ /* 0x000fe400078e0211 */
[----:B------:R-:W-:Y:S01]  /*8f30*/  @!P1 IMAD.MOV.U32 R14, RZ, RZ, R16 ;  /* 0x000000ffff0e9224 */ /* 0x000fe200078e0010 */
[----:B------:R-:W-:Y:S01]  /*8f40*/  @!P1 LEA R17, R13, 0x3ff00000, 0x14 ;  /* 0x3ff000000d119811 */ /* 0x000fe200078ea0ff */
[----:B------:R-:W-:-:S06]  /*8f50*/  @!P1 IMAD.MOV.U32 R16, RZ, RZ, RZ ;  /* 0x000000ffff109224 */ /* 0x000fcc00078e00ff */
[----:B------:R-:W-:-:S11]  /*8f60*/  @!P1 DMUL R32, R14, R16 ;  /* 0x000000100e209228 */ /* 0x000fd60000000000 */
.L_x_151:
[----:B------:R-:W-:Y:S01]  /*8f70*/  DFMA R18, R18, R32, R32 ;  /* 0x000000201212722b */ /* 0x000fe20000000020 */
[----:B------:R-:W-:Y:S01]  /*8f80*/  IMAD.MOV.U32 R16, RZ, RZ, R12 ;  /* 0x000000ffff107224 */ /* 0x000fe200078e000c */
[----:B------:R-:W-:Y:S01]  /*8f90*/  DSETP.NEU.AND P0, PT, |R32|, +INF , PT ;  /* 0x7ff000002000742a */ /* 0x000fe20003f0d200 */
[----:B------:R-:W-:-:S07]  /*8fa0*/  MOV R17, 0x0 ;  /* 0x0000000000117802 */ /* 0x000fce0000000f00 */
[----:B------:R-:W-:Y:S02]  /*8fb0*/  FSEL R14, R32, R18, !P0 ;  /* 0x00000012200e7208 */ /* 0x000fe40004000000 */
[----:B------:R-:W-:Y:S01]  /*8fc0*/  FSEL R13, R33, R19, !P0 ;  /* 0x00000013210d7208 */ /* 0x000fe20004000000 */
[----:B------:R-:W-:Y:S06]  /*8fd0*/  RET.REL.NODEC R16 `(_Z25CIEDE2000DifferenceKernelPfS_mPhmmPmPd) ;  /* 0xffffff7010087950 */ /* 0x000fec0003c3ffff */
        .type           $_Z25CIEDE2000DifferenceKernelPfS_mPhmmPmPd$__internal_trig_reduction_slowpathd,@function
        .size           $_Z25CIEDE2000DifferenceKernelPfS_mPhmmPmPd$__internal_trig_reduction_slowpathd,(.L_x_217 - $_Z25CIEDE2000DifferenceKernelPfS_mPhmmPmPd$__internal_trig_reduction_slowpathd)
$_Z25CIEDE2000DifferenceKernelPfS_mPhmmPmPd$__internal_trig_reduction_slowpathd:
[--C-:B------:R-:W-:Y:S01]  /*8fe0*/  SHF.R.U32.HI R34, RZ, 0x14, R33.reuse ;  /* 0x00000014ff227819 */ /* 0x100fe20000011621 */
[----:B------:R-:W-:Y:S02]  /*8ff0*/  IMAD.MOV.U32 R16, RZ, RZ, R33 ;  /* 0x000000ffff107224 */ /* 0x000fe400078e0021 */
[----:B------:R-:W-:Y:S01]  /*9000*/  IMAD.MOV.U32 R12, RZ, RZ, RZ ;  /* 0x000000ffff0c7224 */ /* 0x000fe200078e00ff */
[----:B------:R-:W-:-:S04]  /*9010*/  LOP3.LUT R13, R34, 0x7ff, RZ, 0xc0, !PT ;  /* 0x000007ff220d7812 */ /* 0x000fc800078ec0ff */
[----:B------:R-:W-:-:S13]  /*9020*/  ISETP.NE.AND P0, PT, R13, 0x7ff, PT ;  /* 0x000007ff0d00780c */ /* 0x000fda0003f05270 */
[----:B------:R-:W-:Y:S05]  /*9030*/  @!P0 BRA `(.L_x_152) ;  /* 0x0000000800508947 */ /* 0x000fea0003800000 */
[----:B------:R-:W-:Y:S01]  /*9040*/  VIADD R13, R13, 0xfffffc00 ;  /* 0xfffffc000d0d7836 */ /* 0x000fe20000000000 */
[----:B------:R-:W-:Y:S01]  /*9050*/  BSSY.RECONVERGENT B4, `(.L_x_153) ;  /* 0x0000031000047945 */ /* 0x000fe20003800200 */
[----:B------:R-:W-:-:S03]  /*9060*/  CS2R R20, SRZ ;  /* 0x0000000000147805 */ /* 0x000fc6000001ff00 */
[----:B------:R-:W-:Y:S02]  /*9070*/  SHF.R.U32.HI R12, RZ, 0x6, R13 ;  /* 0x00000006ff0c7819 */ /* 0x000fe4000001160d */
[----:B------:R-:W-:Y:S02]  /*9080*/  ISETP.GE.U32.AND P0, PT, R13, 0x80, PT ;  /* 0x000000800d00780c */ /* 0x000fe40003f06070 */
[C---:B------:R-:W-:Y:S02]  /*9090*/  IADD3 R15, PT, PT, -R12.reuse, 0x13, RZ ;  /* 0x000000130c0f7810 */ /* 0x040fe40007ffe1ff */
[----:B------:R-:W-:Y:S02]  /*90a0*/  IADD3 R13, PT, PT, -R12, 0xf, RZ ;  /* 0x0000000f0c0d7810 */ /* 0x000fe40007ffe1ff */
[----:B------:R-:W-:-:S04]  /*90b0*/  SEL R15, R15, 0x12, P0 ;  /* 0x000000120f0f7807 */ /* 0x000fc80000000000 */
[----:B------:R-:W-:-:S13]  /*90c0*/  ISETP.GE.AND P0, PT, R13, R15, PT ;  /* 0x0000000f0d00720c */ /* 0x000fda0003f06270 */
[----:B------:R-:W-:Y:S05]  /*90d0*/  @P0 BRA `(.L_x_154) ;  /* 0x0000000000a00947 */ /* 0x000fea0003800000 */
[----:B------:R-:W0:Y:S01]  /*90e0*/  LDC.64 R36, c[0x0][0x358] ;  /* 0x0000d600ff247b82 */ /* 0x000e220000000a00 */
[C---:B------:R-:W-:Y:S01]  /*90f0*/  SHF.L.U64.HI R18, R14.reuse, 0xb, R16 ;  /* 0x0000000b0e127819 */ /* 0x040fe20000010210 */
[----:B------:R-:W-:Y:S01]  /*9100*/  BSSY.RECONVERGENT B5, `(.L_x_155) ;  /* 0x0000024000057945 */ /* 0x000fe20003800200 */
[----:B------:R-:W-:Y:S01]  /*9110*/  IMAD.SHL.U32 R14, R14, 0x800, RZ ;  /* 0x000008000e0e7824 */ /* 0x000fe200078e00ff */
[----:B------:R-:W-:Y:S01]  /*9120*/  IADD3 R16, PT, PT, RZ, -R12, -R15 ;  /* 0x8000000cff107210 */ /* 0x000fe20007ffe80f */
[----:B------:R-:W-:Y:S01]  /*9130*/  IMAD.MOV.U32 R17, RZ, RZ, RZ ;  /* 0x000000ffff117224 */ /* 0x000fe200078e00ff */
[----:B------:R-:W-:Y:S02]  /*9140*/  CS2R R20, SRZ ;  /* 0x0000000000147805 */ /* 0x000fe4000001ff00 */
[----:B------:R-:W-:-:S07]  /*9150*/  LOP3.LUT R18, R18, 0x80000000, RZ, 0xfc, !PT ;  /* 0x8000000012127812 */ /* 0x000fce00078efcff */
.L_x_156:
[----:B------:R-:W1:Y:S01]  /*9160*/  LDC.64 R22, c[0x4][RZ] ;  /* 0x01000000ff167b82 */ /* 0x000e620000000a00 */
[----:B0-----:R-:W-:Y:S02]  /*9170*/  R2UR UR28, R36 ;  /* 0x00000000241c72ca */ /* 0x001fe400000e0000 */
[----:B------:R-:W-:Y:S01]  /*9180*/  R2UR UR29, R37 ;  /* 0x00000000251d72ca */ /* 0x000fe200000e0000 */
[----:B-1----:R-:W-:-:S12]  /*9190*/  IMAD.WIDE R22, R13, 0x8, R22 ;  /* 0x000000080d167825 */ /* 0x002fd800078e0216 */
[----:B------:R-:W2:Y:S01]  /*91a0*/  LDG.E.64.CONSTANT R22, desc[UR28][R22.64] ;  /* 0x0000001c16167981 */ /* 0x000ea2000c1e9b00 */
[----:B------:R-:W-:Y:S01]  /*91b0*/  MOV R38, R20 ;  /* 0x0000001400267202 */ /* 0x000fe20000000f00 */
[----:B------:R-:W-:Y:S02]  /*91c0*/  IMAD.MOV.U32 R39, RZ, RZ, R21 ;  /* 0x000000ffff277224 */ /* 0x000fe400078e0015 */
[C---:B------:R-:W-:Y:S02]  /*91d0*/  IMAD R21, R17.reuse, 0x8, R1 ;  /* 0x0000000811157824 */ /* 0x040fe400078e0201 */
[----:B------:R-:W-:Y:S02]  /*91e0*/  VIADD R16, R16, 0x1 ;  /* 0x0000000110107836 */ /* 0x000fe40000000000 */
[----:B------:R-:W-:Y:S02]  /*91f0*/  VIADD R17, R17, 0x1 ;  /* 0x0000000111117836 */ /* 0x000fe40000000000 */
[----:B------:R-:W-:-:S02]  /*9200*/  VIADD R13, R13, 0x1 ;  /* 0x000000010d0d7836 */ /* 0x000fc40000000000 */
[----:B--2---:R-:W-:-:S04]  /*9210*/  IMAD.WIDE.U32 R38, P2, R22, R14, R38 ;  /* 0x0000000e16267225 */ /* 0x004fc80007840026 */
[----:B------:R-:W-:Y:S02]  /*9220*/  IMAD R20, R22, R18, RZ ;  /* 0x0000001216147224 */ /* 0x000fe400078e02ff */
[----:B------:R-:W-:-:S03]  /*9230*/  IMAD R19, R23, R14, RZ ;  /* 0x0000000e17137224 */ /* 0x000fc600078e02ff */
[----:B------:R-:W-:-:S04]  /*9240*/  IADD3 R20, P0, PT, R20, R39, RZ ;  /* 0x0000002714147210 */ /* 0x000fc80007f1e0ff */
[----:B------:R-:W-:Y:S01]  /*9250*/  IADD3 R39, P1, PT, R19, R20, RZ ;  /* 0x0000001413277210 */ /* 0x000fe20007f3e0ff */
[----:B------:R-:W-:-:S04]  /*9260*/  IMAD.HI.U32 R20, R22, R18, RZ ;  /* 0x0000001216147227 */ /* 0x000fc800078e00ff */
[C---:B------:R-:W-:Y:S01]  /*9270*/  IMAD.HI.U32 R19, R23.reuse, R14, RZ ;  /* 0x0000000e17137227 */ /* 0x040fe200078e00ff */
[----:B------:R0:W-:Y:S03]  /*9280*/  STL.64 [R21], R38 ;  /* 0x0000002615007387 */ /* 0x0001e60000100a00 */
[----:B------:R-:W-:Y:S02]  /*9290*/  IMAD.X R20, RZ, RZ, R20, P2 ;  /* 0x000000ffff147224 */ /* 0x000fe400010e0614 */
[----:B------:R-:W-:-:S03]  /*92a0*/  IMAD R22, R23, R18, RZ ;  /* 0x0000001217167224 */ /* 0x000fc600078e02ff */
[----:B------:R-:W-:Y:S01]  /*92b0*/  IADD3.X R19, P0, PT, R19, R20, RZ, P0, !PT ;  /* 0x0000001413137210 */ /* 0x000fe2000071e4ff */
[----:B0-----:R-:W-:-:S03]  /*92c0*/  IMAD.HI.U32 R21, R23, R18, RZ ;  /* 0x0000001217157227 */ /* 0x001fc600078e00ff */
[----:B------:R-:W-:Y:S01]  /*92d0*/  IADD3.X R19, P1, PT, R22, R19, RZ, P1, !PT ;  /* 0x0000001316137210 */ /* 0x000fe20000f3e4ff */
[----:B------:R-:W-:Y:S01]  /*92e0*/  IMAD.X R20, RZ, RZ, R21, P0 ;  /* 0x000000ffff147224 */ /* 0x000fe200000e0615 */
[----:B------:R-:W-:-:S04]  /*92f0*/  ISETP.NE.AND P0, PT, R16, -0xf, PT ;  /* 0xfffffff11000780c */ /* 0x000fc80003f05270 */
[----:B------:R-:W-:-:S05]  /*9300*/  IADD3.X R20, PT, PT, RZ, R20, RZ, P1, !PT ;  /* 0x00000014ff147210 */ /* 0x000fca0000ffe4ff */
[----:B------:R-:W-:Y:S02]  /*9310*/  IMAD.MOV.U32 R21, RZ, RZ, R20 ;  /* 0x000000ffff157224 */ /* 0x000fe400078e0014 */
[----:B------:R-:W-:Y:S02]  /*9320*/  IMAD.MOV.U32 R20, RZ, RZ, R19 ;  /* 0x000000ffff147224 */ /* 0x000fe400078e0013 */
[----:B------:R-:W-:Y:S05]  /*9330*/  @P0 BRA `(.L_x_156) ;  /* 0xfffffffc00880947 */ /* 0x000fea000383ffff */
[----:B------:R-:W-:Y:S05]  /*9340*/  BSYNC.RECONVERGENT B5 ;  /* 0x0000000000057941 */ /* 0x000fea0003800200 */
.L_x_155:
[----:B------:R-:W-:-:S07]  /*9350*/  IMAD.MOV.U32 R13, RZ, RZ, R15 ;  /* 0x000000ffff0d7224 */ /* 0x000fce00078e000f */
.L_x_154:
[----:B------:R-:W-:Y:S05]  /*9360*/  BSYNC.RECONVERGENT B4 ;  /* 0x0000000000047941 */ /* 0x000fea0003800200 */
.L_x_153:
[----:B------:R-:W-:Y:S02]  /*9370*/  LOP3.LUT P0, R34, R34, 0x3f, RZ, 0xc0, !PT ;  /* 0x0000003f22227812 */ /* 0x000fe4000780c0ff */
[----:B------:R-:W-:-:S05]  /*9380*/  IADD3 R12, PT, PT, R12, R13, RZ ;  /* 0x0000000d0c0c7210 */ /* 0x000fca0007ffe0ff */
[----:B------:R-:W-:-:S05]  /*9390*/  IMAD.U32 R35, R12, 0x8, R1 ;  /* 0x000000080c237824 */ /* 0x000fca00078e0001 */
[----:B------:R0:W-:Y:S04]  /*93a0*/  STL.64 [R35+-0x78], R20 ;  /* 0xffff881423007387 */ /* 0x0001e80000100a00 */
[----:B------:R-:W0:Y:S04]  /*93b0*/  @P0 LDL.64 R22, [R1+0x8] ;  /* 0x0000080001160983 */ /* 0x000e280000100a00 */
[----:B------:R-:W2:Y:S04]  /*93c0*/  LDL.64 R14, [R1+0x10] ;  /* 0x00001000010e7983 */ /* 0x000ea80000100a00 */
[----:B------:R-:W3:Y:S01]  /*93d0*/  LDL.64 R12, [R1+0x18] ;  /* 0x00001800010c7983 */ /* 0x000ee20000100a00 */
[----:B------:R-:W-:Y:S01]  /*93e0*/  @P0 LOP3.LUT R16, R34, 0x3f, RZ, 0x3c, !PT ;  /* 0x0000003f22100812 */ /* 0x000fe200078e3cff */
[----:B------:R-:W-:Y:S01]  /*93f0*/  BSSY.RECONVERGENT B4, `(.L_x_157) ;  /* 0x0000034000047945 */ /* 0x000fe20003800200 */
[----:B0-----:R-:W-:-:S02]  /*9400*/  @P0 SHF.R.U64 R21, R22, 0x1, R23 ;  /* 0x0000000116150819 */ /* 0x001fc40000001217 */
[----:B------:R-:W-:Y:S02]  /*9410*/  @P0 SHF.R.U32.HI R22, RZ, 0x1, R23 ;  /* 0x00000001ff160819 */ /* 0x000fe40000011617 */
[C---:B--2---:R-:W-:Y:S02]  /*9420*/  @P0 SHF.L.U32 R20, R14.reuse, R34, RZ ;  /* 0x000000220e140219 */ /* 0x044fe400000006ff */
[----:B------:R-:W-:Y:S02]  /*9430*/  @P0 SHF.R.U64 R21, R21, R16, R22 ;  /* 0x0000001015150219 */ /* 0x000fe40000001216 */
[--C-:B------:R-:W-:Y:S02]  /*9440*/  @P0 SHF.R.U32.HI R17, RZ, 0x1, R15.reuse ;  /* 0x00000001ff110819 */ /* 0x100fe4000001160f */
[C-C-:B------:R-:W-:Y:S02]  /*9450*/  @P0 SHF.R.U64 R18, R14.reuse, 0x1, R15.reuse ;  /* 0x000000010e120819 */ /* 0x140fe4000000120f */
[----:B------:R-:W-:-:S02]  /*9460*/  @P0 SHF.L.U64.HI R19, R14, R34, R15 ;  /* 0x000000220e130219 */ /* 0x000fc4000001020f */
[----:B------:R-:W-:Y:S02]  /*9470*/  @P0 SHF.R.U32.HI R22, RZ, R16, R22 ;  /* 0x00000010ff160219 */ /* 0x000fe40000011616 */
[----:B------:R-:W-:Y:S02]  /*9480*/  @P0 LOP3.LUT R14, R20, R21, RZ, 0xfc, !PT ;  /* 0x00000015140e0212 */ /* 0x000fe400078efcff */
[----:B---3--:R-:W-:Y:S02]  /*9490*/  @P0 SHF.L.U32 R23, R12, R34, RZ ;  /* 0x000000220c170219 */ /* 0x008fe400000006ff */
[--C-:B------:R-:W-:Y:S02]  /*94a0*/  @P0 SHF.R.U64 R18, R18, R16, R17.reuse ;  /* 0x0000001012120219 */ /* 0x100fe40000001211 */
[----:B------:R-:W-:Y:S02]  /*94b0*/  @P0 LOP3.LUT R15, R19, R22, RZ, 0xfc, !PT ;  /* 0x00000016130f0212 */ /* 0x000fe400078efcff */
[----:B------:R-:W-:Y:S01]  /*94c0*/  @P0 SHF.R.U32.HI R17, RZ, R16, R17 ;  /* 0x00000010ff110219 */ /* 0x000fe20000011611 */
[----:B------:R-:W-:Y:S01]  /*94d0*/  IMAD.SHL.U32 R16, R14, 0x4, RZ ;  /* 0x000000040e107824 */ /* 0x000fe200078e00ff */
[----:B------:R-:W-:-:S02]  /*94e0*/  @P0 SHF.L.U64.HI R34, R12, R34, R13 ;  /* 0x000000220c220219 */ /* 0x000fc4000001020d */
[----:B------:R-:W-:Y:S02]  /*94f0*/  @P0 LOP3.LUT R12, R23, R18, RZ, 0xfc, !PT ;  /* 0x00000012170c0212 */ /* 0x000fe400078efcff */
[----:B------:R-:W-:Y:S02]  /*9500*/  SHF.L.U64.HI R14, R14, 0x2, R15 ;  /* 0x000000020e0e7819 */ /* 0x000fe4000001020f */
[----:B------:R-:W-:Y:S02]  /*9510*/  @P0 LOP3.LUT R13, R34, R17, RZ, 0xfc, !PT ;  /* 0x00000011220d0212 */ /* 0x000fe400078efcff */
[----:B------:R-:W-:Y:S02]  /*9520*/  SHF.L.W.U32.HI R15, R15, 0x2, R12 ;  /* 0x000000020f0f7819 */ /* 0x000fe40000010e0c */
[----:B------:R-:W-:Y:S02]  /*9530*/  IADD3 RZ, P0, PT, RZ, -R16, RZ ;  /* 0x80000010ffff7210 */ /* 0x000fe40007f1e0ff */
[----:B------:R-:W-:-:S02]  /*9540*/  LOP3.LUT R18, RZ, R14, RZ, 0x33, !PT ;  /* 0x0000000eff127212 */ /* 0x000fc400078e33ff */
[----:B------:R-:W-:Y:S02]  /*9550*/  SHF.L.W.U32.HI R12, R12, 0x2, R13 ;  /* 0x000000020c0c7819 */ /* 0x000fe40000010e0d */
[----:B------:R-:W-:Y:S02]  /*9560*/  LOP3.LUT R20, RZ, R15, RZ, 0x33, !PT ;  /* 0x0000000fff147212 */ /* 0x000fe400078e33ff */
[----:B------:R-:W-:Y:S02]  /*9570*/  IADD3.X R18, P0, PT, RZ, R18, RZ, P0, !PT ;  /* 0x00000012ff127210 */ /* 0x000fe4000071e4ff */
[----:B------:R-:W-:Y:S02]  /*9580*/  LOP3.LUT R17, RZ, R12, RZ, 0x33, !PT ;  /* 0x0000000cff117212 */ /* 0x000fe400078e33ff */
[----:B------:R-:W-:Y:S02]  /*9590*/  IADD3.X R20, P1, PT, RZ, R20, RZ, P0, !PT ;  /* 0x00000014ff147210 */ /* 0x000fe4000073e4ff */
[----:B------:R-:W-:-:S03]  /*95a0*/  ISETP.GT.U32.AND P2, PT, R15, -0x1, PT ;  /* 0xffffffff0f00780c */ /* 0x000fc60003f44070 */
[----:B------:R-:W-:Y:S01]  /*95b0*/  IMAD.X R17, RZ, RZ, R17, P1 ;  /* 0x000000ffff117224 */ /* 0x000fe200008e0611 */
[----:B------:R-:W-:-:S04]  /*95c0*/  ISETP.GT.AND.EX P0, PT, R12, -0x1, PT, P2 ;  /* 0xffffffff0c00780c */ /* 0x000fc80003f04320 */
[----:B------:R-:W-:Y:S02]  /*95d0*/  SEL R17, R12, R17, P0 ;  /* 0x000000110c117207 */ /* 0x000fe40000000000 */
[----:B------:R-:W-:Y:S02]  /*95e0*/  SEL R19, R15, R20, P0 ;  /* 0x000000140f137207 */ /* 0x000fe40000000000 */
[----:B------:R-:W-:Y:S02]  /*95f0*/  ISETP.NE.U32.AND P1, PT, R17, RZ, PT ;  /* 0x000000ff1100720c */ /* 0x000fe40003f25070 */
[----:B------:R-:W-:Y:S02]  /*9600*/  SEL R21, R14, R18, P0 ;  /* 0x000000120e157207 */ /* 0x000fe40000000000 */
[----:B------:R-:W-:Y:S01]  /*9610*/  SEL R22, R19, R17, !P1 ;  /* 0x0000001113167207 */ /* 0x000fe20004800000 */
[----:B------:R-:W-:-:S03]  /*9620*/  @!P0 IMAD.MOV R16, RZ, RZ, -R16 ;  /* 0x000000ffff108224 */ /* 0x000fc600078e0a10 */
[----:B------:R-:W0:Y:S02]  /*9630*/  FLO.U32 R15, R22 ;  /* 0x00000016000f7300 */ /* 0x000e2400000e0000 */
[C---:B0-----:R-:W-:Y:S02]  /*9640*/  IADD3 R20, PT, PT, -R15.reuse, 0x1f, RZ ;  /* 0x0000001f0f147810 */ /* 0x041fe40007ffe1ff */
[----:B------:R-:W-:-:S03]  /*9650*/  IADD3 R15, PT, PT, -R15, 0x3f, RZ ;  /* 0x0000003f0f0f7810 */ /* 0x000fc60007ffe1ff */
[----:B------:R-:W-:-:S05]  /*9660*/  @P1 IMAD.MOV R15, RZ, RZ, R20 ;  /* 0x000000ffff0f1224 */ /* 0x000fca00078e0214 */
[----:B------:R-:W-:-:S13]  /*9670*/  ISETP.NE.AND P1, PT, R15, RZ, PT ;  /* 0x000000ff0f00720c */ /* 0x000fda0003f25270 */
[----:B------:R-:W-:Y:S05]  /*9680*/  @!P1 BRA `(.L_x_158) ;  /* 0x0000000000289947 */ /* 0x000fea0003800000 */
[----:B------:R-:W-:Y:S02]  /*9690*/  LOP3.LUT R14, R15, 0x3f, RZ, 0xc0, !PT ;  /* 0x0000003f0f0e7812 */ /* 0x000fe400078ec0ff */
[----:B------:R-:W-:Y:S02]  /*96a0*/  SHF.R.U64 R16, R16, 0x1, R21 ;  /* 0x0000000110107819 */ /* 0x000fe40000001215 */
[CC--:B------:R-:W-:Y:S02]  /*96b0*/  SHF.L.U64.HI R17, R19.reuse, R14.reuse, R17 ;  /* 0x0000000e13117219 */ /* 0x0c0fe40000010211 */
[----:B------:R-:W-:Y:S02]  /*96c0*/  SHF.L.U32 R19, R19, R14, RZ ;  /* 0x0000000e13137219 */ /* 0x000fe400000006ff */
[----:B------:R-:W-:Y:S02]  /*96d0*/  SHF.R.U32.HI R21, RZ, 0x1, R21 ;  /* 0x00000001ff157819 */ /* 0x000fe40000011615 */
[----:B------:R-:W-:-:S04]  /*96e0*/  LOP3.LUT R14, R15, 0x3f, RZ, 0xc, !PT ;  /* 0x0000003f0f0e7812 */ /* 0x000fc800078e0cff */
[-CC-:B------:R-:W-:Y:S02]  /*96f0*/  SHF.R.U64 R16, R16, R14.reuse, R21.reuse ;  /* 0x0000000e10107219 */ /* 0x180fe40000001215 */
[----:B------:R-:W-:Y:S02]  /*9700*/  SHF.R.U32.HI R14, RZ, R14, R21 ;  /* 0x0000000eff0e7219 */ /* 0x000fe40000011615 */
[----:B------:R-:W-:Y:S02]  /*9710*/  LOP3.LUT R19, R19, R16, RZ, 0xfc, !PT ;  /* 0x0000001013137212 */ /* 0x000fe400078efcff */
[----:B------:R-:W-:-:S07]  /*9720*/  LOP3.LUT R17, R17, R14, RZ, 0xfc, !PT ;  /* 0x0000000e11117212 */ /* 0x000fce00078efcff */
.L_x_158:
[----:B------:R-:W-:Y:S05]  /*9730*/  BSYNC.RECONVERGENT B4 ;  /* 0x0000000000047941 */ /* 0x000fea0003800200 */
.L_x_157:
[----:B------:R-:W-:-:S04]  /*9740*/  IMAD.WIDE.U32 R20, R19, 0x2168c235, RZ ;  /* 0x2168c23513147825 */ /* 0x000fc800078e00ff */
[----:B------:R-:W-:Y:S01]  /*9750*/  IMAD.MOV.U32 R23, RZ, RZ, RZ ;  /* 0x000000ffff177224 */ /* 0x000fe200078e00ff */
[----:B------:R-:W-:Y:S01]  /*9760*/  MOV R22, R21 ;  /* 0x0000001500167202 */ /* 0x000fe20000000f00 */
[----:B------:R-:W-:Y:S01]  /*9770*/  IMAD.HI.U32 R14, R17, -0x36f0255e, RZ ;  /* 0xc90fdaa2110e7827 */ /* 0x000fe200078e00ff */
[----:B------:R-:W-:-:S03]  /*9780*/  IADD3 RZ, P1, PT, R20, R20, RZ ;  /* 0x0000001414ff7210 */ /* 0x000fc60007f3e0ff */
[----:B------:R-:W-:-:S04]  /*9790*/  IMAD.WIDE.U32 R18, R19, -0x36f0255e, R22 ;  /* 0xc90fdaa213127825 */ /* 0x000fc800078e0016 */
[----:B------:R-:W-:-:S04]  /*97a0*/  IMAD.WIDE.U32 R18, P2, R17, 0x2168c235, R18 ;  /* 0x2168c23511127825 */ /* 0x000fc80007840012 */
[----:B------:R-:W-:Y:S01]  /*97b0*/  IMAD R17, R17, -0x36f0255e, RZ ;  /* 0xc90fdaa211117824 */ /* 0x000fe200078e02ff */
[----:B------:R-:W-:Y:S01]  /*97c0*/  IADD3.X RZ, P1, PT, R18, R18, RZ, P1, !PT ;  /* 0x0000001212ff7210 */ /* 0x000fe20000f3e4ff */
[----:B------:R-:W-:-:S03]  /*97d0*/  IMAD.X R14, RZ, RZ, R14, P2 ;  /* 0x000000ffff0e7224 */ /* 0x000fc600010e060e */
[----:B------:R-:W-:-:S04]  /*97e0*/  IADD3 R17, P2, PT, R17, R19, RZ ;  /* 0x0000001311117210 */ /* 0x000fc80007f5e0ff */
[C---:B------:R-:W-:Y:S01]  /*97f0*/  ISETP.GT.U32.AND P3, PT, R17.reuse, RZ, PT ;  /* 0x000000ff1100720c */ /* 0x040fe20003f64070 */
[----:B------:R-:W-:Y:S01]  /*9800*/  IMAD.X R14, RZ, RZ, R14, P2 ;  /* 0x000000ffff0e7224 */ /* 0x000fe200010e060e */
[----:B------:R-:W-:-:S04]  /*9810*/  IADD3.X R16, P2, PT, R17, R17, RZ, P1, !PT ;  /* 0x0000001111107210 */ /* 0x000fc80000f5e4ff */
[C---:B------:R-:W-:Y:S01]  /*9820*/  ISETP.GT.AND.EX P1, PT, R14.reuse, RZ, PT, P3 ;  /* 0x000000ff0e00720c */ /* 0x040fe20003f24330 */
[----:B------:R-:W-:-:S03]  /*9830*/  IMAD.X R19, R14, 0x1, R14, P2 ;  /* 0x000000010e137824 */ /* 0x000fc600010e060e */
[----:B------:R-:W-:Y:S02]  /*9840*/  SEL R17, R16, R17, P1 ;  /* 0x0000001110117207 */ /* 0x000fe40000800000 */
[----:B------:R-:W-:Y:S02]  /*9850*/  SEL R14, R19, R14, P1 ;  /* 0x0000000e130e7207 */ /* 0x000fe40000800000 */
[----:B------:R-:W-:Y:S02]  /*9860*/  IADD3 R17, P2, PT, R17, 0x1, RZ ;  /* 0x0000000111117810 */ /* 0x000fe40007f5e0ff */
[----:B------:R-:W-:Y:S02]  /*9870*/  SEL R18, RZ, 0xffffffff, !P1 ;  /* 0xffffffffff127807 */ /* 0x000fe40004800000 */
[----:B------:R-:W-:Y:S01]  /*9880*/  LOP3.LUT P1, R16, R33, 0x80000000, RZ, 0xc0, !PT ;  /* 0x8000000021107812 */ /* 0x000fe2000782c0ff */
[----:B------:R-:W-:Y:S01]  /*9890*/  IMAD.X R14, RZ, RZ, R14, P2 ;  /* 0x000000ffff0e7224 */ /* 0x000fe200010e060e */
[----:B------:R-:W-:-:S02]  /*98a0*/  IADD3 R15, PT, PT, R18, -R15, RZ ;  /* 0x8000000f120f7210 */ /* 0x000fc40007ffe0ff */
[----:B------:R-:W-:Y:S02]  /*98b0*/  SHF.R.U32.HI R19, RZ, 0x1e, R13 ;  /* 0x0000001eff137819 */ /* 0x000fe4000001160d */
[----:B------:R-:W-:Y:S01]  /*98c0*/  SHF.R.U64 R17, R17, 0xa, R14 ;  /* 0x0000000a11117819 */ /* 0x000fe2000000120e */
[----:B------:R-:W-:Y:S01]  /*98d0*/  IMAD.SHL.U32 R13, R15, 0x100000, RZ ;  /* 0x001000000f0d7824 */ /* 0x000fe200078e00ff */
[----:B------:R-:W-:Y:S02]  /*98e0*/  LEA.HI R12, R12, R19, RZ, 0x1 ;  /* 0x000000130c0c7211 */ /* 0x000fe400078f08ff */
[----:B------:R-:W-:Y:S02]  /*98f0*/  IADD3 R17, P2, PT, R17, 0x1, RZ ;  /* 0x0000000111117810 */ /* 0x000fe40007f5e0ff */
[----:B------:R-:W-:Y:S01]  /*9900*/  @!P0 LOP3.LUT R16, R16, 0x80000000, RZ, 0x3c, !PT ;  /* 0x8000000010108812 */ /* 0x000fe200078e3cff */
[----:B------:R-:W-:Y:S01]  /*9910*/  @P1 IMAD.MOV R12, RZ, RZ, -R12 ;  /* 0x000000ffff0c1224 */ /* 0x000fe200078e0a0c */
[----:B------:R-:W-:-:S04]  /*9920*/  LEA.HI.X R14, R14, RZ, RZ, 0x16, P2 ;  /* 0x000000ff0e0e7211 */ /* 0x000fc800010fb4ff */
[--C-:B------:R-:W-:Y:S02]  /*9930*/  SHF.R.U64 R17, R17, 0x1, R14.reuse ;  /* 0x0000000111117819 */ /* 0x100fe4000000120e */
[----:B------:R-:W-:Y:S02]  /*9940*/  SHF.R.U32.HI R18, RZ, 0x1, R14 ;  /* 0x00000001ff127819 */ /* 0x000fe4000001160e */
[----:B------:R-:W-:-:S04]  /*9950*/  IADD3 R14, P2, P3, RZ, RZ, R17 ;  /* 0x000000ffff0e7210 */ /* 0x000fc80007b5e011 */
[----:B------:R-:W-:-:S04]  /*9960*/  IADD3.X R13, PT, PT, R13, 0x3fe00000, R18, P2, P3 ;  /* 0x3fe000000d0d7810 */ /* 0x000fc800017e6412 */
[----:B------:R-:W-:-:S07]  /*9970*/  LOP3.LUT R16, R13, R16, RZ, 0xfc, !PT ;  /* 0x000000100d107212 */ /* 0x000fce00078efcff */
.L_x_152:
[----:B------:R-:W-:Y:S02]  /*9980*/  IMAD.MOV.U32 R33, RZ, RZ, 0x0 ;  /* 0x00000000ff217424 */ /* 0x000fe400078e00ff */
[----:B------:R-:W-:Y:S02]  /*9990*/  IMAD.MOV.U32 R15, RZ, RZ, R16 ;  /* 0x000000ffff0f7224 */ /* 0x000fe400078e0010 */
[----:B------:R-:W-:Y:S05]  /*99a0*/  RET.REL.NODEC R32 `(_Z25CIEDE2000DifferenceKernelPfS_mPhmmPmPd) ;  /* 0xffffff6420947950 */ /* 0x000fea0003c3ffff */
.L_x_159:
        /* <DEDUP_REMOVED lines=13> */
.L_x_217:


//--------------------- .text._Z25euclideanDifferenceKernelPfS_mPhmmPmPd --------------------------
	.section	.text._Z25euclideanDifferenceKernelPfS_mPhmmPmPd,"ax",@progbits
	.align	128
        .global         _Z25euclideanDifferenceKernelPfS_mPhmmPmPd
        .type           _Z25euclideanDifferenceKernelPfS_mPhmmPmPd,@function
        .size           _Z25euclideanDifferenceKernelPfS_mPhmmPmPd,(.L_x_221 - _Z25euclideanDifferenceKernelPfS_mPhmmPmPd)
        .other          _Z25euclideanDifferenceKernelPfS_mPhmmPmPd,@"STO_CUDA_ENTRY STV_DEFAULT"
_Z25euclideanDifferenceKernelPfS_mPhmmPmPd:
.text._Z25euclideanDifferenceKernelPfS_mPhmmPmPd:
[----:B------:R-:W-:Y:S01]  /*0000*/  LDC R1, c[0x0][0x37c] ;  /* 0x0000df00ff017b82 */ /* 0x000fe20000000800 */
[----:B------:R-:W0:Y:S01]  /*0010*/  LDCU.128 UR8, c[0x0][0x3a0] ;  /* 0x00007400ff0877ac */ /* 0x000e220008000c00 */
[----:B------:R-:W1:Y:S06]  /*0020*/  S2R R3, SR_TID.X ;  /* 0x0000000000037919 */ /* 0x000e6c0000002100 */
[----:B------:R-:W1:Y:S08]  /*0030*/  S2UR UR14, SR_CTAID.X ;  /* 0x00000000000e79c3 */ /* 0x000e700000002500 */
[----:B------:R-:W1:Y:S01]  /*0040*/  LDC R2, c[0x0][0x360] ;  /* 0x0000d800ff027b82 */ /* 0x000e620000000800 */
[----:B0-----:R-:W-:-:S02]  /*0050*/  UIMAD UR6, UR9, UR8, URZ ;  /* 0x00000008090672a4 */ /* 0x001fc4000f8e02ff */
[----:B------:R-:W-:Y:S02]  /*0060*/  UIMAD.WIDE.U32 UR4, UR8, UR8, URZ ;  /* 0x00000008080472a5 */ /* 0x000fe4000f8e00ff */
[----:B------:R-:W-:Y:S01]  /*0070*/  UIMAD UR6, UR8, UR9, UR6 ;  /* 0x00000009080672a4 */ /* 0x000fe2000f8e0206 */
[----:B------:R-:W0:Y:S03]  /*0080*/  LDCU.64 UR8, c[0x0][0x390] ;  /* 0x00007200ff0877ac */ /* 0x000e260008000a00 */
[----:B------:R-:W-:Y:S02]  /*0090*/  UIADD3 UR5, UPT, UPT, UR5, UR6, URZ ;  /* 0x0000000605057290 */ /* 0x000fe4000fffe0ff */
[----:B------:R-:W-:Y:S02]  /*00a0*/  UIMAD.WIDE.U32 UR12, UR4, UR10, URZ ;  /* 0x0000000a040c72a5 */ /* 0x000fe4000f8e00ff */
[----:B------:R-:W-:Y:S01]  /*00b0*/  UIMAD UR5, UR5, UR10, URZ ;  /* 0x0000000a050572a4 */ /* 0x000fe2000f8e02ff */
[----:B-1----:R-:W-:-:S03]  /*00c0*/  IMAD R3, R2, UR14, R3 ;  /* 0x0000000e02037c24 */ /* 0x002fc6000f8e0203 */
[----:B------:R-:W-:Y:S01]  /*00d0*/  UIMAD UR5, UR4, UR11, UR5 ;  /* 0x0000000b040572a4 */ /* 0x000fe2000f8e0205 */
[----:B------:R-:W-:-:S03]  /*00e0*/  IMAD.WIDE.U32 R4, R3, UR10, RZ ;  /* 0x0000000a03047c25 */ /* 0x000fc6000f8e00ff */
[----:B------:R-:W-:Y:S02]  /*00f0*/  UIADD3 UR6, UPT, UPT, UR13, UR5, URZ ;  /* 0x000000050d067290 */ /* 0x000fe4000fffe0ff */
[----:B0-----:R-:W-:Y:S01]  /*0100*/  UIMAD.WIDE.U32 UR4, UR12, UR8, URZ ;  /* 0x000000080c0472a5 */ /* 0x001fe2000f8e00ff */
[----:B------:R-:W-:Y:S01]  /*0110*/  IMAD R3, R3, UR11, R5 ;  /* 0x0000000b03037c24 */ /* 0x000fe2000f8e0205 */
[----:B------:R-:W-:Y:S01]  /*0120*/  UIMAD UR7, UR6, UR8, URZ ;  /* 0x00000008060772a4 */ /* 0x000fe2000f8e02ff */
[----:B------:R-:W0:Y:S03]  /*0130*/  LDCU UR8, c[0x0][0x370] ;  /* 0x00006e00ff0877ac */ /* 0x000e260008000800 */
[----:B------:R-:W-:Y:S01]  /*0140*/  ISETP.GE.U32.AND P0, PT, R4, UR4, PT ;  /* 0x0000000404007c0c */ /* 0x000fe2000bf06070 */
[----:B------:R-:W-:-:S04]  /*0150*/  UIMAD UR7, UR12, UR9, UR7 ;  /* 0x000000090c0772a4 */ /* 0x000fc8000f8e0207 */
[----:B------:R-:W-:-:S06]  /*0160*/  UIADD3 UR7, UPT, UPT, UR5, UR7, URZ ;  /* 0x0000000705077290 */ /* 0x000fcc000fffe0ff */
[----:B------:R-:W-:Y:S01]  /*0170*/  ISETP.GE.U32.AND.EX P0, PT, R3, UR7, PT, P0 ;  /* 0x0000000703007c0c */ /* 0x000fe2000bf06100 */
[----:B0-----:R-:W-:-:S12]  /*0180*/  IMAD R2, R2, UR8, RZ ;  /* 0x0000000802027c24 */ /* 0x001fd8000f8e02ff */
[----:B------:R-:W-:Y:S05]  /*0190*/  @P0 EXIT ;  /* 0x000000000000094d */ /* 0x000fea0003800000 */
[----:B------:R-:W-:Y:S01]  /*01a0*/  BSSY.RECONVERGENT B0, `(.L_x_160) ;  /* 0x00001c1000007945 */ /* 0x000fe20003800200 */
[----:B------:R-:W-:Y:S01]  /*01b0*/  IMAD.MOV.U32 R5, RZ, RZ, R3 ;  /* 0x000000ffff057224 */ /* 0x000fe200078e0003 */
[----:B------:R-:W0:Y:S01]  /*01c0*/  LDCU.64 UR14, c[0x0][0x358] ;  /* 0x00006b00ff0e77ac */ /* 0x000e220008000a00 */
[----:B------:R-:W1:Y:S01]  /*01d0*/  LDCU UR22, c[0x0][0x3ac] ;  /* 0x00007580ff1677ac */ /* 0x000e620008000800 */
[----:B------:R-:W2:Y:S01]  /*01e0*/  LDCU UR23, c[0x0][0x3a8] ;  /* 0x00007500ff1777ac */ /* 0x000ea20008000800 */
[----:B------:R-:W3:Y:S01]  /*01f0*/  LDCU UR24, c[0x0][0x3a4] ;  /* 0x00007480ff1877ac */ /* 0x000ee20008000800 */
[----:B------:R-:W4:Y:S01]  /*0200*/  LDCU UR25, c[0x0][0x3a0] ;  /* 0x00007400ff1977ac */ /* 0x000f220008000800 */
[----:B------:R-:W0:Y:S01]  /*0210*/  LDCU.64 UR16, c[0x0][0x3b8] ;  /* 0x00007700ff1077ac */ /* 0x000e220008000a00 */
[----:B------:R-:W0:Y:S01]  /*0220*/  LDCU.64 UR18, c[0x0][0x398] ;  /* 0x00007300ff1277ac */ /* 0x000e220008000a00 */
[----:B------:R-:W0:Y:S01]  /*0230*/  LDCU.64 UR20, c[0x0][0x3a8] ;  /* 0x00007500ff1477ac */ /* 0x000e220008000a00 */
[----:B------:R-:W0:Y:S02]  /*0240*/  LDCU.128 UR8, c[0x0][0x380] ;  /* 0x00007000ff0877ac */ /* 0x000e240008000c00 */
.L_x_205:
[----:B------:R-:W-:Y:S01]  /*0250*/  LOP3.LUT R0, R5, UR6, RZ, 0xfc, !PT ;  /* 0x0000000605007c12 */ /* 0x000fe2000f8efcff */
[----:B------:R-:W-:Y:S03]  /*0260*/  BSSY.RECONVERGENT B1, `(.L_x_161) ;  /* 0x0000020000017945 */ /* 0x000fe60003800200 */
[----:B------:R-:W-:-:S13]  /*0270*/  ISETP.NE.U32.AND P0, PT, R0, RZ, PT ;  /* 0x000000ff0000720c */ /* 0x000fda0003f05070 */
[----:B0123--:R-:W-:Y:S05]  /*0280*/  @P0 BRA `(.L_x_162) ;  /* 0x0000000000500947 */ /* 0x00ffea0003800000 */
[----:B------:R-:W5:Y:S01]  /*0290*/  I2F.U32.RP R0, UR12 ;  /* 0x0000000c00007d06 */ /* 0x000f620008209000 */
[----:B------:R-:W-:-:S07]  /*02a0*/  ISETP.NE.U32.AND P1, PT, RZ, UR12, PT ;  /* 0x0000000cff007c0c */ /* 0x000fce000bf25070 */
[----:B-----5:R-:W5:Y:S02]  /*02b0*/  MUFU.RCP R0, R0 ;  /* 0x0000000000007308 */ /* 0x020f640000001000 */
[----:B-----5:R-:W-:-:S06]  /*02c0*/  VIADD R6, R0, 0xffffffe ;  /* 0x0ffffffe00067836 */ /* 0x020fcc0000000000 */
[----:B------:R5:W0:Y:S02]  /*02d0*/  F2I.FTZ.U32.TRUNC.NTZ R7, R6 ;  /* 0x0000000600077305 */ /* 0x000a24000021f000 */
[----:B-----5:R-:W-:Y:S02]  /*02e0*/  HFMA2 R6, -RZ, RZ, 0, 0 ;  /* 0x00000000ff067431 */ /* 0x020fe400000001ff */
[----:B0-----:R-:W-:-:S04]  /*02f0*/  IMAD.MOV R3, RZ, RZ, -R7 ;  /* 0x000000ffff037224 */ /* 0x001fc800078e0a07 */
[----:B------:R-:W-:-:S04]  /*0300*/  IMAD R3, R3, UR12, RZ ;  /* 0x0000000c03037c24 */ /* 0x000fc8000f8e02ff */
[----:B------:R-:W-:-:S06]  /*0310*/  IMAD.HI.U32 R7, R7, R3, R6 ;  /* 0x0000000307077227 */ /* 0x000fcc00078e0006 */
[----:B------:R-:W-:-:S04]  /*0320*/  IMAD.HI.U32 R7, R7, R4, RZ ;  /* 0x0000000407077227 */ /* 0x000fc800078e00ff */
[----:B------:R-:W-:-:S04]  /*0330*/  IMAD.MOV R7, RZ, RZ, -R7 ;  /* 0x000000ffff077224 */ /* 0x000fc800078e0a07 */
[----:B------:R-:W-:Y:S02]  /*0340*/  IMAD R3, R7, UR12, R4 ;  /* 0x0000000c07037c24 */ /* 0x000fe4000f8e0204 */
[----:B------:R-:W-:-:S03]  /*0350*/  IMAD.MOV.U32 R7, RZ, RZ, RZ ;  /* 0x000000ffff077224 */ /* 0x000fc600078e00ff */
[----:B------:R-:W-:-:S13]  /*0360*/  ISETP.GE.U32.AND P0, PT, R3, UR12, PT ;  /* 0x0000000c03007c0c */ /* 0x000fda000bf06070 */
[----:B------:R-:W-:-:S05]  /*0370*/  @P0 VIADD R3, R3, -UR12 ;  /* 0x8000000c03030c36 */ /* 0x000fca0008000000 */
[----:B------:R-:W-:-:S13]  /*0380*/  ISETP.GE.U32.AND P0, PT, R3, UR12, PT ;  /* 0x0000000c03007c0c */ /* 0x000fda000bf06070 */
[----:B------:R-:W-:Y:S01]  /*0390*/  @P0 VIADD R3, R3, -UR12 ;  /* 0x8000000c03030c36 */ /* 0x000fe20008000000 */
[----:B------:R-:W-:-:S04]  /*03a0*/  @!P1 LOP3.LUT R3, RZ, UR12, RZ, 0x33, !PT ;  /* 0x0000000cff039c12 */ /* 0x000fc8000f8e33ff */
[----:B------:R-:W-:Y:S01]  /*03b0*/  MOV R6, R3 ;  /* 0x0000000300067202 */ /* 0x000fe20000000f00 */
[----:B------:R-:W-:Y:S06]  /*03c0*/  BRA `(.L_x_163) ;  /* 0x0000000000247947 */ /* 0x000fec0003800000 */
.L_x_162:
[----:B------:R-:W-:Y:S01]  /*03d0*/  IMAD.U32 R12, RZ, RZ, UR12 ;  /* 0x0000000cff0c7e24 */ /* 0x000fe2000f8e00ff */
[----:B------:R-:W-:Y:S01]  /*03e0*/  MOV R0, R4 ;  /* 0x0000000400007202 */ /* 0x000fe20000000f00 */
[----:B------:R-:W-:Y:S01]  /*03f0*/  IMAD.U32 R13, RZ, RZ, UR13 ;  /* 0x0000000dff0d7e24 */ /* 0x000fe2000f8e00ff */
[----:B------:R-:W-:Y:S01]  /*0400*/  MOV R10, 0x440 ;  /* 0x00000440000a7802 */ /* 0x000fe20000000f00 */
[----:B------:R-:W-:Y:S02]  /*0410*/  IMAD.MOV.U32 R3, RZ, RZ, R5 ;  /* 0x000000ffff037224 */ /* 0x000fe400078e0005 */
[----:B------:R-:W-:-:S07]  /*0420*/  IMAD.U32 R11, RZ, RZ, UR6 ;  /* 0x00000006ff0b7e24 */ /* 0x000fce000f8e00ff */
[----:B01234-:R-:W-:Y:S05]  /*0430*/  CALL.REL.NOINC `($__internal_6_$__cuda_sm20_rem_u64) ;  /* 0x0000002000347944 */ /* 0x01ffea0003c00000 */
[----:B------:R-:W-:Y:S01]  /*0440*/  IMAD.MOV.U32 R6, RZ, RZ, R0 ;  /* 0x000000ffff067224 */ /* 0x000fe200078e0000 */
[----:B------:R-:W-:-:S07]  /*0450*/  MOV R7, R3 ;  /* 0x0000000300077202 */ /* 0x000fce0000000f00 */
.L_x_163:
[----:B-1234-:R-:W-:Y:S05]  /*0460*/  BSYNC.RECONVERGENT B1 ;  /* 0x0000000000017941 */ /* 0x01efea0003800200 */
.L_x_161:
        /* <DEDUP_REMOVED lines=14> */
[----:B------:R-:W-:Y:S01]  /*0550*/  HFMA2 R9, -RZ, RZ, 0, 0 ;  /* 0x00000000ff097431 */ /* 0x000fe200000001ff */
[----:B------:R-:W-:-:S05]  /*0560*/  IADD3 R3, PT, PT, -R8, RZ, RZ ;  /* 0x000000ff08037210 */ /* 0x000fca0007ffe1ff */
        /* <DEDUP_REMOVED lines=8> */
.L_x_165:
[----:B------:R-:W0:Y:S01]  /*05f0*/  LDCU.64 UR26, c[0x0][0x3a8] ;  /* 0x00007500ff1a77ac */ /* 0x000e220008000a00 */
[----:B------:R-:W-:Y:S01]  /*0600*/  IMAD.MOV.U32 R11, RZ, RZ, R6 ;  /* 0x000000ffff0b7224 */ /* 0x000fe200078e0006 */
[----:B------:R-:W-:Y:S02]  /*0610*/  MOV R0, R7 ;  /* 0x0000000700007202 */ /* 0x000fe40000000f00 */
[----:B------:R-:W-:Y:S01]  /*0620*/  MOV R10, 0x660 ;  /* 0x00000660000a7802 */ /* 0x000fe20000000f00 */
[----:B0-----:R-:W-:Y:S02]  /*0630*/  IMAD.U32 R12, RZ, RZ, UR26 ;  /* 0x0000001aff0c7e24 */ /* 0x001fe4000f8e00ff */
[----:B------:R-:W-:-:S07]  /*0640*/  IMAD.U32 R3, RZ, RZ, UR27 ;  /* 0x0000001bff037e24 */ /* 0x000fce000f8e00ff */
[----:B------:R-:W-:Y:S05]  /*0650*/  CALL.REL.NOINC `($__internal_4_$__cuda_sm20_div_u64) ;  /* 0x0000001400e07944 */ /* 0x000fea0003c00000 */
[----:B------:R-:W-:Y:S02]  /*0660*/  IMAD.MOV.U32 R8, RZ, RZ, R0 ;  /* 0x000000ffff087224 */ /* 0x000fe400078e0000 */
[----:B------:R-:W-:-:S07]  /*0670*/  IMAD.MOV.U32 R9, RZ, RZ, R3 ;  /* 0x000000ffff097224 */ /* 0x000fce00078e0003 */
.L_x_166:
[----:B------:R-:W-:Y:S05]  /*0680*/  BSYNC.RECONVERGENT B1 ;  /* 0x0000000000017941 */ /* 0x000fea0003800200 */
.L_x_164:
        /* <DEDUP_REMOVED lines=14> */
[----:B------:R-:W-:Y:S02]  /*0770*/  IMAD.MOV R3, RZ, RZ, -R10 ;  /* 0x000000ffff037224 */ /* 0x000fe400078e0a0a */
[----:B------:R-:W-:Y:S02]  /*0780*/  IMAD.MOV.U32 R11, RZ, RZ, RZ ;  /* 0x000000ffff0b7224 */ /* 0x000fe400078e00ff */
[----:B------:R-:W-:-:S05]  /*0790*/  IMAD R3, R3, UR25, R8 ;  /* 0x0000001903037c24 */ /* 0x000fca000f8e0208 */
[----:B------:R-:W-:-:S13]  /*07a0*/  ISETP.GE.U32.AND P0, PT, R3, UR25, PT ;  /* 0x0000001903007c0c */ /* 0x000fda000bf06070 */
[----:B------:R-:W-:Y:S01]  /*07b0*/  @P0 VIADD R3, R3, -UR25 ;  /* 0x8000001903030c36 */ /* 0x000fe20008000000 */
[----:B------:R-:W-:-:S04]  /*07c0*/  @P0 IADD3 R10, PT, PT, R10, 0x1, RZ ;  /* 0x000000010a0a0810 */ /* 0x000fc80007ffe0ff */
[----:B------:R-:W-:-:S13]  /*07d0*/  ISETP.GE.U32.AND P1, PT, R3, UR25, PT ;  /* 0x0000001903007c0c */ /* 0x000fda000bf26070 */
[----:B------:R-:W-:Y:S01]  /*07e0*/  @P1 VIADD R10, R10, 0x1 ;  /* 0x000000010a0a1836 */ /* 0x000fe20000000000 */
[----:B------:R-:W-:Y:S01]  /*07f0*/  @!P2 LOP3.LUT R10, RZ, UR25, RZ, 0x33, !PT ;  /* 0x00000019ff0aac12 */ /* 0x000fe2000f8e33ff */
[----:B------:R-:W-:Y:S06]  /*0800*/  BRA `(.L_x_169) ;  /* 0x0000000000247947 */ /* 0x000fec0003800000 */
.L_x_168:
[----:B------:R-:W0:Y:S01]  /*0810*/  LDCU.64 UR26, c[0x0][0x3a0] ;  /* 0x00007400ff1a77ac */ /* 0x000e220008000a00 */
[----:B------:R-:W-:Y:S01]  /*0820*/  IMAD.MOV.U32 R11, RZ, RZ, R8 ;  /* 0x000000ffff0b7224 */ /* 0x000fe200078e0008 */
[----:B------:R-:W-:Y:S01]  /*0830*/  MOV R10, 0x880 ;  /* 0x00000880000a7802 */ /* 0x000fe20000000f00 */
[----:B------:R-:W-:Y:S01]  /*0840*/  IMAD.MOV.U32 R0, RZ, RZ, R9 ;  /* 0x000000ffff007224 */ /* 0x000fe200078e0009 */
[----:B0-----:R-:W-:Y:S01]  /*0850*/  MOV R12, UR26 ;  /* 0x0000001a000c7c02 */ /* 0x001fe20008000f00 */
[----:B------:R-:W-:-:S07]  /*0860*/  IMAD.U32 R3, RZ, RZ, UR27 ;  /* 0x0000001bff037e24 */ /* 0x000fce000f8e00ff */
[----:B------:R-:W-:Y:S05]  /*0870*/  CALL.REL.NOINC `($__internal_4_$__cuda_sm20_div_u64) ;  /* 0x0000001400587944 */ /* 0x000fea0003c00000 */
[----:B------:R-:W-:Y:S01]  /*0880*/  IMAD.MOV.U32 R10, RZ, RZ, R0 ;  /* 0x000000ffff0a7224 */ /* 0x000fe200078e0000 */
[----:B------:R-:W-:-:S07]  /*0890*/  MOV R11, R3 ;  /* 0x00000003000b7202 */ /* 0x000fce0000000f00 */
.L_x_169:
[----:B------:R-:W-:Y:S05]  /*08a0*/  BSYNC.RECONVERGENT B1 ;  /* 0x0000000000017941 */ /* 0x000fea0003800200 */
.L_x_167:
        /* <DEDUP_REMOVED lines=12> */
.L_x_172:
[----:B------:R-:W-:Y:S05]  /*0970*/  BSYNC.RELIABLE B1 ;  /* 0x0000000000017941 */ /* 0x000fea0003800100 */
.L_x_171:
[----:B------:R-:W-:Y:S01]  /*0980*/  LOP3.LUT R0, R5, UR22, RZ, 0xfc, !PT ;  /* 0x0000001605007c12 */ /* 0x000fe2000f8efcff */
[----:B------:R-:W-:Y:S03]  /*0990*/  BSSY.RECONVERGENT B3, `(.L_x_174) ;  /* 0x0000020000037945 */ /* 0x000fe60003800200 */
[----:B------:R-:W-:-:S13]  /*09a0*/  ISETP.NE.U32.AND P0, PT, R0, RZ, PT ;  /* 0x000000ff0000720c */ /* 0x000fda0003f05070 */
[----:B------:R-:W-:Y:S05]  /*09b0*/  @P0 BRA `(.L_x_175) ;  /* 0x0000000000500947 */ /* 0x000fea0003800000 */
[----:B------:R-:W0:Y:S01]  /*09c0*/  I2F.U32.RP R8, UR23 ;  /* 0x0000001700087d06 */ /* 0x000e220008209000 */
[----:B------:R-:W-:Y:S01]  /*09d0*/  IMAD.MOV.U32 R6, RZ, RZ, RZ ;  /* 0x000000ffff067224 */ /* 0x000fe200078e00ff */
[----:B------:R-:W-:-:S06]  /*09e0*/  ISETP.NE.U32.AND P2, PT, RZ, UR23, PT ;  /* 0x00000017ff007c0c */ /* 0x000fcc000bf45070 */
[----:B0-----:R-:W0:Y:S02]  /*09f0*/  MUFU.RCP R8, R8 ;  /* 0x0000000800087308 */ /* 0x001e240000001000 */
[----:B0-----:R-:W-:-:S06]  /*0a00*/  VIADD R7, R8, 0xffffffe ;  /* 0x0ffffffe08077836 */ /* 0x001fcc0000000000 */
[----:B------:R-:W0:Y:S02]  /*0a10*/  F2I.FTZ.U32.TRUNC.NTZ R7, R7 ;  /* 0x0000000700077305 */ /* 0x000e24000021f000 */
[----:B0-----:R-:W-:-:S04]  /*0a20*/  IMAD.MOV R3, RZ, RZ, -R7 ;  /* 0x000000ffff037224 */ /* 0x001fc800078e0a07 */
[----:B------:R-:W-:-:S04]  /*0a30*/  IMAD R3, R3, UR23, RZ ;  /* 0x0000001703037c24 */ /* 0x000fc8000f8e02ff */
[----:B------:R-:W-:-:S04]  /*0a40*/  IMAD.HI.U32 R3, R7, R3, R6 ;  /* 0x0000000307037227 */ /* 0x000fc800078e0006 */
[----:B------:R-:W-:Y:S02]  /*0a50*/  HFMA2 R7, -RZ, RZ, 0, 0 ;  /* 0x00000000ff077431 */ /* 0x000fe400000001ff */
[----:B------:R-:W-:-:S05]  /*0a60*/  IMAD.HI.U32 R6, R3, R4, RZ ;  /* 0x0000000403067227 */ /* 0x000fca00078e00ff */
        /* <DEDUP_REMOVED lines=9> */
.L_x_175:
        /* <DEDUP_REMOVED lines=9> */
.L_x_176:
[----:B------:R-:W-:Y:S05]  /*0b90*/  BSYNC.RECONVERGENT B3 ;  /* 0x0000000000037941 */ /* 0x000fea0003800200 */
.L_x_174:
[----:B------:R-:W-:-:S04]  /*0ba0*/  LEA R8, P0, R6, UR16, 0x3 ;  /* 0x0000001006087c11 */ /* 0x000fc8000f8018ff */
[----:B------:R-:W-:-:S05]  /*0bb0*/  LEA.HI.X R9, R6, UR17, R7, 0x3, P0 ;  /* 0x0000001106097c11 */ /* 0x000fca00080f1c07 */
[----:B------:R3:W-:Y:S01]  /*0bc0*/  STG.E.64 desc[UR14][R8.64], RZ ;  /* 0x000000ff08007986 */ /* 0x0007e2000c101b0e */
[----:B------:R-:W-:Y:S05]  /*0bd0*/  BRA `(.L_x_177) ;  /* 0x00000010005c7947 */ /* 0x000fea0003800000 */
.L_x_173:
        /* <DEDUP_REMOVED lines=20> */
[----:B------:R-:W-:Y:S02]  /*0d20*/  @P0 IADD3 R3, PT, PT, R3, -UR25, RZ ;  /* 0x8000001903030c10 */ /* 0x000fe4000fffe0ff */
[----:B------:R-:W-:-:S05]  /*0d30*/  @!P1 LOP3.LUT R3, RZ, UR25, RZ, 0x33, !PT ;  /* 0x00000019ff039c12 */ /* 0x000fca000f8e33ff */
[----:B------:R-:W-:Y:S01]  /*0d40*/  IMAD.MOV.U32 R10, RZ, RZ, R3 ;  /* 0x000000ffff0a7224 */ /* 0x000fe200078e0003 */
[----:B------:R-:W-:Y:S06]  /*0d50*/  BRA `(.L_x_180) ;  /* 0x0000000000247947 */ /* 0x000fec0003800000 */
.L_x_179:
[----:B------:R-:W0:Y:S01]  /*0d60*/  LDCU.64 UR26, c[0x0][0x3a0] ;  /* 0x00007400ff1a77ac */ /* 0x000e220008000a00 */
[----:B------:R-:W-:Y:S01]  /*0d70*/  IMAD.MOV.U32 R0, RZ, RZ, R8 ;  /* 0x000000ffff007224 */ /* 0x000fe200078e0008 */
[----:B------:R-:W-:Y:S01]  /*0d80*/  MOV R10, 0xdd0 ;  /* 0x00000dd0000a7802 */ /* 0x000fe20000000f00 */
[----:B------:R-:W-:Y:S01]  /*0d90*/  IMAD.MOV.U32 R3, RZ, RZ, R9 ;  /* 0x000000ffff037224 */ /* 0x000fe200078e0009 */
[----:B0-----:R-:W-:Y:S01]  /*0da0*/  MOV R12, UR26 ;  /* 0x0000001a000c7c02 */ /* 0x001fe20008000f00 */
[----:B------:R-:W-:-:S07]  /*0db0*/  IMAD.U32 R11, RZ, RZ, UR27 ;  /* 0x0000001bff0b7e24 */ /* 0x000fce000f8e00ff */
[----:B------:R-:W-:Y:S05]  /*0dc0*/  CALL.REL.NOINC `($__internal_6_$__cuda_sm20_rem_u64) ;  /* 0x0000001400d07944 */ /* 0x000fea0003c00000 */
[----:B------:R-:W-:Y:S01]  /*0dd0*/  IMAD.MOV.U32 R10, RZ, RZ, R0 ;  /* 0x000000ffff0a7224 */ /* 0x000fe200078e0000 */
[----:B------:R-:W-:-:S07]  /*0de0*/  MOV R11, R3 ;  /* 0x00000003000b7202 */ /* 0x000fce0000000f00 */
.L_x_180:
[----:B------:R-:W-:Y:S05]  /*0df0*/  BSYNC.RECONVERGENT B3 ;  /* 0x0000000000037941 */ /* 0x000fea0003800200 */
.L_x_178:
        /* <DEDUP_REMOVED lines=11> */
.L_x_182:
[----:B------:R-:W-:Y:S05]  /*0eb0*/  BSYNC.RELIABLE B3 ;  /* 0x0000000000037941 */ /* 0x000fea0003800100 */
.L_x_181:
        /* <DEDUP_REMOVED lines=13> */
[----:B------:R-:W-:-:S05]  /*0f90*/  IMAD.HI.U32 R3, R3, R4, RZ ;  /* 0x0000000403037227 */ /* 0x000fca00078e00ff */
[----:B------:R-:W-:-:S05]  /*0fa0*/  IADD3 R7, PT, PT, -R3, RZ, RZ ;  /* 0x000000ff03077210 */ /* 0x000fca0007ffe1ff */
[----:B------:R-:W-:-:S05]  /*0fb0*/  IMAD R7, R7, UR23, R4 ;  /* 0x0000001707077c24 */ /* 0x000fca000f8e0204 */
[----:B------:R-:W-:-:S13]  /*0fc0*/  ISETP.GE.U32.AND P0, PT, R7, UR23, PT ;  /* 0x0000001707007c0c */ /* 0x000fda000bf06070 */
[----:B------:R-:W-:Y:S02]  /*0fd0*/  @P0 VIADD R7, R7, -UR23 ;  /* 0x8000001707070c36 */ /* 0x000fe40008000000 */
[----:B------:R-:W-:-:S03]  /*0fe0*/  @P0 VIADD R3, R3, 0x1 ;  /* 0x0000000103030836 */ /* 0x000fc60000000000 */
[----:B------:R-:W-:Y:S01]  /*0ff0*/  ISETP.GE.U32.AND P1, PT, R7, UR23, PT ;  /* 0x0000001707007c0c */ /* 0x000fe2000bf26070 */
[----:B------:R-:W-:-:S12]  /*1000*/  IMAD.MOV.U32 R7, RZ, RZ, RZ ;  /* 0x000000ffff077224 */ /* 0x000fd800078e00ff */
[----:B------:R-:W-:Y:S01]  /*1010*/  @P1 VIADD R3, R3, 0x1 ;  /* 0x0000000103031836 */ /* 0x000fe20000000000 */
[----:B------:R-:W-:-:S04]  /*1020*/  @!P2 LOP3.LUT R3, RZ, UR23, RZ, 0x33, !PT ;  /* 0x00000017ff03ac12 */ /* 0x000fc8000f8e33ff */
[----:B------:R-:W-:Y:S01]  /*1030*/  MOV R6, R3 ;  /* 0x0000000300067202 */ /* 0x000fe20000000f00 */
[----:B------:R-:W-:Y:S06]  /*1040*/  BRA `(.L_x_186) ;  /* 0x0000000000247947 */ /* 0x000fec0003800000 */
.L_x_185:
[----:B------:R-:W0:Y:S01]  /*1050*/  LDCU.64 UR26, c[0x0][0x3a8] ;  /* 0x00007500ff1a77ac */ /* 0x000e220008000a00 */
[----:B------:R-:W-:Y:S01]  /*1060*/  IMAD.MOV.U32 R11, RZ, RZ, R4 ;  /* 0x000000ffff0b7224 */ /* 0x000fe200078e0004 */
[----:B------:R-:W-:Y:S01]  /*1070*/  MOV R10, 0x10c0 ;  /* 0x000010c0000a7802 */ /* 0x000fe20000000f00 */
[----:B------:R-:W-:Y:S02]  /*1080*/  IMAD.MOV.U32 R0, RZ, RZ, R5 ;  /* 0x000000ffff007224 */ /* 0x000fe400078e0005 */
[----:B0-----:R-:W-:Y:S01]  /*1090*/  IMAD.U32 R12, RZ, RZ, UR26 ;  /* 0x0000001aff0c7e24 */ /* 0x001fe2000f8e00ff */
[----:B------:R-:W-:-:S07]  /*10a0*/  MOV R3, UR27 ;  /* 0x0000001b00037c02 */ /* 0x000fce0008000f00 */
[----:B------:R-:W-:Y:S05]  /*10b0*/  CALL.REL.NOINC `($__internal_4_$__cuda_sm20_div_u64) ;  /* 0x0000000c00487944 */ /* 0x000fea0003c00000 */
[----:B------:R-:W-:Y:S02]  /*10c0*/  IMAD.MOV.U32 R6, RZ, RZ, R0 ;  /* 0x000000ffff067224 */ /* 0x000fe400078e0000 */
[----:B------:R-:W-:-:S07]  /*10d0*/  IMAD.MOV.U32 R7, RZ, RZ, R3 ;  /* 0x000000ffff077224 */ /* 0x000fce00078e0003 */
.L_x_186:
[----:B------:R-:W-:Y:S05]  /*10e0*/  BSYNC.RECONVERGENT B3 ;  /* 0x0000000000037941 */ /* 0x000fea0003800200 */
.L_x_184:
[----:B------:R-:W-:-:S04]  /*10f0*/  LEA R8, P0, R6, UR16, 0x3 ;  /* 0x0000001006087c11 */ /* 0x000fc8000f8018ff */
[----:B------:R-:W-:-:S05]  /*1100*/  LEA.HI.X R9, R6, UR17, R7, 0x3, P0 ;  /* 0x0000001106097c11 */ /* 0x000fca00080f1c07 */
[----:B------:R2:W-:Y:S01]  /*1110*/  STG.E.64 desc[UR14][R8.64], RZ ;  /* 0x000000ff08007986 */ /* 0x0005e2000c101b0e */
[----:B------:R-:W-:Y:S05]  /*1120*/  BRA `(.L_x_177) ;  /* 0x0000000c00087947 */ /* 0x000fea0003800000 */
.L_x_183:
        /* <DEDUP_REMOVED lines=12> */
[----:B0-----:R-:W-:-:S06]  /*11f0*/  IADD3 R6, PT, PT, R0, 0xffffffe, RZ ;  /* 0x0ffffffe00067810 */ /* 0x001fcc0007ffe0ff */
        /* <DEDUP_REMOVED lines=12> */
[----:B------:R-:W-:-:S12]  /*12c0*/  HFMA2 R7, -RZ, RZ, 0, 0 ;  /* 0x00000000ff077431 */ /* 0x000fd800000001ff */
[----:B------:R-:W-:Y:S01]  /*12d0*/  @P1 VIADD R3, R3, 0x1 ;  /* 0x0000000103031836 */ /* 0x000fe20000000000 */
[----:B------:R-:W-:-:S05]  /*12e0*/  @!P2 LOP3.LUT R3, RZ, UR23, RZ, 0x33, !PT ;  /* 0x00000017ff03ac12 */ /* 0x000fca000f8e33ff */
[----:B------:R-:W-:Y:S01]  /*12f0*/  IMAD.MOV.U32 R6, RZ, RZ, R3 ;  /* 0x000000ffff067224 */ /* 0x000fe200078e0003 */
[----:B------:R-:W-:Y:S06]  /*1300*/  BRA `(.L_x_190) ;  /* 0x0000000000247947 */ /* 0x000fec0003800000 */
.L_x_189:
        /* <DEDUP_REMOVED lines=9> */
.L_x_190:
[----:B------:R-:W-:Y:S05]  /*13a0*/  BSYNC.RECONVERGENT B4 ;  /* 0x0000000000047941 */ /* 0x000fea0003800200 */
.L_x_188:
[----:B------:R-:W-:-:S04]  /*13b0*/  LEA R8, P0, R6, UR16, 0x3 ;  /* 0x0000001006087c11 */ /* 0x000fc8000f8018ff */
[----:B------:R-:W-:-:S05]  /*13c0*/  LEA.HI.X R9, R6, UR17, R7, 0x3, P0 ;  /* 0x0000001106097c11 */ /* 0x000fca00080f1c07 */
[----:B------:R1:W-:Y:S01]  /*13d0*/  STG.E.64 desc[UR14][R8.64], RZ ;  /* 0x000000ff08007986 */ /* 0x0003e2000c101b0e */
[----:B------:R-:W-:Y:S05]  /*13e0*/  BRA `(.L_x_177) ;  /* 0x0000000800587947 */ /* 0x000fea0003800000 */
.L_x_187:
[----:B------:R-:W-:Y:S02]  /*13f0*/  LEA R12, P0, R6, UR8, 0x2 ;  /* 0x00000008060c7c11 */ /* 0x000fe4000f8010ff */
[----:B------:R-:W-:Y:S02]  /*1400*/  LEA R10, P1, R4, UR10, 0x2 ;  /* 0x0000000a040a7c11 */ /* 0x000fe4000f8210ff */
[----:B------:R-:W-:Y:S02]  /*1410*/  LEA.HI.X R13, R6, UR9, R7, 0x2, P0 ;  /* 0x00000009060d7c11 */ /* 0x000fe400080f1407 */
[----:B------:R-:W-:-:S03]  /*1420*/  LEA.HI.X R11, R4, UR11, R5, 0x2, P1 ;  /* 0x0000000b040b7c11 */ /* 0x000fc600088f1405 */
[----:B------:R-:W2:Y:S04]  /*1430*/  LDG.E R34, desc[UR14][R12.64] ;  /* 0x0000000e0c227981 */ /* 0x000ea8000c1e1900 */
[----:B------:R-:W2:Y:S01]  /*1440*/  LDG.E R3, desc[UR14][R10.64] ;  /* 0x0000000e0a037981 */ /* 0x000ea2000c1e1900 */
[----:B------:R-:W-:Y:S01]  /*1450*/  BSSY.RECONVERGENT B4, `(.L_x_191) ;  /* 0x0000009000047945 */ /* 0x000fe20003800200 */
[----:B------:R-:W-:Y:S01]  /*1460*/  IMAD.MOV.U32 R6, RZ, RZ, RZ ;  /* 0x000000ffff067224 */ /* 0x000fe200078e00ff */
[----:B------:R-:W-:Y:S01]  /*1470*/  MOV R0, 0x14e0 ;  /* 0x000014e000007802 */ /* 0x000fe20000000f00 */
[----:B------:R-:W-:Y:S02]  /*1480*/  IMAD.MOV.U32 R7, RZ, RZ, 0x40000000 ;  /* 0x40000000ff077424 */ /* 0x000fe400078e00ff */
[----:B--2---:R-:W-:-:S04]  /*1490*/  FADD R34, R34, -R3 ;  /* 0x8000000322227221 */ /* 0x004fc80000000000 */
[----:B------:R-:W0:Y:S02]  /*14a0*/  F2F.F64.F32 R32, R34 ;  /* 0x0000002200207310 */ /* 0x000e240000201800 */
[----:B0-----:R-:W-:-:S10]  /*14b0*/  DADD R16, -RZ, |R32| ;  /* 0x00000000ff107229 */ /* 0x001fd40000000520 */
[----:B------:R-:W-:-:S07]  /*14c0*/  MOV R35, R17 ;  /* 0x0000001100237202 */ /* 0x000fce0000000f00 */
[----:B------:R-:W-:Y:S05]  /*14d0*/  CALL.REL.NOINC `($_Z25euclideanDifferenceKernelPfS_mPhmmPmPd$__internal_accurate_pow) ;  /* 0x00000014000c7944 */ /* 0x000fea0003c00000 */
[----:B------:R-:W-:Y:S05]  /*14e0*/  BSYNC.RECONVERGENT B4 ;  /* 0x0000000000047941 */ /* 0x000fea0003800200 */
.L_x_191:
[----:B------:R-:W2:Y:S04]  /*14f0*/  LDG.E R3, desc[UR14][R12.64+0x4] ;  /* 0x0000040e0c037981 */ /* 0x000ea8000c1e1900 */
[----:B------:R-:W2:Y:S01]  /*1500*/  LDG.E R0, desc[UR14][R10.64+0x4] ;  /* 0x0000040e0a007981 */ /* 0x000ea2000c1e1900 */
[----:B------:R-:W-:Y:S01]  /*1510*/  DADD R16, R32, 2 ;  /* 0x4000000020107429 */ /* 0x000fe20000000000 */
[C---:B------:R-:W-:Y:S01]  /*1520*/  FSETP.NEU.AND P1, PT, R34.reuse, RZ, PT ;  /* 0x000000ff2200720b */ /* 0x040fe20003f2d000 */
[----:B------:R-:W-:Y:S01]  /*1530*/  BSSY.RECONVERGENT B4, `(.L_x_192) ;  /* 0x0000011000047945 */ /* 0x000fe20003800200 */
[----:B------:R-:W-:Y:S02]  /*1540*/  FSETP.NEU.AND P0, PT, R34, 1, PT ;  /* 0x3f8000002200780b */ /* 0x000fe40003f0d000 */
[----:B------:R-:W-:-:S02]  /*1550*/  FSEL R14, R14, RZ, P1 ;  /* 0x000000ff0e0e7208 */ /* 0x000fc40000800000 */
[----:B------:R-:W-:-:S03]  /*1560*/  FSEL R15, R20, RZ, P1 ;  /* 0x000000ff140f7208 */ /* 0x000fc60000800000 */
[----:B------:R-:W-:-:S04]  /*1570*/  LOP3.LUT R16, R17, 0x7ff00000, RZ, 0xc0, !PT ;  /* 0x7ff0000011107812 */ /* 0x000fc800078ec0ff */
[----:B------:R-:W-:Y:S01]  /*1580*/  ISETP.NE.AND P2, PT, R16, 0x7ff00000, PT ;  /* 0x7ff000001000780c */ /* 0x000fe20003f45270 */
[----:B--2---:R-:W-:-:S04]  /*1590*/  FADD R3, R3, -R0 ;  /* 0x8000000003037221 */ /* 0x004fc80000000000 */
[----:B------:R-:W0:Y:S02]  /*15a0*/  F2F.F64.F32 R8, R3 ;  /* 0x0000000300087310 */ /* 0x000e240000201800 */
[----:B0-----:R-:W-:-:S10]  /*15b0*/  DADD R18, -RZ, |R8| ;  /* 0x00000000ff127229 */ /* 0x001fd40000000508 */
[----:B------:R-:W-:Y:S01]  /*15c0*/  IMAD.MOV.U32 R16, RZ, RZ, R18 ;  /* 0x000000ffff107224 */ /* 0x000fe200078e0012 */
[----:B------:R-:W-:Y:S06]  /*15d0*/  @P2 BRA `(.L_x_193) ;  /* 0x0000000000182947 */ /* 0x000fec0003800000 */
[----:B------:R-:W-:-:S13]  /*15e0*/  FSETP.NAN.AND P1, PT, R34, R34, PT ;  /* 0x000000222200720b */ /* 0x000fda0003f28000 */
[----:B------:R-:W-:Y:S01]  /*15f0*/  @P1 DADD R14, R32, 2 ;  /* 0x40000000200e1429 */ /* 0x000fe20000000000 */
[----:B------:R-:W-:Y:S10]  /*1600*/  @P1 BRA `(.L_x_193) ;  /* 0x00000000000c1947 */ /* 0x000ff40003800000 */
[----:B------:R-:W-:-:S14]  /*1610*/  DSETP.NEU.AND P1, PT, |R32|, +INF , PT ;  /* 0x7ff000002000742a */ /* 0x000fdc0003f2d200 */
[----:B------:R-:W-:Y:S01]  /*1620*/  @!P1 IMAD.MOV.U32 R14, RZ, RZ, 0x0 ;  /* 0x00000000ff0e9424 */ /* 0x000fe200078e00ff */
[----:B------:R-:W-:-:S07]  /*1630*/  @!P1 MOV R15, 0x7ff00000 ;  /* 0x7ff00000000f9802 */ /* 0x000fce0000000f00 */
.L_x_193:
[----:B------:R-:W-:Y:S05]  /*1640*/  BSYNC.RECONVERGENT B4 ;  /* 0x0000000000047941 */ /* 0x000fea0003800200 */
.L_x_192:
[----:B------:R-:W-:Y:S01]  /*1650*/  BSSY.RECONVERGENT B4, `(.L_x_194) ;  /* 0x0000006000047945 */ /* 0x000fe20003800200 */
[----:B------:R-:W-:Y:S01]  /*1660*/  FSEL R32, R14, RZ, P0 ;  /* 0x000000ff0e207208 */ /* 0x000fe20000000000 */
[----:B------:R-:W-:Y:S01]  /*1670*/  IMAD.MOV.U32 R35, RZ, RZ, R19 ;  /* 0x000000ffff237224 */ /* 0x000fe200078e0013 */
[----:B------:R-:W-:Y:S02]  /*1680*/  FSEL R33, R15, 1.875, P0 ;  /* 0x3ff000000f217808 */ /* 0x000fe40000000000 */
[----:B------:R-:W-:-:S07]  /*1690*/  MOV R0, 0x16b0 ;  /* 0x000016b000007802 */ /* 0x000fce0000000f00 */
[----:B------:R-:W-:Y:S05]  /*16a0*/  CALL.REL.NOINC `($_Z25euclideanDifferenceKernelPfS_mPhmmPmPd$__internal_accurate_pow) ;  /* 0x0000001000987944 */ /* 0x000fea0003c00000 */
[----:B------:R-:W-:Y:S05]  /*16b0*/  BSYNC.RECONVERGENT B4 ;  /* 0x0000000000047941 */ /* 0x000fea0003800200 */
.L_x_194:
        /* <DEDUP_REMOVED lines=12> */
[----:B0-----:R-:W-:-:S06]  /*1780*/  DADD R16, -RZ, |R36| ;  /* 0x00000000ff107229 */ /* 0x001fcc0000000524 */
[----:B------:R-:W-:Y:S05]  /*1790*/  @P2 BRA `(.L_x_196) ;  /* 0x0000000000182947 */ /* 0x000fea0003800000 */
[----:B------:R-:W-:-:S13]  /*17a0*/  FSETP.NAN.AND P1, PT, R3, R3, PT ;  /* 0x000000030300720b */ /* 0x000fda0003f28000 */
[----:B------:R-:W-:Y:S01]  /*17b0*/  @P1 DADD R14, R8, 2 ;  /* 0x40000000080e1429 */ /* 0x000fe20000000000 */
[----:B------:R-:W-:Y:S10]  /*17c0*/  @P1 BRA `(.L_x_196) ;  /* 0x00000000000c1947 */ /* 0x000ff40003800000 */
[----:B------:R-:W-:-:S14]  /*17d0*/  DSETP.NEU.AND P1, PT, |R8|, +INF , PT ;  /* 0x7ff000000800742a */ /* 0x000fdc0003f2d200 */
[----:B------:R-:W-:Y:S02]  /*17e0*/  @!P1 IMAD.MOV.U32 R14, RZ, RZ, 0x0 ;  /* 0x00000000ff0e9424 */ /* 0x000fe400078e00ff */
[----:B------:R-:W-:-:S07]  /*17f0*/  @!P1 IMAD.MOV.U32 R15, RZ, RZ, 0x7ff00000 ;  /* 0x7ff00000ff0f9424 */ /* 0x000fce00078e00ff */
.L_x_196:
[----:B------:R-:W-:Y:S05]  /*1800*/  BSYNC.RECONVERGENT B4 ;  /* 0x0000000000047941 */ /* 0x000fea0003800200 */
.L_x_195:
[----:B------:R-:W-:Y:S01]  /*1810*/  FSEL R8, R14, RZ, P0 ;  /* 0x000000ff0e087208 */ /* 0x000fe20000000000 */
[----:B------:R-:W-:Y:S01]  /*1820*/  BSSY.RECONVERGENT B4, `(.L_x_197) ;  /* 0x0000006000047945 */ /* 0x000fe20003800200 */
[----:B------:R-:W-:Y:S02]  /*1830*/  FSEL R9, R15, 1.875, P0 ;  /* 0x3ff000000f097808 */ /* 0x000fe40000000000 */
[----:B------:R-:W-:Y:S02]  /*1840*/  MOV R35, R17 ;  /* 0x0000001100237202 */ /* 0x000fe40000000f00 */
[----:B------:R-:W-:Y:S02]  /*1850*/  MOV R0, 0x1880 ;  /* 0x0000188000007802 */ /* 0x000fe40000000f00 */
[----:B------:R-:W-:-:S11]  /*1860*/  DADD R32, R32, R8 ;  /* 0x0000000020207229 */ /* 0x000fd60000000008 */
[----:B------:R-:W-:Y:S05]  /*1870*/  CALL.REL.NOINC `($_Z25euclideanDifferenceKernelPfS_mPhmmPmPd$__internal_accurate_pow) ;  /* 0x0000001000247944 */ /* 0x000fea0003c00000 */
[----:B------:R-:W-:Y:S05]  /*1880*/  BSYNC.RECONVERGENT B4 ;  /* 0x0000000000047941 */ /* 0x000fea0003800200 */
.L_x_197:
[----:B------:R-:W-:Y:S01]  /*1890*/  DADD R6, R36, 2 ;  /* 0x4000000024067429 */ /* 0x000fe20000000000 */
[C---:B------:R-:W-:Y:S01]  /*18a0*/  FSETP.NEU.AND P1, PT, R34.reuse, RZ, PT ;  /* 0x000000ff2200720b */ /* 0x040fe20003f2d000 */
[----:B------:R-:W-:Y:S01]  /*18b0*/  BSSY.RECONVERGENT B4, `(.L_x_198) ;  /* 0x000000e000047945 */ /* 0x000fe20003800200 */
[----:B------:R-:W-:Y:S02]  /*18c0*/  FSETP.NEU.AND P0, PT, R34, 1, PT ;  /* 0x3f8000002200780b */ /* 0x000fe40003f0d000 */
[----:B------:R-:W-:Y:S02]  /*18d0*/  FSEL R14, R14, RZ, P1 ;  /* 0x000000ff0e0e7208 */ /* 0x000fe40000800000 */
[----:B------:R-:W-:Y:S02]  /*18e0*/  FSEL R15, R20, RZ, P1 ;  /* 0x000000ff140f7208 */ /* 0x000fe40000800000 */
[----:B------:R-:W-:Y:S02]  /*18f0*/  LOP3.LUT R0, R5, UR22, RZ, 0xfc, !PT ;  /* 0x0000001605007c12 */ /* 0x000fe4000f8efcff */
[----:B------:R-:W-:-:S04]  /*1900*/  LOP3.LUT R6, R7, 0x7ff00000, RZ, 0xc0, !PT ;  /* 0x7ff0000007067812 */ /* 0x000fc800078ec0ff */
[----:B------:R-:W-:-:S13]  /*1910*/  ISETP.NE.AND P2, PT, R6, 0x7ff00000, PT ;  /* 0x7ff000000600780c */ /* 0x000fda0003f45270 */
[----:B------:R-:W-:Y:S05]  /*1920*/  @P2 BRA `(.L_x_199) ;  /* 0x0000000000182947 */ /* 0x000fea0003800000 */
[----:B------:R-:W-:-:S13]  /*1930*/  FSETP.NAN.AND P1, PT, R34, R34, PT ;  /* 0x000000222200720b */ /* 0x000fda0003f28000 */
[----:B------:R-:W-:Y:S01]  /*1940*/  @P1 DADD R14, R36, 2 ;  /* 0x40000000240e1429 */ /* 0x000fe20000000000 */
[----:B------:R-:W-:Y:S10]  /*1950*/  @P1 BRA `(.L_x_199) ;  /* 0x00000000000c1947 */ /* 0x000ff40003800000 */
[----:B------:R-:W-:-:S14]  /*1960*/  DSETP.NEU.AND P1, PT, |R36|, +INF , PT ;  /* 0x7ff000002400742a */ /* 0x000fdc0003f2d200 */
[----:B------:R-:W-:Y:S02]  /*1970*/  @!P1 IMAD.MOV.U32 R14, RZ, RZ, 0x0 ;  /* 0x00000000ff0e9424 */ /* 0x000fe400078e00ff */
[----:B------:R-:W-:-:S07]  /*1980*/  @!P1 IMAD.MOV.U32 R15, RZ, RZ, 0x7ff00000 ;  /* 0x7ff00000ff0f9424 */ /* 0x000fce00078e00ff */
.L_x_199:
[----:B------:R-:W-:Y:S05]  /*1990*/  BSYNC.RECONVERGENT B4 ;  /* 0x0000000000047941 */ /* 0x000fea0003800200 */
.L_x_198:
[----:B------:R-:W-:Y:S01]  /*19a0*/  FSEL R6, R14, RZ, P0 ;  /* 0x000000ff0e067208 */ /* 0x000fe20000000000 */
[----:B------:R-:W-:Y:S01]  /*19b0*/  BSSY.RECONVERGENT B4, `(.L_x_200) ;  /* 0x0000022000047945 */ /* 0x000fe20003800200 */
[----:B------:R-:W-:Y:S02]  /*19c0*/  FSEL R7, R15, 1.875, P0 ;  /* 0x3ff000000f077808 */ /* 0x000fe40000000000 */
[----:B------:R-:W-:-:S04]  /*19d0*/  ISETP.NE.U32.AND P0, PT, R0, RZ, PT ;  /* 0x000000ff0000720c */ /* 0x000fc80003f05070 */
[----:B------:R-:W-:-:S09]  /*19e0*/  DADD R32, R32, R6 ;  /* 0x0000000020207229 */ /* 0x000fd20000000006 */
[----:B------:R-:W-:Y:S05]  /*19f0*/  @P0 BRA `(.L_x_201) ;  /* 0x0000000000500947 */ /* 0x000fea0003800000 */
        /* <DEDUP_REMOVED lines=20> */
.L_x_201:
        /* <DEDUP_REMOVED lines=9> */
.L_x_202:
[----:B------:R-:W-:Y:S05]  /*1bd0*/  BSYNC.RECONVERGENT B4 ;  /* 0x0000000000047941 */ /* 0x000fea0003800200 */
.L_x_200:
        /* <DEDUP_REMOVED lines=19> */
[----:B------:R-:W-:-:S07]  /*1d10*/  MOV R0, 0x1d30 ;  /* 0x00001d3000007802 */ /* 0x000fce0000000f00 */
[----:B------:R-:W-:Y:S05]  /*1d20*/  CALL.REL.NOINC `($__internal_5_$__cuda_sm20_dsqrt_rn_f64_mediumpath_v1) ;  /* 0x00000004003c7944 */ /* 0x000fea0003c00000 */
.L_x_204:
[----:B------:R-:W-:Y:S05]  /*1d30*/  BSYNC.RECONVERGENT B4 ;  /* 0x0000000000047941 */ /* 0x000fea0003800200 */
.L_x_203:
[----:B------:R0:W-:Y:S02]  /*1d40*/  STG.E.64 desc[UR14][R6.64], R12 ;  /* 0x0000000c06007986 */ /* 0x0001e4000c101b0e */
.L_x_177:
[----:B------:R-:W-:Y:S05]  /*1d50*/  BSYNC.RECONVERGENT B2 ;  /* 0x0000000000027941 */ /* 0x000fea0003800200 */
.L_x_170:
[----:B------:R-:W-:-:S04]  /*1d60*/  IMAD.WIDE.U32 R4, R2, UR20, R4 ;  /* 0x0000001402047c25 */ /* 0x000fc8000f8e0004 */
[----:B------:R-:W-:Y:S01]  /*1d70*/  IMAD R5, R2, UR21, R5 ;  /* 0x0000001502057c24 */ /* 0x000fe2000f8e0205 */
[----:B------:R-:W-:-:S04]  /*1d80*/  ISETP.GE.U32.AND P0, PT, R4, UR4, PT ;  /* 0x0000000404007c0c */ /* 0x000fc8000bf06070 */
[----:B------:R-:W-:-:S13]  /*1d90*/  ISETP.GE.U32.AND.EX P0, PT, R5, UR7, PT, P0 ;  /* 0x0000000705007c0c */ /* 0x000fda000bf06100 */
[----:B------:R-:W-:Y:S05]  /*1da0*/  @!P0 BRA `(.L_x_205) ;  /* 0xffffffe400288947 */ /* 0x000fea000383ffff */
[----:B------:R-:W-:Y:S05]  /*1db0*/  BSYNC.RECONVERGENT B0 ;  /* 0x0000000000007941 */ /* 0x000fea0003800200 */
.L_x_160:
[----:B------:R-:W-:Y:S05]  /*1dc0*/  WARPSYNC.ALL ;  /* 0x0000000000007948 */ /* 0x000fea0003800000 */
[----:B------:R-:W-:Y:S05]  /*1dd0*/  EXIT ;  /* 0x000000000000794d */ /* 0x000fea0003800000 */
        .weak           $__internal_4_$__cuda_sm20_div_u64
        .type           $__internal_4_$__cuda_sm20_div_u64,@function
        .size           $__internal_4_$__cuda_sm20_div_u64,($__internal_5_$__cuda_sm20_dsqrt_rn_f64_mediumpath_v1 - $__internal_4_$__cuda_sm20_div_u64)
$__internal_4_$__cuda_sm20_div_u64:
[----:B------:R-:W-:-:S06]  /*1de0*/  IMAD.MOV.U32 R13, RZ, RZ, R3 ;  /* 0x000000ffff0d7224 */ /* 0x000fcc00078e0003 */
        /* <DEDUP_REMOVED lines=8> */
[----:B------:R-:W-:-:S03]  /*1e70*/  IMAD.HI.U32 R16, R14, R19, RZ ;  /* 0x000000130e107227 */ /* 0x000fc600078e00ff */
[----:B------:R-:W-:Y:S01]  /*1e80*/  IADD3.X R21, PT, PT, RZ, ~R17, RZ, P0, !PT ;  /* 0x80000011ff157210 */ /* 0x000fe200007fe4ff */
[----:B------:R-:W-:-:S04]  /*1e90*/  IMAD.MOV.U32 R17, RZ, RZ, R14 ;  /* 0x000000ffff117224 */ /* 0x000fc800078e000e */
[----:B------:R-:W-:-:S04]  /*1ea0*/  IMAD.WIDE.U32 R16, P0, R14, R21, R16 ;  /* 0x000000150e107225 */ /* 0x000fc80007800010 */
[C---:B------:R-:W-:Y:S02]  /*1eb0*/  IMAD R23, R15.reuse, R21, RZ ;  /* 0x000000150f177224 */ /* 0x040fe400078e02ff */
[----:B------:R-:W-:-:S04]  /*1ec0*/  IMAD.HI.U32 R16, P1, R15, R19, R16 ;  /* 0x000000130f107227 */ /* 0x000fc80007820010 */
[----:B------:R-:W-:Y:S01]  /*1ed0*/  IMAD.HI.U32 R13, R15, R21, RZ ;  /* 0x000000150f0d7227 */ /* 0x000fe200078e00ff */
[----:B------:R-:W-:-:S03]  /*1ee0*/  IADD3 R17, P2, PT, R23, R16, RZ ;  /* 0x0000001017117210 */ /* 0x000fc60007f5e0ff */
[----:B------:R-:W-:Y:S02]  /*1ef0*/  IMAD.X R13, R13, 0x1, R15, P0 ;  /* 0x000000010d0d7824 */ /* 0x000fe400000e060f */
[----:B------:R-:W-:-:S03]  /*1f00*/  IMAD.WIDE.U32 R14, R17, R12, RZ ;  /* 0x0000000c110e7225 */ /* 0x000fc600078e00ff */
[----:B------:R-:W-:Y:S01]  /*1f10*/  IADD3.X R13, PT, PT, RZ, RZ, R13, P2, P1 ;  /* 0x000000ffff0d7210 */ /* 0x000fe200017e240d */
[----:B------:R-:W-:Y:S01]  /*1f20*/  IMAD R15, R17, R3, R15 ;  /* 0x00000003110f7224 */ /* 0x000fe200078e020f */
[----:B------:R-:W-:-:S03]  /*1f30*/  IADD3 R19, P0, PT, RZ, -R14, RZ ;  /* 0x8000000eff137210 */ /* 0x000fc60007f1e0ff */
[----:B------:R-:W-:Y:S02]  /*1f40*/  IMAD R15, R13, R12, R15 ;  /* 0x0000000c0d0f7224 */ /* 0x000fe400078e020f */
[----:B------:R-:W-:-:S04]  /*1f50*/  IMAD.HI.U32 R16, R17, R19, RZ ;  /* 0x0000001311107227 */ /* 0x000fc800078e00ff */
[----:B------:R-:W-:Y:S02]  /*1f60*/  IMAD.X R14, RZ, RZ, ~R15, P0 ;  /* 0x000000ffff0e7224 */ /* 0x000fe400000e0e0f */
[----:B------:R-:W-:Y:S02]  /*1f70*/  IMAD.MOV.U32 R15, RZ, RZ, RZ ;  /* 0x000000ffff0f7224 */ /* 0x000fe400078e00ff */
[----:B------:R-:W-:-:S04]  /*1f80*/  IMAD.WIDE.U32 R16, P0, R17, R14, R16 ;  /* 0x0000000e11107225 */ /* 0x000fc80007800010 */
[C---:B------:R-:W-:Y:S02]  /*1f90*/  IMAD R18, R13.reuse, R14, RZ ;  /* 0x0000000e0d127224 */ /* 0x040fe400078e02ff */
[----:B------:R-:W-:-:S04]  /*1fa0*/  IMAD.HI.U32 R17, P1, R13, R19, R16 ;  /* 0x000000130d117227 */ /* 0x000fc80007820010 */
[----:B------:R-:W-:Y:S01]  /*1fb0*/  IMAD.HI.U32 R14, R13, R14, RZ ;  /* 0x0000000e0d0e7227 */ /* 0x000fe200078e00ff */
[----:B------:R-:W-:-:S04]  /*1fc0*/  IADD3 R17, P2, PT, R18, R17, RZ ;  /* 0x0000001112117210 */ /* 0x000fc80007f5e0ff */
[----:B------:R-:W-:Y:S01]  /*1fd0*/  IADD3.X R13, PT, PT, R14, R13, RZ, P0, !PT ;  /* 0x0000000d0e0d7210 */ /* 0x000fe200007fe4ff */
[----:B------:R-:W-:-:S03]  /*1fe0*/  IMAD.HI.U32 R14, R17, R11, RZ ;  /* 0x0000000b110e7227 */ /* 0x000fc600078e00ff */
[----:B------:R-:W-:Y:S01]  /*1ff0*/  IADD3.X R13, PT, PT, RZ, RZ, R13, P2, P1 ;  /* 0x000000ffff0d7210 */ /* 0x000fe200017e240d */
[----:B------:R-:W-:-:S04]  /*2000*/  IMAD.WIDE.U32 R14, R17, R0, R14 ;  /* 0x00000000110e7225 */ /* 0x000fc800078e000e */
[C---:B------:R-:W-:Y:S02]  /*2010*/  IMAD R17, R13.reuse, R0, RZ ;  /* 0x000000000d117224 */ /* 0x040fe400078e02ff */
[----:B------:R-:W-:-:S04]  /*2020*/  IMAD.HI.U32 R14, P0, R13, R11, R14 ;  /* 0x0000000b0d0e7227 */ /* 0x000fc8000780000e */
[----:B------:R-:W-:Y:S01]  /*2030*/  IMAD.HI.U32 R13, R13, R0, RZ ;  /* 0x000000000d0d7227 */ /* 0x000fe200078e00ff */
[----:B------:R-:W-:-:S03]  /*2040*/  IADD3 R17, P1, PT, R17, R14, RZ ;  /* 0x0000000e11117210 */ /* 0x000fc60007f3e0ff */
[----:B------:R-:W-:Y:S02]  /*2050*/  IMAD.X R13, RZ, RZ, R13, P0 ;  /* 0x000000ffff0d7224 */ /* 0x000fe400000e060d */
[----:B------:R-:W-:-:S04]  /*2060*/  IMAD.WIDE.U32 R14, R17, R12, RZ ;  /* 0x0000000c110e7225 */ /* 0x000fc800078e00ff */
[----:B------:R-:W-:Y:S01]  /*2070*/  IMAD.X R13, RZ, RZ, R13, P1 ;  /* 0x000000ffff0d7224 */ /* 0x000fe200008e060d */
[----:B------:R-:W-:Y:S01]  /*2080*/  IADD3 R19, P1, PT, -R14, R11, RZ ;  /* 0x0000000b0e137210 */ /* 0x000fe20007f3e1ff */
[----:B------:R-:W-:-:S03]  /*2090*/  IMAD R15, R17, R3, R15 ;  /* 0x00000003110f7224 */ /* 0x000fc600078e020f */
[-C--:B------:R-:W-:Y:S01]  /*20a0*/  ISETP.GE.U32.AND P0, PT, R19, R12.reuse, PT ;  /* 0x0000000c1300720c */ /* 0x080fe20003f06070 */
[----:B------:R-:W-:Y:S01]  /*20b0*/  IMAD R15, R13, R12, R15 ;  /* 0x0000000c0d0f7224 */ /* 0x000fe200078e020f */
[----:B------:R-:W-:-:S04]  /*20c0*/  IADD3 R11, P2, PT, -R12, R19, RZ ;  /* 0x000000130c0b7210 */ /* 0x000fc80007f5e1ff */
[----:B------:R-:W-:Y:S02]  /*20d0*/  IADD3.X R18, PT, PT, ~R15, R0, RZ, P1, !PT ;  /* 0x000000000f127210 */ /* 0x000fe40000ffe5ff */
[----:B------:R-:W-:Y:S02]  /*20e0*/  IADD3 R0, P1, PT, R17, 0x1, RZ ;  /* 0x0000000111007810 */ /* 0x000fe40007f3e0ff */
[C---:B------:R-:W-:Y:S01]  /*20f0*/  ISETP.GE.U32.AND.EX P0, PT, R18.reuse, R3, PT, P0 ;  /* 0x000000031200720c */ /* 0x040fe20003f06100 */
[----:B------:R-:W-:Y:S02]  /*2100*/  IMAD.X R16, R18, 0x1, ~R3, P2 ;  /* 0x0000000112107824 */ /* 0x000fe400010e0e03 */
[----:B------:R-:W-:Y:S01]  /*2110*/  IMAD.X R14, RZ, RZ, R13, P1 ;  /* 0x000000ffff0e7224 */ /* 0x000fe200008e060d */
[----:B------:R-:W-:Y:S02]  /*2120*/  SEL R17, R0, R17, P0 ;  /* 0x0000001100117207 */ /* 0x000fe40000000000 */
[----:B------:R-:W-:-:S02]  /*2130*/  SEL R11, R11, R19, P0 ;  /* 0x000000130b0b7207 */ /* 0x000fc40000000000 */
[----:B------:R-:W-:Y:S02]  /*2140*/  SEL R14, R14, R13, P0 ;  /* 0x0000000d0e0e7207 */ /* 0x000fe40000000000 */
[----:B------:R-:W-:Y:S02]  /*2150*/  IADD3 R0, P2, PT, R17, 0x1, RZ ;  /* 0x0000000111007810 */ /* 0x000fe40007f5e0ff */
[----:B------:R-:W-:Y:S02]  /*2160*/  SEL R16, R16, R18, P0 ;  /* 0x0000001210107207 */ /* 0x000fe40000000000 */
[----:B------:R-:W-:Y:S01]  /*2170*/  ISETP.GE.U32.AND P0, PT, R11, R12, PT ;  /* 0x0000000c0b00720c */ /* 0x000fe20003f06070 */
[----:B------:R-:W-:Y:S01]  /*2180*/  IMAD.X R11, RZ, RZ, R14, P2 ;  /* 0x000000ffff0b7224 */ /* 0x000fe200010e060e */
[----:B------:R-:W-:Y:S02]  /*2190*/  ISETP.NE.U32.AND P1, PT, R12, RZ, PT ;  /* 0x000000ff0c00720c */ /* 0x000fe40003f25070 */
[----:B------:R-:W-:-:S02]  /*21a0*/  ISETP.GE.U32.AND.EX P0, PT, R16, R3, PT, P0 ;  /* 0x000000031000720c */ /* 0x000fc40003f06100 */
[----:B------:R-:W-:Y:S02]  /*21b0*/  ISETP.NE.AND.EX P1, PT, R3, RZ, PT, P1 ;  /* 0x000000ff0300720c */ /* 0x000fe40003f25310 */
[----:B------:R-:W-:Y:S02]  /*21c0*/  SEL R3, R11, R14, P0 ;  /* 0x0000000e0b037207 */ /* 0x000fe40000000000 */
[----:B------:R-:W-:Y:S02]  /*21d0*/  MOV R11, 0x0 ;  /* 0x00000000000b7802 */ /* 0x000fe40000000f00 */
[----:B------:R-:W-:Y:S02]  /*21e0*/  SEL R0, R0, R17, P0 ;  /* 0x0000001100007207 */ /* 0x000fe40000000000 */
[----:B------:R-:W-:Y:S02]  /*21f0*/  SEL R3, R3, 0xffffffff, P1 ;  /* 0xffffffff03037807 */ /* 0x000fe40000800000 */
[----:B------:R-:W-:Y:S01]  /*2200*/  SEL R0, R0, 0xffffffff, P1 ;  /* 0xffffffff00007807 */ /* 0x000fe20000800000 */
[----:B------:R-:W-:Y:S06]  /*2210*/  RET.REL.NODEC R10 `(_Z25euclideanDifferenceKernelPfS_mPhmmPmPd) ;  /* 0xffffffdc0a787950 */ /* 0x000fec0003c3ffff */
        .weak           $__internal_5_$__cuda_sm20_dsqrt_rn_f64_mediumpath_v1
        .type           $__internal_5_$__cuda_sm20_dsqrt_rn_f64_mediumpath_v1,@function
        .size           $__internal_5_$__cuda_sm20_dsqrt_rn_f64_mediumpath_v1,($__internal_6_$__cuda_sm20_rem_u64 - $__internal_5_$__cuda_sm20_dsqrt_rn_f64_mediumpath_v1)
$__internal_5_$__cuda_sm20_dsqrt_rn_f64_mediumpath_v1:
[----:B------:R-:W-:Y:S01]  /*2220*/  ISETP.GE.U32.AND P0, PT, R10, -0x3400000, PT ;  /* 0xfcc000000a00780c */ /* 0x000fe20003f06070 */
[----:B------:R-:W-:Y:S01]  /*2230*/  BSSY.RECONVERGENT B5, `(.L_x_206) ;  /* 0x0000028000057945 */ /* 0x000fe20003800200 */
[----:B------:R-:W-:Y:S01]  /*2240*/  IMAD.MOV.U32 R14, RZ, RZ, R16 ;  /* 0x000000ffff0e7224 */ /* 0x000fe200078e0010 */
[----:B------:R-:W-:Y:S01]  /*2250*/  MOV R8, R20 ;  /* 0x0000001400087202 */ /* 0x000fe20000000f00 */
[----:B------:R-:W-:Y:S02]  /*2260*/  IMAD.MOV.U32 R10, RZ, RZ, R32 ;  /* 0x000000ffff0a7224 */ /* 0x000fe400078e0020 */
[----:B------:R-:W-:Y:S02]  /*2270*/  IMAD.MOV.U32 R11, RZ, RZ, R33 ;  /* 0x000000ffff0b7224 */ /* 0x000fe400078e0021 */
[----:B------:R-:W-:-:S05]  /*2280*/  IMAD.MOV.U32 R9, RZ, RZ, R21 ;  /* 0x000000ffff097224 */ /* 0x000fca00078e0015 */
[----:B------:R-:W-:Y:S05]  /*2290*/  @!P0 BRA `(.L_x_207) ;  /* 0x0000000000208947 */ /* 0x000fea0003800000 */
        /* <DEDUP_REMOVED lines=8> */
.L_x_207:
[----:B------:R-:W-:-:S14]  /*2320*/  DSETP.NE.AND P0, PT, R10, RZ, PT ;  /* 0x000000ff0a00722a */ /* 0x000fdc0003f05000 */
[----:B------:R-:W-:Y:S05]  /*2330*/  @!P0 BRA `(.L_x_209) ;  /* 0x0000000000588947 */ /* 0x000fea0003800000 */
[----:B------:R-:W-:-:S13]  /*2340*/  ISETP.GE.AND P0, PT, R11, RZ, PT ;  /* 0x000000ff0b00720c */ /* 0x000fda0003f06270 */
[----:B------:R-:W-:Y:S01]  /*2350*/  @!P0 IMAD.MOV.U32 R8, RZ, RZ, 0x0 ;  /* 0x00000000ff088424 */ /* 0x000fe200078e00ff */
[----:B------:R-:W-:Y:S01]  /*2360*/  @!P0 MOV R9, 0xfff80000 ;  /* 0xfff8000000098802 */ /* 0x000fe20000000f00 */
[----:B------:R-:W-:Y:S06]  /*2370*/  @!P0 BRA `(.L_x_208) ;  /* 0x00000000004c8947 */ /* 0x000fec0003800000 */
[----:B------:R-:W-:-:S13]  /*2380*/  ISETP.GT.AND P0, PT, R11, 0x7fefffff, PT ;  /* 0x7fefffff0b00780c */ /* 0x000fda0003f04270 */
[----:B------:R-:W-:Y:S05]  /*2390*/  @P0 BRA `(.L_x_209) ;  /* 0x0000000000400947 */ /* 0x000fea0003800000 */
[----:B------:R-:W-:Y:S01]  /*23a0*/  DMUL R8, R10, 8.11296384146066816958e+31 ;  /* 0x469000000a087828 */ /* 0x000fe20000000000 */
[----:B------:R-:W-:Y:S01]  /*23b0*/  IMAD.MOV.U32 R14, RZ, RZ, 0x0 ;  /* 0x00000000ff0e7424 */ /* 0x000fe200078e00ff */
[----:B------:R-:W-:Y:S01]  /*23c0*/  MOV R15, 0x3fd80000 ;  /* 0x3fd80000000f7802 */ /* 0x000fe20000000f00 */
[----:B------:R-:W-:-:S03]  /*23d0*/  IMAD.MOV.U32 R10, RZ, RZ, RZ ;  /* 0x000000ffff0a7224 */ /* 0x000fc600078e00ff */
[----:B------:R-:W0:Y:S03]  /*23e0*/  MUFU.RSQ64H R11, R9 ;  /* 0x00000009000b7308 */ /* 0x000e260000001c00 */
        /* <DEDUP_REMOVED lines=11> */
.L_x_209:
[----:B------:R-:W-:-:S11]  /*24a0*/  DADD R8, R10, R10 ;  /* 0x000000000a087229 */ /* 0x000fd6000000000a */
.L_x_208:
[----:B------:R-:W-:Y:S05]  /*24b0*/  BSYNC.RECONVERGENT B5 ;  /* 0x0000000000057941 */ /* 0x000fea0003800200 */
.L_x_206:
[----:B------:R-:W-:Y:S02]  /*24c0*/  IMAD.MOV.U32 R13, RZ, RZ, R9 ;  /* 0x000000ffff0d7224 */ /* 0x000fe400078e0009 */
[----:B------:R-:W-:Y:S01]  /*24d0*/  HFMA2 R9, -RZ, RZ, 0, 0 ;  /* 0x00000000ff097431 */ /* 0x000fe200000001ff */
[----:B------:R-:W-:Y:S01]  /*24e0*/  MOV R12, R8 ;  /* 0x00000008000c7202 */ /* 0x000fe20000000f00 */
[----:B------:R-:W-:-:S04]  /*24f0*/  IMAD.MOV.U32 R8, RZ, RZ, R0 ;  /* 0x000000ffff087224 */ /* 0x000fc800078e0000 */
[----:B------:R-:W-:Y:S05]  /*2500*/  RET.REL.NODEC R8 `(_Z25euclideanDifferenceKernelPfS_mPhmmPmPd) ;  /* 0xffffffd808bc7950 */ /* 0x000fea0003c3ffff */
        .weak           $__internal_6_$__cuda_sm20_rem_u64
        .type           $__internal_6_$__cuda_sm20_rem_u64,@function
        .size           $__internal_6_$__cuda_sm20_rem_u64,($_Z25euclideanDifferenceKernelPfS_mPhmmPmPd$__internal_accurate_pow - $__internal_6_$__cuda_sm20_rem_u64)
$__internal_6_$__cuda_sm20_rem_u64:
        /* <DEDUP_REMOVED lines=23> */
[----:B------:R-:W-:-:S03]  /*2680*/  IMAD.HI.U32 R16, R17, R19, RZ ;  /* 0x0000001311107227 */ /* 0x000fc600078e00ff */
[----:B------:R-:W-:Y:S01]  /*2690*/  IADD3.X R14, PT, PT, RZ, ~R15, RZ, P0, !PT ;  /* 0x8000000fff0e7210 */ /* 0x000fe200007fe4ff */
[----:B------:R-:W-:-:S04]  /*26a0*/  IMAD.MOV.U32 R15, RZ, RZ, RZ ;  /* 0x000000ffff0f7224 */ /* 0x000fc800078e00ff */
        /* <DEDUP_REMOVED lines=8> */
[----:B------:R-:W-:-:S04]  /*2730*/  IMAD.WIDE.U32 R14, R17, R3, R14 ;  /* 0x00000003110e7225 */ /* 0x000fc800078e000e */
[C---:B------:R-:W-:Y:S02]  /*2740*/  IMAD R17, R13.reuse, R3, RZ ;  /* 0x000000030d117224 */ /* 0x040fe400078e02ff */
[----:B------:R-:W-:-:S04]  /*2750*/  IMAD.HI.U32 R14, P0, R13, R0, R14 ;  /* 0x000000000d0e7227 */ /* 0x000fc8000780000e */
[----:B------:R-:W-:Y:S01]  /*2760*/  IMAD.HI.U32 R13, R13, R3, RZ ;  /* 0x000000030d0d7227 */ /* 0x000fe200078e00ff */
[----:B------:R-:W-:-:S04]  /*2770*/  IADD3 R17, P1, PT, R17, R14, RZ ;  /* 0x0000000e11117210 */ /* 0x000fc80007f3e0ff */
[----:B------:R-:W-:Y:S01]  /*2780*/  IADD3.X R13, PT, PT, R13, RZ, RZ, P0, !PT ;  /* 0x000000ff0d0d7210 */ /* 0x000fe200007fe4ff */
[----:B------:R-:W-:-:S04]  /*2790*/  IMAD.WIDE.U32 R14, R17, R12, RZ ;  /* 0x0000000c110e7225 */ /* 0x000fc800078e00ff */
[----:B------:R-:W-:Y:S02]  /*27a0*/  IMAD.X R13, RZ, RZ, R13, P1 ;  /* 0x000000ffff0d7224 */ /* 0x000fe400008e060d */
[----:B------:R-:W-:Y:S01]  /*27b0*/  IMAD R17, R17, R11, R15 ;  /* 0x0000000b11117224 */ /* 0x000fe200078e020f */
[----:B------:R-:W-:-:S03]  /*27c0*/  IADD3 R15, P1, PT, -R14, R0, RZ ;  /* 0x000000000e0f7210 */ /* 0x000fc60007f3e1ff */
[-C--:B------:R-:W-:Y:S01]  /*27d0*/  IMAD R0, R13, R12.reuse, R17 ;  /* 0x0000000c0d007224 */ /* 0x080fe200078e0211 */
[----:B------:R-:W-:-:S03]  /*27e0*/  ISETP.GE.U32.AND P0, PT, R15, R12, PT ;  /* 0x0000000c0f00720c */ /* 0x000fc60003f06070 */
[----:B------:R-:W-:Y:S01]  /*27f0*/  IMAD.X R0, R3, 0x1, ~R0, P1 ;  /* 0x0000000103007824 */ /* 0x000fe200008e0e00 */
[----:B------:R-:W-:-:S04]  /*2800*/  IADD3 R13, P1, PT, -R12, R15, RZ ;  /* 0x0000000f0c0d7210 */ /* 0x000fc80007f3e1ff */
[----:B------:R-:W-:Y:S02]  /*2810*/  ISETP.GE.U32.AND.EX P0, PT, R0, R11, PT, P0 ;  /* 0x0000000b0000720c */ /* 0x000fe40003f06100 */
[-C--:B------:R-:W-:Y:S02]  /*2820*/  IADD3.X R14, PT, PT, ~R11, R0.reuse, RZ, P1, !PT ;  /* 0x000000000b0e7210 */ /* 0x080fe40000ffe5ff */
[----:B------:R-:W-:Y:S02]  /*2830*/  SEL R13, R13, R15, P0 ;  /* 0x0000000f0d0d7207 */ /* 0x000fe40000000000 */
[----:B------:R-:W-:Y:S02]  /*2840*/  SEL R14, R14, R0, P0 ;  /* 0x000000000e0e7207 */ /* 0x000fe40000000000 */
[----:B------:R-:W-:Y:S02]  /*2850*/  IADD3 R0, P2, PT, -R12, R13, RZ ;  /* 0x0000000d0c007210 */ /* 0x000fe40007f5e1ff */
[----:B------:R-:W-:-:S02]  /*2860*/  ISETP.GE.U32.AND P0, PT, R13, R12, PT ;  /* 0x0000000c0d00720c */ /* 0x000fc40003f06070 */
[----:B------:R-:W-:Y:S01]  /*2870*/  ISETP.NE.U32.AND P1, PT, R12, RZ, PT ;  /* 0x000000ff0c00720c */ /* 0x000fe20003f25070 */
[C---:B------:R-:W-:Y:S01]  /*2880*/  IMAD.X R3, R14.reuse, 0x1, ~R11, P2 ;  /* 0x000000010e037824 */ /* 0x040fe200010e0e0b */
[----:B------:R-:W-:Y:S02]  /*2890*/  ISETP.GE.U32.AND.EX P0, PT, R14, R11, PT, P0 ;  /* 0x0000000b0e00720c */ /* 0x000fe40003f06100 */
[----:B------:R-:W-:Y:S01]  /*28a0*/  ISETP.NE.AND.EX P1, PT, R11, RZ, PT, P1 ;  /* 0x000000ff0b00720c */ /* 0x000fe20003f25310 */
[----:B------:R-:W-:Y:S01]  /*28b0*/  IMAD.MOV.U32 R11, RZ, RZ, 0x0 ;  /* 0x00000000ff0b7424 */ /* 0x000fe200078e00ff */
[----:B------:R-:W-:Y:S02]  /*28c0*/  SEL R0, R0, R13, P0 ;  /* 0x0000000d00007207 */ /* 0x000fe40000000000 */
[----:B------:R-:W-:Y:S02]  /*28d0*/  SEL R3, R3, R14, P0 ;  /* 0x0000000e03037207 */ /* 0x000fe40000000000 */
[----:B------:R-:W-:-:S02]  /*28e0*/  SEL R0, R0, 0xffffffff, P1 ;  /* 0xffffffff00007807 */ /* 0x000fc40000800000 */
[----:B------:R-:W-:Y:S01]  /*28f0*/  SEL R3, R3, 0xffffffff, P1 ;  /* 0xffffffff03037807 */ /* 0x000fe20000800000 */
[----:B------:R-:W-:Y:S06]  /*2900*/  RET.REL.NODEC R10 `(_Z25euclideanDifferenceKernelPfS_mPhmmPmPd) ;  /* 0xffffffd40abc7950 */ /* 0x000fec0003c3ffff */
        .type           $_Z25euclideanDifferenceKernelPfS_mPhmmPmPd$__internal_accurate_pow,@function
        .size           $_Z25euclideanDifferenceKernelPfS_mPhmmPmPd$__internal_accurate_pow,(.L_x_221 - $_Z25euclideanDifferenceKernelPfS_mPhmmPmPd$__internal_accurate_pow)
$_Z25euclideanDifferenceKernelPfS_mPhmmPmPd$__internal_accurate_pow:
[----:B------:R-:W-:Y:S01]  /*2910*/  ISETP.GT.U32.AND P0, PT, R35, 0xfffff, PT ;  /* 0x000fffff2300780c */ /* 0x000fe20003f04070 */
[--C-:B------:R-:W-:Y:S01]  /*2920*/  IMAD.MOV.U32 R15, RZ, RZ, R35.reuse ;  /* 0x000000ffff0f7224 */ /* 0x100fe200078e0023 */
[----:B------:R-:W-:Y:S01]  /*2930*/  MOV R14, R16 ;  /* 0x00000010000e7202 */ /* 0x000fe20000000f00 */
[--C-:B------:R-:W-:Y:S01]  /*2940*/  IMAD.MOV.U32 R17, RZ, RZ, R35.reuse ;  /* 0x000000ffff117224 */ /* 0x100fe200078e0023 */
[----:B------:R-:W-:Y:S01]  /*2950*/  MOV R20, 0x41ad3b5a ;  /* 0x41ad3b5a00147802 */ /* 0x000fe20000000f00 */
[----:B------:R-:W-:Y:S01]  /*2960*/  IMAD.MOV.U32 R21, RZ, RZ, 0x3ed0f5d2 ;  /* 0x3ed0f5d2ff157424 */ /* 0x000fe200078e00ff */
[----:B------:R-:W-:Y:S01]  /*2970*/  UMOV UR26, 0x7d2cafe2 ;  /* 0x7d2cafe2001a7882 */ /* 0x000fe20000000000 */
[----:B------:R-:W-:Y:S01]  /*2980*/  UMOV UR27, 0x3eb0f5ff ;  /* 0x3eb0f5ff001b7882 */ /* 0x000fe20000000000 */
[----:B------:R-:W-:Y:S01]  /*2990*/  SHF.R.U32.HI R35, RZ, 0x14, R35 ;  /* 0x00000014ff237819 */ /* 0x000fe20000011623 */
[----:B------:R-:W-:Y:S01]  /*29a0*/  UMOV UR28, 0x3b39803f ;  /* 0x3b39803f001c7882 */ /* 0x000fe20000000000 */
[----:B------:R-:W-:-:S03]  /*29b0*/  UMOV UR29, 0x3c7abc9e ;  /* 0x3c7abc9e001d7882 */ /* 0x000fc60000000000 */
[----:B------:R-:W-:-:S10]  /*29c0*/  @!P0 DMUL R14, R14, 1.80143985094819840000e+16 ;  /* 0x435000000e0e8828 */ /* 0x000fd40000000000 */
[----:B------:R-:W-:Y:S01]  /*29d0*/  @!P0 MOV R17, R15 ;  /* 0x0000000f00118202 */ /* 0x000fe20000000f00 */
[----:B------:R-:W-:Y:S01]  /*29e0*/  @!P0 IMAD.MOV.U32 R16, RZ, RZ, R14 ;  /* 0x000000ffff108224 */ /* 0x000fe200078e000e */
[----:B------:R-:W-:Y:S02]  /*29f0*/  @!P0 LEA.HI R35, R15, 0xffffffca, RZ, 0xc ;  /* 0xffffffca0f238811 */ /* 0x000fe400078f60ff */
[----:B------:R-:W-:Y:S01]  /*2a00*/  LOP3.LUT R17, R17, 0x800fffff, RZ, 0xc0, !PT ;  /* 0x800fffff11117812 */ /* 0x000fe200078ec0ff */
[----:B------:R-:W-:Y:S02]  /*2a10*/  IMAD.MOV.U32 R18, RZ, RZ, R16 ;  /* 0x000000ffff127224 */ /* 0x000fe400078e0010 */
[----:B------:R-:W-:Y:S01]  /*2a20*/  IMAD.MOV.U32 R16, RZ, RZ, RZ ;  /* 0x000000ffff107224 */ /* 0x000fe200078e00ff */
[----:B------:R-:W-:Y:S01]  /*2a30*/  LOP3.LUT R19, R17, 0x3ff00000, RZ, 0xfc, !PT ;  /* 0x3ff0000011137812 */ /* 0x000fe200078efcff */
[----:B------:R-:W-:-:S03]  /*2a40*/  VIADD R14, R35, 0xfffffc01 ;  /* 0xfffffc01230e7836 */ /* 0x000fc60000000000 */
[----:B------:R-:W-:-:S13]  /*2a50*/  ISETP.GE.U32.AND P1, PT, R19, 0x3ff6a09f, PT ;  /* 0x3ff6a09f1300780c */ /* 0x000fda0003f26070 */
[----:B------:R-:W-:Y:S01]  /*2a60*/  @P1 IADD3 R17, PT, PT, R19, -0x100000, RZ ;  /* 0xfff0000013111810 */ /* 0x000fe20007ffe0ff */
[----:B------:R-:W-:-:S04]  /*2a70*/  @P1 VIADD R14, R35, 0xfffffc02 ;  /* 0xfffffc02230e1836 */ /* 0x000fc80000000000 */
[----:B------:R-:W-:-:S06]  /*2a80*/  @P1 IMAD.MOV.U32 R19, RZ, RZ, R17 ;  /* 0x000000ffff131224 */ /* 0x000fcc00078e0011 */
[C---:B------:R-:W-:Y:S02]  /*2a90*/  DADD R24, R18.reuse, 1 ;  /* 0x3ff0000012187429 */ /* 0x040fe40000000000 */
[----:B------:R-:W-:-:S04]  /*2aa0*/  DADD R18, R18, -1 ;  /* 0xbff0000012127429 */ /* 0x000fc80000000000 */
[----:B------:R-:W0:Y:S02]  /*2ab0*/  MUFU.RCP64H R17, R25 ;  /* 0x0000001900117308 */ /* 0x000e240000001800 */
[----:B0-----:R-:W-:-:S08]  /*2ac0*/  DFMA R22, -R24, R16, 1 ;  /* 0x3ff000001816742b */ /* 0x001fd00000000110 */
[----:B------:R-:W-:-:S08]  /*2ad0*/  DFMA R22, R22, R22, R22 ;  /* 0x000000161616722b */ /* 0x000fd00000000016 */
[----:B------:R-:W-:-:S08]  /*2ae0*/  DFMA R22, R16, R22, R16 ;  /* 0x000000161016722b */ /* 0x000fd00000000010 */
        /* <DEDUP_REMOVED lines=17> */
[----:B------:R-:W-:-:S05]  /*2c00*/  DFMA R20, R18, -R16, R20 ;  /* 0x800000101214722b */ /* 0x000fca0000000014 */
[----:B------:R-:W-:Y:S01]  /*2c10*/  DFMA R26, R28, R26, UR26 ;  /* 0x0000001a1c1a7e2b */ /* 0x000fe2000800001a */
[----:B------:R-:W-:Y:S01]  /*2c20*/  UMOV UR26, 0x99999dfb ;  /* 0x99999dfb001a7882 */ /* 0x000fe20000000000 */
[----:B------:R-:W-:Y:S01]  /*2c30*/  UMOV UR27, 0x3f899999 ;  /* 0x3f899999001b7882 */ /* 0x000fe20000000000 */
[----:B------:R-:W-:Y:S02]  /*2c40*/  DMUL R20, R22, R20 ;  /* 0x0000001416147228 */ /* 0x000fe40000000000 */
[----:B------:R-:W-:-:S03]  /*2c50*/  DMUL R22, R16, R16 ;  /* 0x0000001010167228 */ /* 0x000fc60000000000 */
[----:B------:R-:W-:Y:S01]  /*2c60*/  DFMA R26, R28, R26, UR26 ;  /* 0x0000001a1c1a7e2b */ /* 0x000fe2000800001a */
[----:B------:R-:W-:Y:S01]  /*2c70*/  UMOV UR26, 0x55555555 ;  /* 0x55555555001a7882 */ /* 0x000fe20000000000 */
[----:B------:R-:W-:-:S03]  /*2c80*/  UMOV UR27, 0x3fb55555 ;  /* 0x3fb55555001b7882 */ /* 0x000fc60000000000 */
[----:B------:R-:W-:-:S03]  /*2c90*/  DMUL R30, R16, R22 ;  /* 0x00000016101e7228 */ /* 0x000fc60000000000 */
[----:B------:R-:W-:-:S08]  /*2ca0*/  DFMA R18, R28, R26, UR26 ;  /* 0x0000001a1c127e2b */ /* 0x000fd0000800001a */
[----:B------:R-:W-:Y:S01]  /*2cb0*/  DADD R24, -R18, UR26 ;  /* 0x0000001a12187e29 */ /* 0x000fe20008000100 */
[----:B------:R-:W-:Y:S01]  /*2cc0*/  UMOV UR26, 0xb9e7b0 ;  /* 0x00b9e7b0001a7882 */ /* 0x000fe20000000000 */
[----:B------:R-:W-:-:S06]  /*2cd0*/  UMOV UR27, 0x3c46a4cb ;  /* 0x3c46a4cb001b7882 */ /* 0x000fcc0000000000 */
[----:B------:R-:W-:Y:S02]  /*2ce0*/  DFMA R24, R28, R26, R24 ;  /* 0x0000001a1c18722b */ /* 0x000fe40000000018 */
[----:B------:R-:W-:Y:S01]  /*2cf0*/  DFMA R26, R16, R16, -R22 ;  /* 0x00000010101a722b */ /* 0x000fe20000000816 */
[----:B------:R-:W-:Y:S01]  /*2d00*/  VIADD R29, R21, 0x100000 ;  /* 0x00100000151d7836 */ /* 0x000fe20000000000 */
[----:B------:R-:W-:-:S06]  /*2d10*/  MOV R28, R20 ;  /* 0x00000014001c7202 */ /* 0x000fcc0000000f00 */
[----:B------:R-:W-:Y:S02]  /*2d20*/  DFMA R26, R16, R28, R26 ;  /* 0x0000001c101a722b */ /* 0x000fe4000000001a */
[----:B------:R-:W-:Y:S01]  /*2d30*/  DADD R28, R24, -UR26 ;  /* 0x8000001a181c7e29 */ /* 0x000fe20008000000 */
[----:B------:R-:W-:Y:S01]  /*2d40*/  UMOV UR26, 0x80000000 ;  /* 0x80000000001a7882 */ /* 0x000fe20000000000 */
[----:B------:R-:W-:Y:S01]  /*2d50*/  DFMA R24, R16, R22, -R30 ;  /* 0x000000161018722b */ /* 0x000fe2000000081e */
[----:B------:R-:W-:-:S07]  /*2d60*/  UMOV UR27, 0x43300000 ;  /* 0x43300000001b7882 */ /* 0x000fce0000000000 */
        /* <DEDUP_REMOVED lines=16> */
[----:B------:R-:W-:Y:S01]  /*2e70*/  DADD R20, R20, R16 ;  /* 0x0000000014147229 */ /* 0x000fe20000000010 */
[----:B------:R-:W-:Y:S01]  /*2e80*/  HFMA2 R17, -RZ, RZ, 3.59375, 0 ;  /* 0x43300000ff117431 */ /* 0x000fe200000001ff */
[----:B------:R-:W-:-:S06]  /*2e90*/  LOP3.LUT R16, R14, 0x80000000, RZ, 0x3c, !PT ;  /* 0x800000000e107812 */ /* 0x000fcc00078e3cff */
[----:B------:R-:W-:Y:S02]  /*2ea0*/  DADD R18, R22, R20 ;  /* 0x0000000016127229 */ /* 0x000fe40000000014 */
[----:B------:R-:W-:Y:S01]  /*2eb0*/  DADD R16, R16, -UR26 ;  /* 0x8000001a10107e29 */ /* 0x000fe20008000000 */
[----:B------:R-:W-:Y:S01]  /*2ec0*/  UMOV UR26, 0xfefa39ef ;  /* 0xfefa39ef001a7882 */ /* 0x000fe20000000000 */
[----:B------:R-:W-:-:S04]  /*2ed0*/  UMOV UR27, 0x3fe62e42 ;  /* 0x3fe62e42001b7882 */ /* 0x000fc80000000000 */
[--C-:B------:R-:W-:Y:S02]  /*2ee0*/  DADD R24, R22, -R18.reuse ;  /* 0x0000000016187229 */ /* 0x100fe40000000812 */
[----:B------:R-:W-:-:S06]  /*2ef0*/  DFMA R14, R16, UR26, R18 ;  /* 0x0000001a100e7c2b */ /* 0x000fcc0008000012 */
[----:B------:R-:W-:Y:S02]  /*2f00*/  DADD R24, R20, R24 ;  /* 0x0000000014187229 */ /* 0x000fe40000000018 */
[----:B------:R-:W-:-:S08]  /*2f10*/  DFMA R22, R16, -UR26, R14 ;  /* 0x8000001a10167c2b */ /* 0x000fd0000800000e */
[----:B------:R-:W-:-:S08]  /*2f20*/  DADD R22, -R18, R22 ;  /* 0x0000000012167229 */ /* 0x000fd00000000116 */
[----:B------:R-:W-:Y:S01]  /*2f30*/  DADD R18, R24, -R22 ;  /* 0x0000000018127229 */ /* 0x000fe20000000816 */
[----:B------:R-:W-:Y:S01]  /*2f40*/  LOP3.LUT R23, R7, 0xff0fffff, RZ, 0xc0, !PT ;  /* 0xff0fffff07177812 */ /* 0x000fe200078ec0ff */
[----:B------:R-:W-:-:S06]  /*2f50*/  IMAD.MOV.U32 R22, RZ, RZ, R6 ;  /* 0x000000ffff167224 */ /* 0x000fcc00078e0006 */
[----:B------:R-:W-:Y:S01]  /*2f60*/  DFMA R18, R16, UR28, R18 ;  /* 0x0000001c10127c2b */ /* 0x000fe20008000012 */
[----:B------:R-:W-:-:S05]  /*2f70*/  IMAD.SHL.U32 R16, R7, 0x2, RZ ;  /* 0x0000000207107824 */ /* 0x000fca00078e00ff */
[----:B------:R-:W-:Y:S02]  /*2f80*/  ISETP.GT.U32.AND P0, PT, R16, -0x2000001, PT ;  /* 0xfdffffff1000780c */ /* 0x000fe40003f04070 */
[----:B------:R-:W-:Y:S02]  /*2f90*/  DADD R16, R14, R18 ;  /* 0x000000000e107229 */ /* 0x000fe40000000012 */
[----:B------:R-:W-:-:S06]  /*2fa0*/  SEL R23, R23, R7, P0 ;  /* 0x0000000717177207 */ /* 0x000fcc0000000000 */
[----:B------:R-:W-:Y:S02]  /*2fb0*/  DADD R14, R14, -R16 ;  /* 0x000000000e0e7229 */ /* 0x000fe40000000810 */
[----:B------:R-:W-:-:S06]  /*2fc0*/  DMUL R24, R16, R22 ;  /* 0x0000001610187228 */ /* 0x000fcc0000000000 */
[----:B------:R-:W-:Y:S02]  /*2fd0*/  DADD R14, R18, R14 ;  /* 0x00000000120e7229 */ /* 0x000fe4000000000e */
[----:B------:R-:W-:-:S08]  /*2fe0*/  DFMA R16, R16, R22, -R24 ;  /* 0x000000161010722b */ /* 0x000fd00000000818 */
[----:B------:R-:W-:Y:S01]  /*2ff0*/  DFMA R22, R14, R22, R16 ;  /* 0x000000160e16722b */ /* 0x000fe20000000010 */
[----:B------:R-:W-:Y:S01]  /*3000*/  MOV R16, 0x652b82fe ;  /* 0x652b82fe00107802 */ /* 0x000fe20000000f00 */
[----:B------:R-:W-:-:S06]  /*3010*/  IMAD.MOV.U32 R17, RZ, RZ, 0x3ff71547 ;  /* 0x3ff71547ff117424 */ /* 0x000fcc00078e00ff */
        /* <DEDUP_REMOVED lines=41> */
[----:B------:R-:W-:Y:S02]  /*32b0*/  IMAD R21, R16, 0x100000, R19 ;  /* 0x0010000010157824 */ /* 0x000fe400078e0213 */
[----:B------:R-:W-:Y:S01]  /*32c0*/  IMAD.MOV.U32 R20, RZ, RZ, R18 ;  /* 0x000000ffff147224 */ /* 0x000fe200078e0012 */
[----:B------:R-:W-:Y:S06]  /*32d0*/  @!P0 BRA `(.L_x_210) ;  /* 0x0000000000308947 */ /* 0x000fec0003800000 */
[----:B------:R-:W-:Y:S01]  /*32e0*/  FSETP.GEU.AND P1, PT, |R15|, 4.2275390625, PT ;  /* 0x408748000f00780b */ /* 0x000fe20003f2e200 */
[C---:B------:R-:W-:Y:S02]  /*32f0*/  DADD R20, R14.reuse, +INF ;  /* 0x7ff000000e147429 */ /* 0x040fe40000000000 */
[----:B------:R-:W-:-:S08]  /*3300*/  DSETP.GEU.AND P0, PT, R14, RZ, PT ;  /* 0x000000ff0e00722a */ /* 0x000fd00003f0e000 */
[----:B------:R-:W-:Y:S02]  /*3310*/  FSEL R20, R20, RZ, P0 ;  /* 0x000000ff14147208 */ /* 0x000fe40000000000 */
[----:B------:R-:W-:Y:S02]  /*3320*/  @!P1 LEA.HI R17, R16, R16, RZ, 0x1 ;  /* 0x0000001010119211 */ /* 0x000fe400078f08ff */
[----:B------:R-:W-:Y:S02]  /*3330*/  FSEL R21, R21, RZ, P0 ;  /* 0x000000ff15157208 */ /* 0x000fe40000000000 */
[----:B------:R-:W-:-:S04]  /*3340*/  @!P1 SHF.R.S32.HI R17, RZ, 0x1, R17 ;  /* 0x00000001ff119819 */ /* 0x000fc80000011411 */
[----:B------:R-:W-:Y:S01]  /*3350*/  @!P1 IADD3 R14, PT, PT, R16, -R17, RZ ;  /* 0x80000011100e9210 */ /* 0x000fe20007ffe0ff */
[----:B------:R-:W-:-:S03]  /*3360*/  @!P1 IMAD R19, R17, 0x100000, R19 ;  /* 0x0010000011139824 */ /* 0x000fc600078e0213 */
[----:B------:R-:W-:Y:S01]  /*3370*/  @!P1 LEA R15, R14, 0x3ff00000, 0x14 ;  /* 0x3ff000000e0f9811 */ /* 0x000fe200078ea0ff */
[----:B------:R-:W-:-:S06]  /*3380*/  @!P1 IMAD.MOV.U32 R14, RZ, RZ, RZ ;  /* 0x000000ffff0e9224 */ /* 0x000fcc00078e00ff */
[----:B------:R-:W-:-:S11]  /*3390*/  @!P1 DMUL R20, R18, R14 ;  /* 0x0000000e12149228 */ /* 0x000fd60000000000 */
.L_x_210:
[----:B------:R-:W-:Y:S01]  /*33a0*/  DFMA R22, R22, R20, R20 ;  /* 0x000000141616722b */ /* 0x000fe20000000014 */
[----:B------:R-:W-:Y:S01]  /*33b0*/  MOV R16, R0 ;  /* 0x0000000000107202 */ /* 0x000fe20000000f00 */
[----:B------:R-:W-:Y:S01]  /*33c0*/  DSETP.NEU.AND P0, PT, |R20|, +INF , PT ;  /* 0x7ff000001400742a */ /* 0x000fe20003f0d200 */
[----:B------:R-:W-:-:S07]  /*33d0*/  IMAD.MOV.U32 R17, RZ, RZ, 0x0 ;  /* 0x00000000ff117424 */ /* 0x000fce00078e00ff */
[----:B------:R-:W-:Y:S02]  /*33e0*/  FSEL R14, R20, R22, !P0 ;  /* 0x00000016140e7208 */ /* 0x000fe40004000000 */
[----:B------:R-:W-:Y:S01]  /*33f0*/  FSEL R20, R21, R23, !P0 ;  /* 0x0000001715147208 */ /* 0x000fe20004000000 */
[----:B------:R-:W-:Y:S06]  /*3400*/  RET.REL.NODEC R16 `(_Z25euclideanDifferenceKernelPfS_mPhmmPmPd) ;  /* 0xffffffc810fc7950 */ /* 0x000fec0003c3ffff */
.L_x_211:
        /* <DEDUP_REMOVED lines=15> */
.L_x_221:


//--------------------- .nv.global.init           --------------------------
	.section	.nv.global.init,"aw",@progbits
	.align	16
.nv.global.init:
	.type		__cudart_sin_cos_coeffs,@object
	.size		__cudart_sin_cos_coeffs,(__cudart_i2opi_d - __cudart_sin_cos_coeffs)
__cudart_sin_cos_coeffs:
        /*0000*/ 	.byte	0x46, 0xd2, 0xb0, 0x2c, 0xf1, 0xe5, 0x5a, 0xbe, 0x92, 0xe3, 0xac, 0x69, 0xe3, 0x1d, 0xc7, 0x3e
        /*0010*/ 	.byte	0xa1, 0x62, 0xdb, 0x19, 0xa0, 0x01, 0x2a, 0xbf, 0x18, 0x08, 0x11, 0x11, 0x11, 0x11, 0x81, 0x3f
        /*0020*/ 	.byte	0x54, 0x55, 0x55, 0x55, 0x55, 0x55, 0xc5, 0xbf, 0x00, 0x00, 0x00, 0x00, 0x00, 0x00, 0x00, 0x00
        /*0030*/ 	.byte	0x00, 0x00, 0x00, 0x00, 0x00, 0x00, 0x00, 0x00, 0x64, 0x81, 0xfd, 0x20, 0x83, 0xff, 0xa8, 0xbd
        /*0040*/ 	.byte	0x28, 0x85, 0xef, 0xc1, 0xa7, 0xee, 0x21, 0x3e, 0xd9, 0xe6, 0x06, 0x8e, 0x4f, 0x7e, 0x92, 0xbe
        /*0050*/ 	.byte	0xe9, 0xbc, 0xdd, 0x19, 0xa0, 0x01, 0xfa, 0x3e, 0x47, 0x5d, 0xc1, 0x16, 0x6c, 0xc1, 0x56, 0xbf
        /*0060*/ 	.byte	0x51, 0x55, 0x55, 0x55, 0x55, 0x55, 0xa5, 0x3f, 0x00, 0x00, 0x00, 0x00, 0x00, 0x00, 0xe0, 0xbf
        /*0070*/ 	.byte	0x00, 0x00, 0x00, 0x00, 0x00, 0x00, 0xf0, 0x3f, 0x00, 0x00, 0x00, 0x00, 0x00, 0x00, 0x00, 0x00
	.type		__cudart_i2opi_d,@object
	.size		__cudart_i2opi_d,(.L_0 - __cudart_i2opi_d)
__cudart_i2opi_d:
        /* <DEDUP_REMOVED lines=9> */
.L_0:


//--------------------- .nv.shared.reserved.0     --------------------------
	.section	.nv.shared.reserved.0,"aw",@nobits
	.weak		__nv_reservedSMEM_offset_0_alias
	.size		__nv_reservedSMEM_offset_0_alias, 0, 64
	.other		__nv_reservedSMEM_offset_0_alias,@"STO_CUDA_RESERVED_SHARED STV_DEFAULT"
__nv_reservedSMEM_offset_0_alias:
	.zero		0
	.zero		64


//--------------------- .nv.constant0._Z16findLowestKernelPdPmS_m --------------------------
	.section	.nv.constant0._Z16findLowestKernelPdPmS_m,"a",@progbits
	.sectionflags	@""
	.align	4
.nv.constant0._Z16findLowestKernelPdPmS_m:
	.zero		928


//--------------------- .nv.constant0._Z16calculateRepeatsPdPmmmiiim --------------------------
	.section	.nv.constant0._Z16calculateRepeatsPdPmmmiiim,"a",@progbits
	.sectionflags	@""
	.align	4
.nv.constant0._Z16calculateRepeatsPdPmmmiiim:
	.zero		952


//--------------------- .nv.constant0._Z25CIEDE2000DifferenceKernelPfS_mPhmmPmPd --------------------------
	.section	.nv.constant0._Z25CIEDE2000DifferenceKernelPfS_mPhmmPmPd,"a",@progbits
	.sectionflags	@""
	.align	4
.nv.constant0._Z25CIEDE2000DifferenceKernelPfS_mPhmmPmPd:
	.zero		960


//--------------------- .nv.constant0._Z25euclideanDifferenceKernelPfS_mPhmmPmPd --------------------------
	.section	.nv.constant0._Z25euclideanDifferenceKernelPfS_mPhmmPmPd,"a",@progbits
	.sectionflags	@""
	.align	4
.nv.constant0._Z25euclideanDifferenceKernelPfS_mPhmmPmPd:
	.zero		960


//--------------------- SYMBOLS --------------------------

	.type		.nv.reservedSmem.offset0,@object
	.size		.nv.reservedSmem.offset0,0x4
